	.target	sm_90a

	.elftype	@"ET_EXEC"


//--------------------- .note.nv.tkinfo           --------------------------
	.section	.note.nv.tkinfo,"",@"SHT_NOTE"
	.sectionflags	@"SHF_NOTE_NV_TKINFO"
	.tkinfo
        /*0018*/ 	.word	0x00000002
        /*0030*/ 	.string	""
        /*0030*/ 	.string	"ptxas"
        /*0030*/ 	.string	"Cuda compilation tools, release 13.0, V13.0.88"
        /*0030*/ 	.string	"Build cuda_13.0.r13.0/compiler.36424714_0"
        /*0030*/ 	.string	"-arch sm_90a -m 64 "



//--------------------- .note.nv.cuinfo           --------------------------
	.section	.note.nv.cuinfo,"",@"SHT_NOTE"
	.sectionflags	@"SHF_NOTE_NV_CUINFO"
        /*0018*/ 	.short	0x0002
        /*001a*/ 	.short	0x005a
        /*001c*/ 	.short	0x0082
	.zero		2


//--------------------- .nv.info                  --------------------------
	.section	.nv.info,"",@"SHT_CUDA_INFO"
	.align	4


	//----- nvinfo : EIATTR_REGCOUNT
	.align		4
        /*0000*/ 	.byte	0x04, 0x2f
        /*0002*/ 	.short	(.L_16 - .L_15)
	.align		4
.L_15:
        /*0004*/ 	.word	index@(_ZN7cutlass13device_kernelINS_4gemm6kernel13GemmUniversalIN4cute5tupleIJiiiiEEENS1_10collective13CollectiveMmaINS1_37MainloopSm90TmaGmmaWarpSpecializedFP8ILi12ENS5_IJNS4_1CILi1EEESB_SB_EEENS1_35KernelTmaWarpSpecializedCooperativeEEENS5_IJNSA_ILi128EEESF_NSA_ILi64EEEEEENS_12float_e4m3_tENS5_IJlSB_lEEESI_SJ_NS4_8TiledMMAINS4_8MMA_AtomIJNS4_4SM904GMMA31MMA_64x128x32_F32E4M3E4M3_SS_TNILNSN_7ScaleInE1ELSP_1EEEEEENS4_6LayoutINS5_IJNSA_ILi2EEESB_SB_EEENS5_IJSB_NSA_ILi0EEESV_EEEEENS5_IJNS4_10UnderscoreESY_SY_EEEEENS4_13SM90_TMA_LOADENS4_14ComposedLayoutINS4_7SwizzleILi2ELi4ELi3EEENS4_18smem_ptr_flag_bitsILi8EEENSS_INS5_IJNSA_ILi8EEESG_EEENS5_IJSG_SB_EEEEEEEvNS4_8identityES11_S1B_vS1C_EENS_8epilogue10collective18CollectiveEpilogueINS1E_22Sm90TmaWarpSpecializedILi4ELi2ELi16ELb0ELb0EEEJSH_NS5_IJSF_NSA_ILi32EEEEEESI_SJ_SI_SJ_NS1E_6fusion15FusionCallbacksIS1I_NS1L_13LinCombEltActINS1E_6thread4SiLuESI_fSI_fLNS_15FloatRoundStyleE2EEESH_S1K_JEEES11_NS12_INS13_ILi1ELi4ELi3EEES16_NSS_INS5_IJS17_S1J_EEENS5_IJS1J_SB_EEEEEEENS4_39AutoVectorizingCopyWithAssumedAlignmentILi128EEENS4_14SM90_TMA_STOREES1X_S1Z_NS4_9Copy_AtomIJNS4_17SM90_U32x4_STSM_NENS_6half_tEEEEvEEEvvEEEEvNT_6ParamsE)
        /*0008*/ 	.word	0x000000a8


	//----- nvinfo : EIATTR_FRAME_SIZE
	.align		4
.L_16:
        /*000c*/ 	.byte	0x04, 0x11
        /*000e*/ 	.short	(.L_18 - .L_17)
	.align		4
.L_17:
        /*0010*/ 	.word	index@($__internal_0_$__cuda_sm20_rcp_rn_f32_slowpath)
        /*0014*/ 	.word	0x00000000


	//----- nvinfo : EIATTR_FRAME_SIZE
	.align		4
.L_18:
        /*0018*/ 	.byte	0x04, 0x11
        /*001a*/ 	.short	(.L_20 - .L_19)
	.align		4
.L_19:
        /*001c*/ 	.word	index@(_ZN7cutlass13device_kernelINS_4gemm6kernel13GemmUniversalIN4cute5tupleIJiiiiEEENS1_10collective13CollectiveMmaINS1_37MainloopSm90TmaGmmaWarpSpecializedFP8ILi12ENS5_IJNS4_1CILi1EEESB_SB_EEENS1_35KernelTmaWarpSpecializedCooperativeEEENS5_IJNSA_ILi128EEESF_NSA_ILi64EEEEEENS_12float_e4m3_tENS5_IJlSB_lEEESI_SJ_NS4_8TiledMMAINS4_8MMA_AtomIJNS4_4SM904GMMA31MMA_64x128x32_F32E4M3E4M3_SS_TNILNSN_7ScaleInE1ELSP_1EEEEEENS4_6LayoutINS5_IJNSA_ILi2EEESB_SB_EEENS5_IJSB_NSA_ILi0EEESV_EEEEENS5_IJNS4_10UnderscoreESY_SY_EEEEENS4_13SM90_TMA_LOADENS4_14ComposedLayoutINS4_7SwizzleILi2ELi4ELi3EEENS4_18smem_ptr_flag_bitsILi8EEENSS_INS5_IJNSA_ILi8EEESG_EEENS5_IJSG_SB_EEEEEEEvNS4_8identityES11_S1B_vS1C_EENS_8epilogue10collective18CollectiveEpilogueINS1E_22Sm90TmaWarpSpecializedILi4ELi2ELi16ELb0ELb0EEEJSH_NS5_IJSF_NSA_ILi32EEEEEESI_SJ_SI_SJ_NS1E_6fusion15FusionCallbacksIS1I_NS1L_13LinCombEltActINS1E_6thread4SiLuESI_fSI_fLNS_15FloatRoundStyleE2EEESH_S1K_JEEES11_NS12_INS13_ILi1ELi4ELi3EEES16_NSS_INS5_IJS17_S1J_EEENS5_IJS1J_SB_EEEEEEENS4_39AutoVectorizingCopyWithAssumedAlignmentILi128EEENS4_14SM90_TMA_STOREES1X_S1Z_NS4_9Copy_AtomIJNS4_17SM90_U32x4_STSM_NENS_6half_tEEEEvEEEvvEEEEvNT_6ParamsE)
        /*0020*/ 	.word	0x00000000


	//----- nvinfo : EIATTR_MIN_STACK_SIZE
	.align		4
.L_20:
        /*0024*/ 	.byte	0x04, 0x12
        /*0026*/ 	.short	(.L_22 - .L_21)
	.align		4
.L_21:
        /*0028*/ 	.word	index@(_ZN7cutlass13device_kernelINS_4gemm6kernel13GemmUniversalIN4cute5tupleIJiiiiEEENS1_10collective13CollectiveMmaINS1_37MainloopSm90TmaGmmaWarpSpecializedFP8ILi12ENS5_IJNS4_1CILi1EEESB_SB_EEENS1_35KernelTmaWarpSpecializedCooperativeEEENS5_IJNSA_ILi128EEESF_NSA_ILi64EEEEEENS_12float_e4m3_tENS5_IJlSB_lEEESI_SJ_NS4_8TiledMMAINS4_8MMA_AtomIJNS4_4SM904GMMA31MMA_64x128x32_F32E4M3E4M3_SS_TNILNSN_7ScaleInE1ELSP_1EEEEEENS4_6LayoutINS5_IJNSA_ILi2EEESB_SB_EEENS5_IJSB_NSA_ILi0EEESV_EEEEENS5_IJNS4_10UnderscoreESY_SY_EEEEENS4_13SM90_TMA_LOADENS4_14ComposedLayoutINS4_7SwizzleILi2ELi4ELi3EEENS4_18smem_ptr_flag_bitsILi8EEENSS_INS5_IJNSA_ILi8EEESG_EEENS5_IJSG_SB_EEEEEEEvNS4_8identityES11_S1B_vS1C_EENS_8epilogue10collective18CollectiveEpilogueINS1E_22Sm90TmaWarpSpecializedILi4ELi2ELi16ELb0ELb0EEEJSH_NS5_IJSF_NSA_ILi32EEEEEESI_SJ_SI_SJ_NS1E_6fusion15FusionCallbacksIS1I_NS1L_13LinCombEltActINS1E_6thread4SiLuESI_fSI_fLNS_15FloatRoundStyleE2EEESH_S1K_JEEES11_NS12_INS13_ILi1ELi4ELi3EEES16_NSS_INS5_IJS17_S1J_EEENS5_IJS1J_SB_EEEEEEENS4_39AutoVectorizingCopyWithAssumedAlignmentILi128EEENS4_14SM90_TMA_STOREES1X_S1Z_NS4_9Copy_AtomIJNS4_17SM90_U32x4_STSM_NENS_6half_tEEEEvEEEvvEEEEvNT_6ParamsE)
        /*002c*/ 	.word	0x00000000
.L_22:


//--------------------- .nv.compat                --------------------------
	.section	.nv.compat,"",@"SHT_CUDA_COMPAT_INFO"
	.align	4
        /*0000*/ 	.byte	0x02, 0x09, 0x01, 0x00, 0x02, 0x02, 0x04, 0x00, 0x02, 0x05, 0x05, 0x00, 0x03, 0x07, 0x01, 0x01
        /*0010*/ 	.byte	0x02, 0x03, 0x01, 0x00, 0x02, 0x06, 0x01, 0x00, 0x04, 0x0b, 0x08, 0x00, 0x00, 0x00, 0x00, 0x00
        /*0020*/ 	.byte	0x00, 0x00, 0x00, 0x00


//--------------------- .nv.info._ZN7cutlass13device_kernelINS_4gemm6kernel13GemmUniversalIN4cute5tupleIJiiiiEEENS1_10collective13CollectiveMmaINS1_37MainloopSm90TmaGmmaWarpSpecializedFP8ILi12ENS5_IJNS4_1CILi1EEESB_SB_EEENS1_35KernelTmaWarpSpecializedCooperativeEEENS5_IJNSA_ILi128EEESF_NSA_ILi64EEEEEENS_12float_e4m3_tENS5_IJlSB_lEEESI_SJ_NS4_8TiledMMAINS4_8MMA_AtomIJNS4_4SM904GMMA31MMA_64x128x32_F32E4M3E4M3_SS_TNILNSN_7ScaleInE1ELSP_1EEEEEENS4_6LayoutINS5_IJNSA_ILi2EEESB_SB_EEENS5_IJSB_NSA_ILi0EEESV_EEEEENS5_IJNS4_10UnderscoreESY_SY_EEEEENS4_13SM90_TMA_LOADENS4_14ComposedLayoutINS4_7SwizzleILi2ELi4ELi3EEENS4_18smem_ptr_flag_bitsILi8EEENSS_INS5_IJNSA_ILi8EEESG_EEENS5_IJSG_SB_EEEEEEEvNS4_8identityES11_S1B_vS1C_EENS_8epilogue10collective18CollectiveEpilogueINS1E_22Sm90TmaWarpSpecializedILi4ELi2ELi16ELb0ELb0EEEJSH_NS5_IJSF_NSA_ILi32EEEEEESI_SJ_SI_SJ_NS1E_6fusion15FusionCallbacksIS1I_NS1L_13LinCombEltActINS1E_6thread4SiLuESI_fSI_fLNS_15FloatRoundStyleE2EEESH_S1K_JEEES11_NS12_INS13_ILi1ELi4ELi3EEES16_NSS_INS5_IJS17_S1J_EEENS5_IJS1J_SB_EEEEEEENS4_39AutoVectorizingCopyWithAssumedAlignmentILi128EEENS4_14SM90_TMA_STOREES1X_S1Z_NS4_9Copy_AtomIJNS4_17SM90_U32x4_STSM_NENS_6half_tEEEEvEEEvvEEEEvNT_6ParamsE --------------------------
	.section	.nv.info._ZN7cutlass13device_kernelINS_4gemm6kernel13GemmUniversalIN4cute5tupleIJiiiiEEENS1_10collective13CollectiveMmaINS1_37MainloopSm90TmaGmmaWarpSpecializedFP8ILi12ENS5_IJNS4_1CILi1EEESB_SB_EEENS1_35KernelTmaWarpSpecializedCooperativeEEENS5_IJNSA_ILi128EEESF_NSA_ILi64EEEEEENS_12float_e4m3_tENS5_IJlSB_lEEESI_SJ_NS4_8TiledMMAINS4_8MMA_AtomIJNS4_4SM904GMMA31MMA_64x128x32_F32E4M3E4M3_SS_TNILNSN_7ScaleInE1ELSP_1EEEEEENS4_6LayoutINS5_IJNSA_ILi2EEESB_SB_EEENS5_IJSB_NSA_ILi0EEESV_EEEEENS5_IJNS4_10UnderscoreESY_SY_EEEEENS4_13SM90_TMA_LOADENS4_14ComposedLayoutINS4_7SwizzleILi2ELi4ELi3EEENS4_18smem_ptr_flag_bitsILi8EEENSS_INS5_IJNSA_ILi8EEESG_EEENS5_IJSG_SB_EEEEEEEvNS4_8identityES11_S1B_vS1C_EENS_8epilogue10collective18CollectiveEpilogueINS1E_22Sm90TmaWarpSpecializedILi4ELi2ELi16ELb0ELb0EEEJSH_NS5_IJSF_NSA_ILi32EEEEEESI_SJ_SI_SJ_NS1E_6fusion15FusionCallbacksIS1I_NS1L_13LinCombEltActINS1E_6thread4SiLuESI_fSI_fLNS_15FloatRoundStyleE2EEESH_S1K_JEEES11_NS12_INS13_ILi1ELi4ELi3EEES16_NSS_INS5_IJS17_S1J_EEENS5_IJS1J_SB_EEEEEEENS4_39AutoVectorizingCopyWithAssumedAlignmentILi128EEENS4_14SM90_TMA_STOREES1X_S1Z_NS4_9Copy_AtomIJNS4_17SM90_U32x4_STSM_NENS_6half_tEEEEvEEEvvEEEEvNT_6ParamsE,"",@"SHT_CUDA_INFO"
	.sectionflags	@""
	.align	4


	//----- nvinfo : EIATTR_CUDA_API_VERSION
	.align		4
        /*0000*/ 	.byte	0x04, 0x37
        /*0002*/ 	.short	(.L_24 - .L_23)
.L_23:
        /*0004*/ 	.word	0x00000082


	//----- nvinfo : EIATTR_KPARAM_INFO
	.align		4
.L_24:
        /*0008*/ 	.byte	0x04, 0x17
        /*000a*/ 	.short	(.L_26 - .L_25)
.L_25:
        /*000c*/ 	.word	0x00000000
        /*0010*/ 	.short	0x0000
        /*0012*/ 	.short	0x0070
        /*0014*/ 	.byte	0x00, 0xf0, 0x01, 0x1c


	//----- nvinfo : EIATTR_SPARSE_MMA_MASK
	.align		4
.L_26:
        /*0018*/ 	.byte	0x03, 0x50
        /*001a*/ 	.short	0x0000


	//----- nvinfo : EIATTR_MAXREG_COUNT
	.align		4
        /*001c*/ 	.byte	0x03, 0x1b
        /*001e*/ 	.short	0x00a8


	//----- nvinfo : EIATTR_NUM_BARRIERS
	.align		4
        /*0020*/ 	.byte	0x02, 0x4c
        /*0022*/ 	.byte	0x02
	.zero		1


	//----- nvinfo : EIATTR_EXTERNS
	.align		4
        /*0024*/ 	.byte	0x04, 0x0f
        /*0026*/ 	.short	(.L_28 - .L_27)


	//   ....[0]....
	.align		4
.L_27:
        /*0028*/ 	.word	index@(__assertfail)


	//----- nvinfo : EIATTR_MERCURY_ISA_VERSION
	.align		4
.L_28:
        /*002c*/ 	.byte	0x03, 0x5f
        /*002e*/ 	.short	0x0101


	//----- nvinfo : EIATTR_INT_WARP_WIDE_INSTR_OFFSETS
	.align		4
        /*0030*/ 	.byte	0x04, 0x31
        /*0032*/ 	.short	(.L_30 - .L_29)


	//   ....[0]....
.L_29:
        /*0034*/ 	.word	0x000009e0


	//   ....[1]....
        /*0038*/ 	.word	0x000009f0


	//   ....[2]....
        /*003c*/ 	.word	0x00000a70


	//----- nvinfo : EIATTR_COOP_GROUP_MASK_REGIDS
	.align		4
.L_30:
        /*0040*/ 	.byte	0x04, 0x29
        /*0042*/ 	.short	(.L_32 - .L_31)


	//   ....[0]....
.L_31:
        /*0044*/ 	.word	0xffffffff


	//   ....[1]....
        /*0048*/ 	.word	0xffffffff


	//   ....[2]....
        /*004c*/ 	.word	0xffffffff


	//   ....[3]....
        /*0050*/ 	.word	0xffffffff


	//   ....[4]....
        /*0054*/ 	.word	0xffffffff


	//   ....[5]....
        /*0058*/ 	.word	0xffffffff


	//----- nvinfo : EIATTR_COOP_GROUP_INSTR_OFFSETS
	.align		4
.L_32:
        /*005c*/ 	.byte	0x04, 0x28
        /*005e*/ 	.short	(.L_34 - .L_33)


	//   ....[0]....
.L_33:
        /*0060*/ 	.word	0x00000070


	//   ....[1]....
        /*0064*/ 	.word	0x00000080


	//   ....[2]....
        /*0068*/ 	.word	0x00000440


	//   ....[3]....
        /*006c*/ 	.word	0x00000700


	//   ....[4]....
        /*0070*/ 	.word	0x000008b0


	//   ....[5]....
        /*0074*/ 	.word	0x00001580


	//----- nvinfo : EIATTR_REG_RECONFIG
	.align		4
.L_34:
        /*0078*/ 	.byte	0x01, 0x54
	.zero		2


	//----- nvinfo : EIATTR_SYSCALL_OFFSETS
	.align		4
        /*007c*/ 	.byte	0x04, 0x46
        /*007e*/ 	.short	(.L_36 - .L_35)


	//   ....[0]....
.L_35:
        /*0080*/ 	.word	0x00003310


	//   ....[1]....
        /*0084*/ 	.word	0x00003450


	//----- nvinfo : EIATTR_MBARRIER_INSTR_OFFSETS
	.align		4
.L_36:
        /*0088*/ 	.byte	0x04, 0x39
        /*008a*/ 	.short	(.L_38 - .L_37)


	//   ....[0]....
.L_37:
        /*008c*/ 	.word	0x00000560
        /*0090*/ 	.word	0x000000ff
        /*0094*/ 	.word	0x00000000
        /*0098*/ 	.short	0x0100
        /*009a*/ 	.byte	0x08
	.zero		1


	//   ....[1]....
        /*009c*/ 	.word	0x00000570
        /*00a0*/ 	.word	0x000000ff
        /*00a4*/ 	.word	0x00000060
        /*00a8*/ 	.short	0x0100
        /*00aa*/ 	.byte	0x08
	.zero		1


	//   ....[2]....
        /*00ac*/ 	.word	0x00000580
        /*00b0*/ 	.word	0x000000ff
        /*00b4*/ 	.word	0x00000008
        /*00b8*/ 	.short	0x0100
        /*00ba*/ 	.byte	0x08
	.zero		1


	//   ....[3]....
        /*00bc*/ 	.word	0x00000590
        /*00c0*/ 	.word	0x000000ff
        /*00c4*/ 	.word	0x00000068
        /*00c8*/ 	.short	0x0100
        /*00ca*/ 	.byte	0x08
	.zero		1


	//   ....[4]....
        /*00cc*/ 	.word	0x000005a0
        /*00d0*/ 	.word	0x000000ff
        /*00d4*/ 	.word	0x00000010
        /*00d8*/ 	.short	0x0100
        /*00da*/ 	.byte	0x08
	.zero		1


	//   ....[5]....
        /*00dc*/ 	.word	0x000005b0
        /*00e0*/ 	.word	0x000000ff
        /*00e4*/ 	.word	0x00000070
        /*00e8*/ 	.short	0x0100
        /*00ea*/ 	.byte	0x08
	.zero		1


	//   ....[6]....
        /*00ec*/ 	.word	0x000005c0
        /*00f0*/ 	.word	0x000000ff
        /*00f4*/ 	.word	0x00000018
        /*00f8*/ 	.short	0x0100
        /*00fa*/ 	.byte	0x08
	.zero		1


	//   ....[7]....
        /*00fc*/ 	.word	0x000005d0
        /*0100*/ 	.word	0x000000ff
        /*0104*/ 	.word	0x00000078
        /*0108*/ 	.short	0x0100
        /*010a*/ 	.byte	0x08
	.zero		1


	//   ....[8]....
        /*010c*/ 	.word	0x000005e0
        /*0110*/ 	.word	0x000000ff
        /*0114*/ 	.word	0x00000020
        /*0118*/ 	.short	0x0100
        /*011a*/ 	.byte	0x08
	.zero		1


	//   ....[9]....
        /*011c*/ 	.word	0x000005f0
        /*0120*/ 	.word	0x000000ff
        /*0124*/ 	.word	0x00000080
        /*0128*/ 	.short	0x0100
        /*012a*/ 	.byte	0x08
	.zero		1


	//   ....[10]....
        /*012c*/ 	.word	0x00000600
        /*0130*/ 	.word	0x000000ff
        /*0134*/ 	.word	0x00000028
        /*0138*/ 	.short	0x0100
        /*013a*/ 	.byte	0x08
	.zero		1


	//   ....[11]....
        /*013c*/ 	.word	0x00000610
        /*0140*/ 	.word	0x000000ff
        /*0144*/ 	.word	0x00000088
        /*0148*/ 	.short	0x0100
        /*014a*/ 	.byte	0x08
	.zero		1


	//   ....[12]....
        /*014c*/ 	.word	0x00000620
        /*0150*/ 	.word	0x000000ff
        /*0154*/ 	.word	0x00000030
        /*0158*/ 	.short	0x0100
        /*015a*/ 	.byte	0x08
	.zero		1


	//   ....[13]....
        /*015c*/ 	.word	0x00000630
        /*0160*/ 	.word	0x000000ff
        /*0164*/ 	.word	0x00000090
        /*0168*/ 	.short	0x0100
        /*016a*/ 	.byte	0x08
	.zero		1


	//   ....[14]....
        /*016c*/ 	.word	0x00000640
        /*0170*/ 	.word	0x000000ff
        /*0174*/ 	.word	0x00000038
        /*0178*/ 	.short	0x0100
        /*017a*/ 	.byte	0x08
	.zero		1


	//   ....[15]....
        /*017c*/ 	.word	0x00000650
        /*0180*/ 	.word	0x000000ff
        /*0184*/ 	.word	0x00000098
        /*0188*/ 	.short	0x0100
        /*018a*/ 	.byte	0x08
	.zero		1


	//   ....[16]....
        /*018c*/ 	.word	0x00000660
        /*0190*/ 	.word	0x000000ff
        /*0194*/ 	.word	0x00000040
        /*0198*/ 	.short	0x0100
        /*019a*/ 	.byte	0x08
	.zero		1


	//   ....[17]....
        /*019c*/ 	.word	0x00000670
        /*01a0*/ 	.word	0x000000ff
        /*01a4*/ 	.word	0x000000a0
        /*01a8*/ 	.short	0x0100
        /*01aa*/ 	.byte	0x08
	.zero		1


	//   ....[18]....
        /*01ac*/ 	.word	0x00000680
        /*01b0*/ 	.word	0x000000ff
        /*01b4*/ 	.word	0x00000048
        /*01b8*/ 	.short	0x0100
        /*01ba*/ 	.byte	0x08
	.zero		1


	//   ....[19]....
        /*01bc*/ 	.word	0x00000690
        /*01c0*/ 	.word	0x000000ff
        /*01c4*/ 	.word	0x000000a8
        /*01c8*/ 	.short	0x0100
        /*01ca*/ 	.byte	0x08
	.zero		1


	//   ....[20]....
        /*01cc*/ 	.word	0x000006a0
        /*01d0*/ 	.word	0x000000ff
        /*01d4*/ 	.word	0x00000050
        /*01d8*/ 	.short	0x0100
        /*01da*/ 	.byte	0x08
	.zero		1


	//   ....[21]....
        /*01dc*/ 	.word	0x000006b0
        /*01e0*/ 	.word	0x000000ff
        /*01e4*/ 	.word	0x000000b0
        /*01e8*/ 	.short	0x0100
        /*01ea*/ 	.byte	0x08
	.zero		1


	//   ....[22]....
        /*01ec*/ 	.word	0x000006c0
        /*01f0*/ 	.word	0x000000ff
        /*01f4*/ 	.word	0x00000058
        /*01f8*/ 	.short	0x0100
        /*01fa*/ 	.byte	0x08
	.zero		1


	//   ....[23]....
        /*01fc*/ 	.word	0x000006d0
        /*0200*/ 	.word	0x000000ff
        /*0204*/ 	.word	0x000000b8
        /*0208*/ 	.short	0x0100
        /*020a*/ 	.byte	0x08
	.zero		1


	//   ....[24]....
        /*020c*/ 	.word	0x00000820
        /*0210*/ 	.word	0x000000ff
        /*0214*/ 	.word	0x000000c0
        /*0218*/ 	.short	0x0100
        /*021a*/ 	.byte	0x08
	.zero		1


	//   ....[25]....
        /*021c*/ 	.word	0x00000830
        /*0220*/ 	.word	0x000000ff
        /*0224*/ 	.word	0x000000e0
        /*0228*/ 	.short	0x0100
        /*022a*/ 	.byte	0x08
	.zero		1


	//   ....[26]....
        /*022c*/ 	.word	0x00000840
        /*0230*/ 	.word	0x000000ff
        /*0234*/ 	.word	0x000000c8
        /*0238*/ 	.short	0x0100
        /*023a*/ 	.byte	0x08
	.zero		1


	//   ....[27]....
        /*023c*/ 	.word	0x00000850
        /*0240*/ 	.word	0x000000ff
        /*0244*/ 	.word	0x000000e8
        /*0248*/ 	.short	0x0100
        /*024a*/ 	.byte	0x08
	.zero		1


	//   ....[28]....
        /*024c*/ 	.word	0x00000860
        /*0250*/ 	.word	0x000000ff
        /*0254*/ 	.word	0x000000d0
        /*0258*/ 	.short	0x0100
        /*025a*/ 	.byte	0x08
	.zero		1


	//   ....[29]....
        /*025c*/ 	.word	0x00000870
        /*0260*/ 	.word	0x000000ff
        /*0264*/ 	.word	0x000000f0
        /*0268*/ 	.short	0x0100
        /*026a*/ 	.byte	0x08
	.zero		1


	//   ....[30]....
        /*026c*/ 	.word	0x00000880
        /*0270*/ 	.word	0x000000ff
        /*0274*/ 	.word	0x000000d8
        /*0278*/ 	.short	0x0100
        /*027a*/ 	.byte	0x08
	.zero		1


	//   ....[31]....
        /*027c*/ 	.word	0x00000890
        /*0280*/ 	.word	0x000000ff
        /*0284*/ 	.word	0x000000f8
        /*0288*/ 	.short	0x0100
        /*028a*/ 	.byte	0x08
	.zero		1


	//   ....[32]....
        /*028c*/ 	.word	0x00000b00
        /*0290*/ 	.word	0x000000ff
        /*0294*/ 	.word	0x00000100
        /*0298*/ 	.short	0x0100
        /*029a*/ 	.byte	0x08
	.zero		1


	//   ....[33]....
        /*029c*/ 	.word	0x00000b70
        /*02a0*/ 	.word	0x000000ff
        /*02a4*/ 	.word	0x00000108
        /*02a8*/ 	.short	0x0100
        /*02aa*/ 	.byte	0x08
	.zero		1


	//   ....[34]....
        /*02ac*/ 	.word	0x00001ac0
        /*02b0*/ 	.word	0x000000ff
        /*02b4*/ 	.word	0x00000000
        /*02b8*/ 	.short	0x010a
        /*02ba*/ 	.byte	0x05
	.zero		1


	//   ....[35]....
        /*02bc*/ 	.word	0x00001b00
        /*02c0*/ 	.word	0x000000ff
        /*02c4*/ 	.word	0x00000000
        /*02c8*/ 	.short	0x010a
        /*02ca*/ 	.byte	0x05
	.zero		1


	//   ....[36]....
        /*02cc*/ 	.word	0x00002430
        /*02d0*/ 	.word	0x000000ff
        /*02d4*/ 	.word	0x00000000
        /*02d8*/ 	.short	0x010a
        /*02da*/ 	.byte	0x08
	.zero		1


	//   ....[37]....
        /*02dc*/ 	.word	0x00002470
        /*02e0*/ 	.word	0x000000ff
        /*02e4*/ 	.word	0x00000000
        /*02e8*/ 	.short	0x010a
        /*02ea*/ 	.byte	0x08
	.zero		1


	//   ....[38]....
        /*02ec*/ 	.word	0x00002ab0
        /*02f0*/ 	.word	0x000000ff
        /*02f4*/ 	.word	0x00000000
        /*02f8*/ 	.short	0x0101
        /*02fa*/ 	.byte	0x07
	.zero		1


	//   ....[39]....
        /*02fc*/ 	.word	0x000030e0
        /*0300*/ 	.word	0x000000ff
        /*0304*/ 	.word	0x00000000
        /*0308*/ 	.short	0x0101
        /*030a*/ 	.byte	0x05
	.zero		1


	//   ....[40]....
        /*030c*/ 	.word	0x000038d0
        /*0310*/ 	.word	0x0000000d
        /*0314*/ 	.word	0x000000c0
        /*0318*/ 	.short	0x010a
        /*031a*/ 	.byte	0x3f
	.zero		1


	//   ....[41]....
        /*031c*/ 	.word	0x00003bf0
        /*0320*/ 	.word	0x00000000
        /*0324*/ 	.word	0x00000000
        /*0328*/ 	.short	0x0101
        /*032a*/ 	.byte	0x3f
	.zero		1


	//   ....[42]....
        /*032c*/ 	.word	0x00005b80
        /*0330*/ 	.word	0x0000000e
        /*0334*/ 	.word	0x000000c0
        /*0338*/ 	.short	0x010a
        /*033a*/ 	.byte	0x3f
	.zero		1


	//   ....[43]....
        /*033c*/ 	.word	0x00005dc0
        /*0340*/ 	.word	0x00000000
        /*0344*/ 	.word	0x00000000
        /*0348*/ 	.short	0x0101
        /*034a*/ 	.byte	0x3f
	.zero		1


	//   ....[44]....
        /*034c*/ 	.word	0x00007c60
        /*0350*/ 	.word	0x0000000d
        /*0354*/ 	.word	0x000000c0
        /*0358*/ 	.short	0x010a
        /*035a*/ 	.byte	0x3f
	.zero		1


	//   ....[45]....
        /*035c*/ 	.word	0x00007ea0
        /*0360*/ 	.word	0x00000000
        /*0364*/ 	.word	0x00000000
        /*0368*/ 	.short	0x0101
        /*036a*/ 	.byte	0x3f
	.zero		1


	//   ....[46]....
        /*036c*/ 	.word	0x00009d40
        /*0370*/ 	.word	0x00000003
        /*0374*/ 	.word	0x000000c0
        /*0378*/ 	.short	0x010a
        /*037a*/ 	.byte	0x3f
	.zero		1


	//   ....[47]....
        /*037c*/ 	.word	0x00009f90
        /*0380*/ 	.word	0x00000000
        /*0384*/ 	.word	0x00000000
        /*0388*/ 	.short	0x0101
        /*038a*/ 	.byte	0x3f
	.zero		1


	//   ....[48]....
        /*038c*/ 	.word	0x0000cb20
        /*0390*/ 	.word	0x000000ff
        /*0394*/ 	.word	0x00000108
        /*0398*/ 	.short	0x010a
        /*039a*/ 	.byte	0x04
	.zero		1


	//   ....[49]....
        /*039c*/ 	.word	0x0000cf30
        /*03a0*/ 	.word	0x000000ff
        /*03a4*/ 	.word	0x000000e0
        /*03a8*/ 	.short	0x010a
        /*03aa*/ 	.byte	0x05
	.zero		1


	//   ....[50]....
        /*03ac*/ 	.word	0x0000d020
        /*03b0*/ 	.word	0x000000ff
        /*03b4*/ 	.word	0x000000c0
        /*03b8*/ 	.short	0x010b
        /*03ba*/ 	.byte	0x05
	.zero		1


	//   ....[51]....
        /*03bc*/ 	.word	0x0000d080
        /*03c0*/ 	.word	0x000000ff
        /*03c4*/ 	.word	0x00000000
        /*03c8*/ 	.short	0x0101
        /*03ca*/ 	.byte	0x04
	.zero		1


	//   ....[52]....
        /*03cc*/ 	.word	0x0000d0b0
        /*03d0*/ 	.word	0x000000ff
        /*03d4*/ 	.word	0x000000e8
        /*03d8*/ 	.short	0x010a
        /*03da*/ 	.byte	0x05
	.zero		1


	//   ....[53]....
        /*03dc*/ 	.word	0x0000d1c0
        /*03e0*/ 	.word	0x000000ff
        /*03e4*/ 	.word	0x000000c8
        /*03e8*/ 	.short	0x010b
        /*03ea*/ 	.byte	0x05
	.zero		1


	//   ....[54]....
        /*03ec*/ 	.word	0x0000d220
        /*03f0*/ 	.word	0x000000ff
        /*03f4*/ 	.word	0x00000000
        /*03f8*/ 	.short	0x0101
        /*03fa*/ 	.byte	0x04
	.zero		1


	//   ....[55]....
        /*03fc*/ 	.word	0x0000d250
        /*0400*/ 	.word	0x000000ff
        /*0404*/ 	.word	0x000000f0
        /*0408*/ 	.short	0x010a
        /*040a*/ 	.byte	0x05
	.zero		1


	//   ....[56]....
        /*040c*/ 	.word	0x0000d360
        /*0410*/ 	.word	0x000000ff
        /*0414*/ 	.word	0x000000d0
        /*0418*/ 	.short	0x010b
        /*041a*/ 	.byte	0x05
	.zero		1


	//   ....[57]....
        /*041c*/ 	.word	0x0000d3c0
        /*0420*/ 	.word	0x000000ff
        /*0424*/ 	.word	0x00000000
        /*0428*/ 	.short	0x0101
        /*042a*/ 	.byte	0x04
	.zero		1


	//   ....[58]....
        /*042c*/ 	.word	0x0000d3f0
        /*0430*/ 	.word	0x000000ff
        /*0434*/ 	.word	0x000000f8
        /*0438*/ 	.short	0x010a
        /*043a*/ 	.byte	0x05
	.zero		1


	//   ....[59]....
        /*043c*/ 	.word	0x0000d500
        /*0440*/ 	.word	0x000000ff
        /*0444*/ 	.word	0x000000d8
        /*0448*/ 	.short	0x010b
        /*044a*/ 	.byte	0x05
	.zero		1


	//   ....[60]....
        /*044c*/ 	.word	0x0000d5e0
        /*0450*/ 	.word	0x000000ff
        /*0454*/ 	.word	0x00000000
        /*0458*/ 	.short	0x0101
        /*045a*/ 	.byte	0x04
	.zero		1


	//   ....[61]....
        /*045c*/ 	.word	0x0000dc40
        /*0460*/ 	.word	0x00000003
        /*0464*/ 	.word	0x000000e0
        /*0468*/ 	.short	0x010a
        /*046a*/ 	.byte	0x3f
	.zero		1


	//   ....[62]....
        /*046c*/ 	.word	0x0000dc80
        /*0470*/ 	.word	0x00000003
        /*0474*/ 	.word	0x000000e8
        /*0478*/ 	.short	0x010a
        /*047a*/ 	.byte	0x3f
	.zero		1


	//   ....[63]....
        /*047c*/ 	.word	0x0000dcc0
        /*0480*/ 	.word	0x00000003
        /*0484*/ 	.word	0x000000f0
        /*0488*/ 	.short	0x010a
        /*048a*/ 	.byte	0x3f
	.zero		1


	//   ....[64]....
        /*048c*/ 	.word	0x0000dd10
        /*0490*/ 	.word	0x00000003
        /*0494*/ 	.word	0x000000f8
        /*0498*/ 	.short	0x010a
        /*049a*/ 	.byte	0x3f
	.zero		1


	//   ....[65]....
        /*049c*/ 	.word	0x0000e050
        /*04a0*/ 	.word	0x00000015
        /*04a4*/ 	.word	0x00000060
        /*04a8*/ 	.short	0x010a
        /*04aa*/ 	.byte	0x3f
	.zero		1


	//   ....[66]....
        /*04ac*/ 	.word	0x0000e3a0
        /*04b0*/ 	.word	0x00000006
        /*04b4*/ 	.word	0x00000108
        /*04b8*/ 	.short	0x0101
        /*04ba*/ 	.byte	0x3f
	.zero		1


	//   ....[67]....
        /*04bc*/ 	.word	0x0000eaf0
        /*04c0*/ 	.word	0x00000007
        /*04c4*/ 	.word	0x00000000
        /*04c8*/ 	.short	0x010a
        /*04ca*/ 	.byte	0x3f
	.zero		1


	//   ....[68]....
        /*04cc*/ 	.word	0x0000eb70
        /*04d0*/ 	.word	0x00000009
        /*04d4*/ 	.word	0x00000000
        /*04d8*/ 	.short	0x010a
        /*04da*/ 	.byte	0x3f
	.zero		1


	//   ....[69]....
        /*04dc*/ 	.word	0x0000ec00
        /*04e0*/ 	.word	0x00000006
        /*04e4*/ 	.word	0x00000000
        /*04e8*/ 	.short	0x010a
        /*04ea*/ 	.byte	0x3f
	.zero		1


	//   ....[70]....
        /*04ec*/ 	.word	0x0000ec90
        /*04f0*/ 	.word	0x00000009
        /*04f4*/ 	.word	0x00000000
        /*04f8*/ 	.short	0x010a
        /*04fa*/ 	.byte	0x3f
	.zero		1


	//   ....[71]....
        /*04fc*/ 	.word	0x0000ed20
        /*0500*/ 	.word	0x00000006
        /*0504*/ 	.word	0x00000000
        /*0508*/ 	.short	0x010a
        /*050a*/ 	.byte	0x3f
	.zero		1


	//   ....[72]....
        /*050c*/ 	.word	0x0000edb0
        /*0510*/ 	.word	0x00000009
        /*0514*/ 	.word	0x00000000
        /*0518*/ 	.short	0x010a
        /*051a*/ 	.byte	0x3f
	.zero		1


	//   ....[73]....
        /*051c*/ 	.word	0x0000ee40
        /*0520*/ 	.word	0x00000006
        /*0524*/ 	.word	0x00000000
        /*0528*/ 	.short	0x010a
        /*052a*/ 	.byte	0x3f
	.zero		1


	//   ....[74]....
        /*052c*/ 	.word	0x0000eed0
        /*0530*/ 	.word	0x00000009
        /*0534*/ 	.word	0x00000000
        /*0538*/ 	.short	0x010a
        /*053a*/ 	.byte	0x3f
	.zero		1


	//   ....[75]....
        /*053c*/ 	.word	0x0000ef60
        /*0540*/ 	.word	0x00000006
        /*0544*/ 	.word	0x00000000
        /*0548*/ 	.short	0x010a
        /*054a*/ 	.byte	0x3f
	.zero		1


	//   ....[76]....
        /*054c*/ 	.word	0x0000eff0
        /*0550*/ 	.word	0x00000009
        /*0554*/ 	.word	0x00000000
        /*0558*/ 	.short	0x010a
        /*055a*/ 	.byte	0x3f
	.zero		1


	//   ....[77]....
        /*055c*/ 	.word	0x0000f080
        /*0560*/ 	.word	0x00000006
        /*0564*/ 	.word	0x00000000
        /*0568*/ 	.short	0x010a
        /*056a*/ 	.byte	0x3f
	.zero		1


	//   ....[78]....
        /*056c*/ 	.word	0x0000f110
        /*0570*/ 	.word	0x00000003
        /*0574*/ 	.word	0x00000000
        /*0578*/ 	.short	0x010a
        /*057a*/ 	.byte	0x3f
	.zero		1


	//   ....[79]....
        /*057c*/ 	.word	0x0000f180
        /*0580*/ 	.word	0x00000005
        /*0584*/ 	.word	0x00000000
        /*0588*/ 	.short	0x010a
        /*058a*/ 	.byte	0x3f
	.zero		1


	//   ....[80]....
        /*058c*/ 	.word	0x0000f1e0
        /*0590*/ 	.word	0x00000005
        /*0594*/ 	.word	0x00000000
        /*0598*/ 	.short	0x010a
        /*059a*/ 	.byte	0x3f
	.zero		1


	//   ....[81]....
        /*059c*/ 	.word	0x0000f230
        /*05a0*/ 	.word	0x0000000d
        /*05a4*/ 	.word	0x000000c0
        /*05a8*/ 	.short	0x010a
        /*05aa*/ 	.byte	0x3f
	.zero		1


	//   ....[82]....
        /*05ac*/ 	.word	0x0000f280
        /*05b0*/ 	.word	0x0000000e
        /*05b4*/ 	.word	0x000000c0
        /*05b8*/ 	.short	0x010a
        /*05ba*/ 	.byte	0x3f
	.zero		1


	//   ....[83]....
        /*05bc*/ 	.word	0x0000f2d0
        /*05c0*/ 	.word	0x0000000d
        /*05c4*/ 	.word	0x000000c0
        /*05c8*/ 	.short	0x010a
        /*05ca*/ 	.byte	0x3f
	.zero		1


	//   ....[84]....
        /*05cc*/ 	.word	0x0000f320
        /*05d0*/ 	.word	0x00000003
        /*05d4*/ 	.word	0x000000c0
        /*05d8*/ 	.short	0x010a
        /*05da*/ 	.byte	0x3f
	.zero		1


	//   ....[85]....
        /*05dc*/ 	.word	0x0000f380
        /*05e0*/ 	.word	0x0000000a
        /*05e4*/ 	.word	0x00000108
        /*05e8*/ 	.short	0x010a
        /*05ea*/ 	.byte	0x3f
	.zero		1


	//   ....[86]....
        /*05ec*/ 	.word	0x0000f3e0
        /*05f0*/ 	.word	0x00000005
        /*05f4*/ 	.word	0x000000e0
        /*05f8*/ 	.short	0x010a
        /*05fa*/ 	.byte	0x3f
	.zero		1


	//   ....[87]....
        /*05fc*/ 	.word	0x0000f440
        /*0600*/ 	.word	0x00000005
        /*0604*/ 	.word	0x000000e8
        /*0608*/ 	.short	0x010a
        /*060a*/ 	.byte	0x3f
	.zero		1


	//   ....[88]....
        /*060c*/ 	.word	0x0000f4a0
        /*0610*/ 	.word	0x00000005
        /*0614*/ 	.word	0x000000f0
        /*0618*/ 	.short	0x010a
        /*061a*/ 	.byte	0x3f
	.zero		1


	//   ....[89]....
        /*061c*/ 	.word	0x0000f500
        /*0620*/ 	.word	0x00000005
        /*0624*/ 	.word	0x000000f8
        /*0628*/ 	.short	0x010a
        /*062a*/ 	.byte	0x3f
	.zero		1


	//   ....[90]....
        /*062c*/ 	.word	0x0000f550
        /*0630*/ 	.word	0x00000003
        /*0634*/ 	.word	0x000000e0
        /*0638*/ 	.short	0x010a
        /*063a*/ 	.byte	0x3f
	.zero		1


	//   ....[91]....
        /*063c*/ 	.word	0x0000f5a0
        /*0640*/ 	.word	0x00000003
        /*0644*/ 	.word	0x000000e8
        /*0648*/ 	.short	0x010a
        /*064a*/ 	.byte	0x3f
	.zero		1


	//   ....[92]....
        /*064c*/ 	.word	0x0000f5f0
        /*0650*/ 	.word	0x00000003
        /*0654*/ 	.word	0x000000f0
        /*0658*/ 	.short	0x010a
        /*065a*/ 	.byte	0x3f
	.zero		1


	//   ....[93]....
        /*065c*/ 	.word	0x0000f6c0
        /*0660*/ 	.word	0x00000015
        /*0664*/ 	.word	0x00000060
        /*0668*/ 	.short	0x010a
        /*066a*/ 	.byte	0x3f
	.zero		1


	//   ....[94]....
        /*066c*/ 	.word	0x0000f790
        /*0670*/ 	.word	0x00000007
        /*0674*/ 	.word	0x00000000
        /*0678*/ 	.short	0x010a
        /*067a*/ 	.byte	0x3f
	.zero		1


	//   ....[95]....
        /*067c*/ 	.word	0x0000f7e0
        /*0680*/ 	.word	0x00000009
        /*0684*/ 	.word	0x00000000
        /*0688*/ 	.short	0x010a
        /*068a*/ 	.byte	0x3f
	.zero		1


	//   ....[96]....
        /*068c*/ 	.word	0x0000f830
        /*0690*/ 	.word	0x00000006
        /*0694*/ 	.word	0x00000000
        /*0698*/ 	.short	0x010a
        /*069a*/ 	.byte	0x3f
	.zero		1


	//   ....[97]....
        /*069c*/ 	.word	0x0000f880
        /*06a0*/ 	.word	0x00000009
        /*06a4*/ 	.word	0x00000000
        /*06a8*/ 	.short	0x010a
        /*06aa*/ 	.byte	0x3f
	.zero		1


	//   ....[98]....
        /*06ac*/ 	.word	0x0000f8d0
        /*06b0*/ 	.word	0x00000006
        /*06b4*/ 	.word	0x00000000
        /*06b8*/ 	.short	0x010a
        /*06ba*/ 	.byte	0x3f
	.zero		1


	//   ....[99]....
        /*06bc*/ 	.word	0x0000f920
        /*06c0*/ 	.word	0x00000009
        /*06c4*/ 	.word	0x00000000
        /*06c8*/ 	.short	0x010a
        /*06ca*/ 	.byte	0x3f
	.zero		1


	//   ....[100]....
        /*06cc*/ 	.word	0x0000f970
        /*06d0*/ 	.word	0x00000006
        /*06d4*/ 	.word	0x00000000
        /*06d8*/ 	.short	0x010a
        /*06da*/ 	.byte	0x3f
	.zero		1


	//   ....[101]....
        /*06dc*/ 	.word	0x0000f9c0
        /*06e0*/ 	.word	0x00000009
        /*06e4*/ 	.word	0x00000000
        /*06e8*/ 	.short	0x010a
        /*06ea*/ 	.byte	0x3f
	.zero		1


	//   ....[102]....
        /*06ec*/ 	.word	0x0000fa10
        /*06f0*/ 	.word	0x00000006
        /*06f4*/ 	.word	0x00000000
        /*06f8*/ 	.short	0x010a
        /*06fa*/ 	.byte	0x3f
	.zero		1


	//   ....[103]....
        /*06fc*/ 	.word	0x0000fa60
        /*0700*/ 	.word	0x00000009
        /*0704*/ 	.word	0x00000000
        /*0708*/ 	.short	0x010a
        /*070a*/ 	.byte	0x3f
	.zero		1


	//   ....[104]....
        /*070c*/ 	.word	0x0000fab0
        /*0710*/ 	.word	0x00000006
        /*0714*/ 	.word	0x00000000
        /*0718*/ 	.short	0x010a
        /*071a*/ 	.byte	0x3f
	.zero		1


	//----- nvinfo : EIATTR_NUM_MBARRIERS
	.align		4
.L_38:
        /*071c*/ 	.byte	0x03, 0x38
        /*071e*/ 	.short	0x0022


	//----- nvinfo : EIATTR_EXIT_INSTR_OFFSETS
	.align		4
        /*0720*/ 	.byte	0x04, 0x1c
        /*0722*/ 	.short	(.L_40 - .L_39)


	//   ....[0]....
.L_39:
        /*0724*/ 	.word	0x00000c10


	//   ....[1]....
        /*0728*/ 	.word	0x00001420


	//   ....[2]....
        /*072c*/ 	.word	0x0000c450


	//   ....[3]....
        /*0730*/ 	.word	0x0000ca80


	//   ....[4]....
        /*0734*/ 	.word	0x0000cab0


	//   ....[5]....
        /*0738*/ 	.word	0x0000dd60


	//   ....[6]....
        /*073c*/ 	.word	0x0000f160


	//----- nvinfo : EIATTR_MAX_THREADS
	.align		4
.L_40:
        /*0740*/ 	.byte	0x04, 0x05
        /*0742*/ 	.short	(.L_42 - .L_41)
.L_41:
        /*0744*/ 	.word	0x00000180
        /*0748*/ 	.word	0x00000001
        /*074c*/ 	.word	0x00000001


	//----- nvinfo : EIATTR_CRS_STACK_SIZE
	.align		4
.L_42:
        /*0750*/ 	.byte	0x04, 0x1e
        /*0752*/ 	.short	(.L_44 - .L_43)
.L_43:
        /*0754*/ 	.word	0x00000000


	//----- nvinfo : EIATTR_CBANK_PARAM_SIZE
	.align		4
.L_44:
        /*0758*/ 	.byte	0x03, 0x19
        /*075a*/ 	.short	0x0770


	//----- nvinfo : EIATTR_PARAM_CBANK
	.align		4
        /*075c*/ 	.byte	0x04, 0x0a
        /*075e*/ 	.short	(.L_46 - .L_45)
	.align		4
.L_45:
        /*0760*/ 	.word	index@(.nv.constant0._ZN7cutlass13device_kernelINS_4gemm6kernel13GemmUniversalIN4cute5tupleIJiiiiEEENS1_10collective13CollectiveMmaINS1_37MainloopSm90TmaGmmaWarpSpecializedFP8ILi12ENS5_IJNS4_1CILi1EEESB_SB_EEENS1_35KernelTmaWarpSpecializedCooperativeEEENS5_IJNSA_ILi128EEESF_NSA_ILi64EEEEEENS_12float_e4m3_tENS5_IJlSB_lEEESI_SJ_NS4_8TiledMMAINS4_8MMA_AtomIJNS4_4SM904GMMA31MMA_64x128x32_F32E4M3E4M3_SS_TNILNSN_7ScaleInE1ELSP_1EEEEEENS4_6LayoutINS5_IJNSA_ILi2EEESB_SB_EEENS5_IJSB_NSA_ILi0EEESV_EEEEENS5_IJNS4_10UnderscoreESY_SY_EEEEENS4_13SM90_TMA_LOADENS4_14ComposedLayoutINS4_7SwizzleILi2ELi4ELi3EEENS4_18smem_ptr_flag_bitsILi8EEENSS_INS5_IJNSA_ILi8EEESG_EEENS5_IJSG_SB_EEEEEEEvNS4_8identityES11_S1B_vS1C_EENS_8epilogue10collective18CollectiveEpilogueINS1E_22Sm90TmaWarpSpecializedILi4ELi2ELi16ELb0ELb0EEEJSH_NS5_IJSF_NSA_ILi32EEEEEESI_SJ_SI_SJ_NS1E_6fusion15FusionCallbacksIS1I_NS1L_13LinCombEltActINS1E_6thread4SiLuESI_fSI_fLNS_15FloatRoundStyleE2EEESH_S1K_JEEES11_NS12_INS13_ILi1ELi4ELi3EEES16_NSS_INS5_IJS17_S1J_EEENS5_IJS1J_SB_EEEEEEENS4_39AutoVectorizingCopyWithAssumedAlignmentILi128EEENS4_14SM90_TMA_STOREES1X_S1Z_NS4_9Copy_AtomIJNS4_17SM90_U32x4_STSM_NENS_6half_tEEEEvEEEvvEEEEvNT_6ParamsE)
        /*0764*/ 	.short	0x0210
        /*0766*/ 	.short	0x0770


	//----- nvinfo : EIATTR_SW_WAR
	.align		4
.L_46:
        /*0768*/ 	.byte	0x04, 0x36
        /*076a*/ 	.short	(.L_48 - .L_47)
.L_47:
        /*076c*/ 	.word	0x00000008
.L_48:


//--------------------- .nv.callgraph             --------------------------
	.section	.nv.callgraph,"",@"SHT_CUDA_CALLGRAPH"
	.align	4
	.sectionentsize	8
	.align		4
        /*0000*/ 	.word	0x00000000
	.align		4
        /*0004*/ 	.word	0xffffffff
	.align		4
        /*0008*/ 	.word	index@(_ZN7cutlass13device_kernelINS_4gemm6kernel13GemmUniversalIN4cute5tupleIJiiiiEEENS1_10collective13CollectiveMmaINS1_37MainloopSm90TmaGmmaWarpSpecializedFP8ILi12ENS5_IJNS4_1CILi1EEESB_SB_EEENS1_35KernelTmaWarpSpecializedCooperativeEEENS5_IJNSA_ILi128EEESF_NSA_ILi64EEEEEENS_12float_e4m3_tENS5_IJlSB_lEEESI_SJ_NS4_8TiledMMAINS4_8MMA_AtomIJNS4_4SM904GMMA31MMA_64x128x32_F32E4M3E4M3_SS_TNILNSN_7ScaleInE1ELSP_1EEEEEENS4_6LayoutINS5_IJNSA_ILi2EEESB_SB_EEENS5_IJSB_NSA_ILi0EEESV_EEEEENS5_IJNS4_10UnderscoreESY_SY_EEEEENS4_13SM90_TMA_LOADENS4_14ComposedLayoutINS4_7SwizzleILi2ELi4ELi3EEENS4_18smem_ptr_flag_bitsILi8EEENSS_INS5_IJNSA_ILi8EEESG_EEENS5_IJSG_SB_EEEEEEEvNS4_8identityES11_S1B_vS1C_EENS_8epilogue10collective18CollectiveEpilogueINS1E_22Sm90TmaWarpSpecializedILi4ELi2ELi16ELb0ELb0EEEJSH_NS5_IJSF_NSA_ILi32EEEEEESI_SJ_SI_SJ_NS1E_6fusion15FusionCallbacksIS1I_NS1L_13LinCombEltActINS1E_6thread4SiLuESI_fSI_fLNS_15FloatRoundStyleE2EEESH_S1K_JEEES11_NS12_INS13_ILi1ELi4ELi3EEES16_NSS_INS5_IJS17_S1J_EEENS5_IJS1J_SB_EEEEEEENS4_39AutoVectorizingCopyWithAssumedAlignmentILi128EEENS4_14SM90_TMA_STOREES1X_S1Z_NS4_9Copy_AtomIJNS4_17SM90_U32x4_STSM_NENS_6half_tEEEEvEEEvvEEEEvNT_6ParamsE)
	.align		4
        /*000c*/ 	.word	index@(__assertfail)
	.align		4
        /*0010*/ 	.word	0x00000000
	.align		4
        /*0014*/ 	.word	0xfffffffe
	.align		4
        /*0018*/ 	.word	0x00000000
	.align		4
        /*001c*/ 	.word	0xfffffffd
	.align		4
        /*0020*/ 	.word	0x00000000
	.align		4
        /*0024*/ 	.word	0xfffffffc


//--------------------- .nv.constant4             --------------------------
	.section	.nv.constant4,"a",@progbits
	.align	8
	.align		8
.nv.constant4:
        /*0000*/ 	.dword	__assertfail
	.align		8
        /*0008*/ 	.dword	__unnamed_1
	.align		8
        /*0010*/ 	.dword	__unnamed_2
	.align		8
        /*0018*/ 	.dword	_ZN39_INTERNAL_8f0984c5_4_k_cu_21963136_27884cuda3std3__45__cpo5beginE
	.align		8
        /*0020*/ 	.dword	_ZN39_INTERNAL_8f0984c5_4_k_cu_21963136_27884cuda3std3__45__cpo3endE
	.align		8
        /*0028*/ 	.dword	_ZN39_INTERNAL_8f0984c5_4_k_cu_21963136_27884cuda3std3__45__cpo6cbeginE
	.align		8
        /*0030*/ 	.dword	_ZN39_INTERNAL_8f0984c5_4_k_cu_21963136_27884cuda3std3__45__cpo4cendE
	.align		8
        /*0038*/ 	.dword	_ZN39_INTERNAL_8f0984c5_4_k_cu_21963136_27884cuda3std3__441_GLOBAL__N__8f0984c5_4_k_cu_21963136_27886ignoreE
	.align		8
        /*0040*/ 	.dword	_ZN39_INTERNAL_8f0984c5_4_k_cu_21963136_27884cuda3std3__419piecewise_constructE
	.align		8
        /*0048*/ 	.dword	_ZN39_INTERNAL_8f0984c5_4_k_cu_21963136_27884cuda3std3__48in_placeE
	.align		8
        /*0050*/ 	.dword	_ZN39_INTERNAL_8f0984c5_4_k_cu_21963136_27884cuda3std6ranges3__45__cpo4swapE
	.align		8
        /*0058*/ 	.dword	_ZN39_INTERNAL_8f0984c5_4_k_cu_21963136_27884cuda3std6ranges3__45__cpo9iter_moveE
	.align		8
        /*0060*/ 	.dword	_ZN39_INTERNAL_8f0984c5_4_k_cu_21963136_27884cute7productE
	.align		8
        /*0068*/ 	.dword	_ZN39_INTERNAL_8f0984c5_4_k_cu_21963136_27884cute1_E
	.align		8
        /*0070*/ 	.dword	$str$24
	.align		8
        /*0078*/ 	.dword	$str$25


//--------------------- .text._ZN7cutlass13device_kernelINS_4gemm6kernel13GemmUniversalIN4cute5tupleIJiiiiEEENS1_10collective13CollectiveMmaINS1_37MainloopSm90TmaGmmaWarpSpecializedFP8ILi12ENS5_IJNS4_1CILi1EEESB_SB_EEENS1_35KernelTmaWarpSpecializedCooperativeEEENS5_IJNSA_ILi128EEESF_NSA_ILi64EEEEEENS_12float_e4m3_tENS5_IJlSB_lEEESI_SJ_NS4_8TiledMMAINS4_8MMA_AtomIJNS4_4SM904GMMA31MMA_64x128x32_F32E4M3E4M3_SS_TNILNSN_7ScaleInE1ELSP_1EEEEEENS4_6LayoutINS5_IJNSA_ILi2EEESB_SB_EEENS5_IJSB_NSA_ILi0EEESV_EEEEENS5_IJNS4_10UnderscoreESY_SY_EEEEENS4_13SM90_TMA_LOADENS4_14ComposedLayoutINS4_7SwizzleILi2ELi4ELi3EEENS4_18smem_ptr_flag_bitsILi8EEENSS_INS5_IJNSA_ILi8EEESG_EEENS5_IJSG_SB_EEEEEEEvNS4_8identityES11_S1B_vS1C_EENS_8epilogue10collective18CollectiveEpilogueINS1E_22Sm90TmaWarpSpecializedILi4ELi2ELi16ELb0ELb0EEEJSH_NS5_IJSF_NSA_ILi32EEEEEESI_SJ_SI_SJ_NS1E_6fusion15FusionCallbacksIS1I_NS1L_13LinCombEltActINS1E_6thread4SiLuESI_fSI_fLNS_15FloatRoundStyleE2EEESH_S1K_JEEES11_NS12_INS13_ILi1ELi4ELi3EEES16_NSS_INS5_IJS17_S1J_EEENS5_IJS1J_SB_EEEEEEENS4_39AutoVectorizingCopyWithAssumedAlignmentILi128EEENS4_14SM90_TMA_STOREES1X_S1Z_NS4_9Copy_AtomIJNS4_17SM90_U32x4_STSM_NENS_6half_tEEEEvEEEvvEEEEvNT_6ParamsE --------------------------
	.section	.text._ZN7cutlass13device_kernelINS_4gemm6kernel13GemmUniversalIN4cute5tupleIJiiiiEEENS1_10collective13CollectiveMmaINS1_37MainloopSm90TmaGmmaWarpSpecializedFP8ILi12ENS5_IJNS4_1CILi1EEESB_SB_EEENS1_35KernelTmaWarpSpecializedCooperativeEEENS5_IJNSA_ILi128EEESF_NSA_ILi64EEEEEENS_12float_e4m3_tENS5_IJlSB_lEEESI_SJ_NS4_8TiledMMAINS4_8MMA_AtomIJNS4_4SM904GMMA31MMA_64x128x32_F32E4M3E4M3_SS_TNILNSN_7ScaleInE1ELSP_1EEEEEENS4_6LayoutINS5_IJNSA_ILi2EEESB_SB_EEENS5_IJSB_NSA_ILi0EEESV_EEEEENS5_IJNS4_10UnderscoreESY_SY_EEEEENS4_13SM90_TMA_LOADENS4_14ComposedLayoutINS4_7SwizzleILi2ELi4ELi3EEENS4_18smem_ptr_flag_bitsILi8EEENSS_INS5_IJNSA_ILi8EEESG_EEENS5_IJSG_SB_EEEEEEEvNS4_8identityES11_S1B_vS1C_EENS_8epilogue10collective18CollectiveEpilogueINS1E_22Sm90TmaWarpSpecializedILi4ELi2ELi16ELb0ELb0EEEJSH_NS5_IJSF_NSA_ILi32EEEEEESI_SJ_SI_SJ_NS1E_6fusion15FusionCallbacksIS1I_NS1L_13LinCombEltActINS1E_6thread4SiLuESI_fSI_fLNS_15FloatRoundStyleE2EEESH_S1K_JEEES11_NS12_INS13_ILi1ELi4ELi3EEES16_NSS_INS5_IJS17_S1J_EEENS5_IJS1J_SB_EEEEEEENS4_39AutoVectorizingCopyWithAssumedAlignmentILi128EEENS4_14SM90_TMA_STOREES1X_S1Z_NS4_9Copy_AtomIJNS4_17SM90_U32x4_STSM_NENS_6half_tEEEEvEEEvvEEEEvNT_6ParamsE,"ax",@progbits
	.align	128
.text._ZN7cutlass13device_kernelINS_4gemm6kernel13GemmUniversalIN4cute5tupleIJiiiiEEENS1_10collective13CollectiveMmaINS1_37MainloopSm90TmaGmmaWarpSpecializedFP8ILi12ENS5_IJNS4_1CILi1EEESB_SB_EEENS1_35KernelTmaWarpSpecializedCooperativeEEENS5_IJNSA_ILi128EEESF_NSA_ILi64EEEEEENS_12float_e4m3_tENS5_IJlSB_lEEESI_SJ_NS4_8TiledMMAINS4_8MMA_AtomIJNS4_4SM904GMMA31MMA_64x128x32_F32E4M3E4M3_SS_TNILNSN_7ScaleInE1ELSP_1EEEEEENS4_6LayoutINS5_IJNSA_ILi2EEESB_SB_EEENS5_IJSB_NSA_ILi0EEESV_EEEEENS5_IJNS4_10UnderscoreESY_SY_EEEEENS4_13SM90_TMA_LOADENS4_14ComposedLayoutINS4_7SwizzleILi2ELi4ELi3EEENS4_18smem_ptr_flag_bitsILi8EEENSS_INS5_IJNSA_ILi8EEESG_EEENS5_IJSG_SB_EEEEEEEvNS4_8identityES11_S1B_vS1C_EENS_8epilogue10collective18CollectiveEpilogueINS1E_22Sm90TmaWarpSpecializedILi4ELi2ELi16ELb0ELb0EEEJSH_NS5_IJSF_NSA_ILi32EEEEEESI_SJ_SI_SJ_NS1E_6fusion15FusionCallbacksIS1I_NS1L_13LinCombEltActINS1E_6thread4SiLuESI_fSI_fLNS_15FloatRoundStyleE2EEESH_S1K_JEEES11_NS12_INS13_ILi1ELi4ELi3EEES16_NSS_INS5_IJS17_S1J_EEENS5_IJS1J_SB_EEEEEEENS4_39AutoVectorizingCopyWithAssumedAlignmentILi128EEENS4_14SM90_TMA_STOREES1X_S1Z_NS4_9Copy_AtomIJNS4_17SM90_U32x4_STSM_NENS_6half_tEEEEvEEEvvEEEEvNT_6ParamsE:
        .type           _ZN7cutlass13device_kernelINS_4gemm6kernel13GemmUniversalIN4cute5tupleIJiiiiEEENS1_10collective13CollectiveMmaINS1_37MainloopSm90TmaGmmaWarpSpecializedFP8ILi12ENS5_IJNS4_1CILi1EEESB_SB_EEENS1_35KernelTmaWarpSpecializedCooperativeEEENS5_IJNSA_ILi128EEESF_NSA_ILi64EEEEEENS_12float_e4m3_tENS5_IJlSB_lEEESI_SJ_NS4_8TiledMMAINS4_8MMA_AtomIJNS4_4SM904GMMA31MMA_64x128x32_F32E4M3E4M3_SS_TNILNSN_7ScaleInE1ELSP_1EEEEEENS4_6LayoutINS5_IJNSA_ILi2EEESB_SB_EEENS5_IJSB_NSA_ILi0EEESV_EEEEENS5_IJNS4_10UnderscoreESY_SY_EEEEENS4_13SM90_TMA_LOADENS4_14ComposedLayoutINS4_7SwizzleILi2ELi4ELi3EEENS4_18smem_ptr_flag_bitsILi8EEENSS_INS5_IJNSA_ILi8EEESG_EEENS5_IJSG_SB_EEEEEEEvNS4_8identityES11_S1B_vS1C_EENS_8epilogue10collective18CollectiveEpilogueINS1E_22Sm90TmaWarpSpecializedILi4ELi2ELi16ELb0ELb0EEEJSH_NS5_IJSF_NSA_ILi32EEEEEESI_SJ_SI_SJ_NS1E_6fusion15FusionCallbacksIS1I_NS1L_13LinCombEltActINS1E_6thread4SiLuESI_fSI_fLNS_15FloatRoundStyleE2EEESH_S1K_JEEES11_NS12_INS13_ILi1ELi4ELi3EEES16_NSS_INS5_IJS17_S1J_EEENS5_IJS1J_SB_EEEEEEENS4_39AutoVectorizingCopyWithAssumedAlignmentILi128EEENS4_14SM90_TMA_STOREES1X_S1Z_NS4_9Copy_AtomIJNS4_17SM90_U32x4_STSM_NENS_6half_tEEEEvEEEvvEEEEvNT_6ParamsE,@function
        .size           _ZN7cutlass13device_kernelINS_4gemm6kernel13GemmUniversalIN4cute5tupleIJiiiiEEENS1_10collective13CollectiveMmaINS1_37MainloopSm90TmaGmmaWarpSpecializedFP8ILi12ENS5_IJNS4_1CILi1EEESB_SB_EEENS1_35KernelTmaWarpSpecializedCooperativeEEENS5_IJNSA_ILi128EEESF_NSA_ILi64EEEEEENS_12float_e4m3_tENS5_IJlSB_lEEESI_SJ_NS4_8TiledMMAINS4_8MMA_AtomIJNS4_4SM904GMMA31MMA_64x128x32_F32E4M3E4M3_SS_TNILNSN_7ScaleInE1ELSP_1EEEEEENS4_6LayoutINS5_IJNSA_ILi2EEESB_SB_EEENS5_IJSB_NSA_ILi0EEESV_EEEEENS5_IJNS4_10UnderscoreESY_SY_EEEEENS4_13SM90_TMA_LOADENS4_14ComposedLayoutINS4_7SwizzleILi2ELi4ELi3EEENS4_18smem_ptr_flag_bitsILi8EEENSS_INS5_IJNSA_ILi8EEESG_EEENS5_IJSG_SB_EEEEEEEvNS4_8identityES11_S1B_vS1C_EENS_8epilogue10collective18CollectiveEpilogueINS1E_22Sm90TmaWarpSpecializedILi4ELi2ELi16ELb0ELb0EEEJSH_NS5_IJSF_NSA_ILi32EEEEEESI_SJ_SI_SJ_NS1E_6fusion15FusionCallbacksIS1I_NS1L_13LinCombEltActINS1E_6thread4SiLuESI_fSI_fLNS_15FloatRoundStyleE2EEESH_S1K_JEEES11_NS12_INS13_ILi1ELi4ELi3EEES16_NSS_INS5_IJS17_S1J_EEENS5_IJS1J_SB_EEEEEEENS4_39AutoVectorizingCopyWithAssumedAlignmentILi128EEENS4_14SM90_TMA_STOREES1X_S1Z_NS4_9Copy_AtomIJNS4_17SM90_U32x4_STSM_NENS_6half_tEEEEvEEEvvEEEEvNT_6ParamsE,(.L_x_401 - _ZN7cutlass13device_kernelINS_4gemm6kernel13GemmUniversalIN4cute5tupleIJiiiiEEENS1_10collective13CollectiveMmaINS1_37MainloopSm90TmaGmmaWarpSpecializedFP8ILi12ENS5_IJNS4_1CILi1EEESB_SB_EEENS1_35KernelTmaWarpSpecializedCooperativeEEENS5_IJNSA_ILi128EEESF_NSA_ILi64EEEEEENS_12float_e4m3_tENS5_IJlSB_lEEESI_SJ_NS4_8TiledMMAINS4_8MMA_AtomIJNS4_4SM904GMMA31MMA_64x128x32_F32E4M3E4M3_SS_TNILNSN_7ScaleInE1ELSP_1EEEEEENS4_6LayoutINS5_IJNSA_ILi2EEESB_SB_EEENS5_IJSB_NSA_ILi0EEESV_EEEEENS5_IJNS4_10UnderscoreESY_SY_EEEEENS4_13SM90_TMA_LOADENS4_14ComposedLayoutINS4_7SwizzleILi2ELi4ELi3EEENS4_18smem_ptr_flag_bitsILi8EEENSS_INS5_IJNSA_ILi8EEESG_EEENS5_IJSG_SB_EEEEEEEvNS4_8identityES11_S1B_vS1C_EENS_8epilogue10collective18CollectiveEpilogueINS1E_22Sm90TmaWarpSpecializedILi4ELi2ELi16ELb0ELb0EEEJSH_NS5_IJSF_NSA_ILi32EEEEEESI_SJ_SI_SJ_NS1E_6fusion15FusionCallbacksIS1I_NS1L_13LinCombEltActINS1E_6thread4SiLuESI_fSI_fLNS_15FloatRoundStyleE2EEESH_S1K_JEEES11_NS12_INS13_ILi1ELi4ELi3EEES16_NSS_INS5_IJS17_S1J_EEENS5_IJS1J_SB_EEEEEEENS4_39AutoVectorizingCopyWithAssumedAlignmentILi128EEENS4_14SM90_TMA_STOREES1X_S1Z_NS4_9Copy_AtomIJNS4_17SM90_U32x4_STSM_NENS_6half_tEEEEvEEEvvEEEEvNT_6ParamsE)
        .other          _ZN7cutlass13device_kernelINS_4gemm6kernel13GemmUniversalIN4cute5tupleIJiiiiEEENS1_10collective13CollectiveMmaINS1_37MainloopSm90TmaGmmaWarpSpecializedFP8ILi12ENS5_IJNS4_1CILi1EEESB_SB_EEENS1_35KernelTmaWarpSpecializedCooperativeEEENS5_IJNSA_ILi128EEESF_NSA_ILi64EEEEEENS_12float_e4m3_tENS5_IJlSB_lEEESI_SJ_NS4_8TiledMMAINS4_8MMA_AtomIJNS4_4SM904GMMA31MMA_64x128x32_F32E4M3E4M3_SS_TNILNSN_7ScaleInE1ELSP_1EEEEEENS4_6LayoutINS5_IJNSA_ILi2EEESB_SB_EEENS5_IJSB_NSA_ILi0EEESV_EEEEENS5_IJNS4_10UnderscoreESY_SY_EEEEENS4_13SM90_TMA_LOADENS4_14ComposedLayoutINS4_7SwizzleILi2ELi4ELi3EEENS4_18smem_ptr_flag_bitsILi8EEENSS_INS5_IJNSA_ILi8EEESG_EEENS5_IJSG_SB_EEEEEEEvNS4_8identityES11_S1B_vS1C_EENS_8epilogue10collective18CollectiveEpilogueINS1E_22Sm90TmaWarpSpecializedILi4ELi2ELi16ELb0ELb0EEEJSH_NS5_IJSF_NSA_ILi32EEEEEESI_SJ_SI_SJ_NS1E_6fusion15FusionCallbacksIS1I_NS1L_13LinCombEltActINS1E_6thread4SiLuESI_fSI_fLNS_15FloatRoundStyleE2EEESH_S1K_JEEES11_NS12_INS13_ILi1ELi4ELi3EEES16_NSS_INS5_IJS17_S1J_EEENS5_IJS1J_SB_EEEEEEENS4_39AutoVectorizingCopyWithAssumedAlignmentILi128EEENS4_14SM90_TMA_STOREES1X_S1Z_NS4_9Copy_AtomIJNS4_17SM90_U32x4_STSM_NENS_6half_tEEEEvEEEvvEEEEvNT_6ParamsE,@"STO_CUDA_ENTRY STV_DEFAULT"
_ZN7cutlass13device_kernelINS_4gemm6kernel13GemmUniversalIN4cute5tupleIJiiiiEEENS1_10collective13CollectiveMmaINS1_37MainloopSm90TmaGmmaWarpSpecializedFP8ILi12ENS5_IJNS4_1CILi1EEESB_SB_EEENS1_35KernelTmaWarpSpecializedCooperativeEEENS5_IJNSA_ILi128EEESF_NSA_ILi64EEEEEENS_12float_e4m3_tENS5_IJlSB_lEEESI_SJ_NS4_8TiledMMAINS4_8MMA_AtomIJNS4_4SM904GMMA31MMA_64x128x32_F32E4M3E4M3_SS_TNILNSN_7ScaleInE1ELSP_1EEEEEENS4_6LayoutINS5_IJNSA_ILi2EEESB_SB_EEENS5_IJSB_NSA_ILi0EEESV_EEEEENS5_IJNS4_10UnderscoreESY_SY_EEEEENS4_13SM90_TMA_LOADENS4_14ComposedLayoutINS4_7SwizzleILi2ELi4ELi3EEENS4_18smem_ptr_flag_bitsILi8EEENSS_INS5_IJNSA_ILi8EEESG_EEENS5_IJSG_SB_EEEEEEEvNS4_8identityES11_S1B_vS1C_EENS_8epilogue10collective18CollectiveEpilogueINS1E_22Sm90TmaWarpSpecializedILi4ELi2ELi16ELb0ELb0EEEJSH_NS5_IJSF_NSA_ILi32EEEEEESI_SJ_SI_SJ_NS1E_6fusion15FusionCallbacksIS1I_NS1L_13LinCombEltActINS1E_6thread4SiLuESI_fSI_fLNS_15FloatRoundStyleE2EEESH_S1K_JEEES11_NS12_INS13_ILi1ELi4ELi3EEES16_NSS_INS5_IJS17_S1J_EEENS5_IJS1J_SB_EEEEEEENS4_39AutoVectorizingCopyWithAssumedAlignmentILi128EEENS4_14SM90_TMA_STOREES1X_S1Z_NS4_9Copy_AtomIJNS4_17SM90_U32x4_STSM_NENS_6half_tEEEEvEEEvvEEEEvNT_6ParamsE:
[----:B------:R-:W1:Y:S01]  /*0000*/  LDC R1, c[0x0][0x28] ;  /* 0x00000a00ff017b82 */ /* 0x000e620000000800 */
[----:B------:R-:W2:Y:S07]  /*0010*/  S2R R18, SR_TID.X ;  /* 0x0000000000127919 */ /* 0x000eae0000002100 */
[----:B------:R-:W3:Y:S01]  /*0020*/  LDC.64 R8, c[0x0][0x588] ;  /* 0x00016200ff087b82 */ /* 0x000ee20000000a00 */
[----:B------:R-:W-:Y:S01]  /*0030*/  ELECT P0, URZ, PT ;  /* 0x00000000003f782f */ /* 0x000fe20003800000 */
[----:B------:R-:W-:Y:S01]  /*0040*/  BSSY B0, `(.L_x_0) ;  /* 0x0000016000007945 */ /* 0x000fe20003800000 */
[----:B--2---:R-:W-:-:S02]  /*0050*/  SHF.R.U32.HI R0, RZ, 0x5, R18 ;  /* 0x00000005ff007819 */ /* 0x004fc40000011612 */
[----:B------:R-:W-:-:S03]  /*0060*/  SHF.R.U32.HI R4, RZ, 0x7, R18 ;  /* 0x00000007ff047819 */ /* 0x000fc60000011612 */
[----:B------:R-:W2:Y:S04]  /*0070*/  SHFL.IDX PT, R3, R0, RZ, 0x1f ;  /* 0x00001fff00037589 */ /* 0x000ea800000e0000 */
[----:B------:R4:W1:Y:S01]  /*0080*/  SHFL.IDX PT, R6, R4, RZ, 0x1f ;  /* 0x00001fff04067589 */ /* 0x00086200000e0000 */
[----:B--2---:R-:W-:Y:S02]  /*0090*/  ISETP.NE.OR P0, PT, R3, RZ, !P0 ;  /* 0x000000ff0300720c */ /* 0x004fe40004705670 */
[----:B------:R-:W-:-:S11]  /*00a0*/  SHF.R.S32.HI R2, RZ, 0x1f, R3 ;  /* 0x0000001fff027819 */ /* 0x000fd60000011403 */
[----:B-1-34-:R-:W-:Y:S05]  /*00b0*/  @P0 BRA `(.L_x_1) ;  /* 0x0000000000380947 */ /* 0x01afea0003800000 */
[----:B------:R-:W-:Y:S02]  /*00c0*/  ULDC.64 UR4, c[0x0][0x198] ;  /* 0x0000660000047ab9 */ /* 0x000fe40000000a00 */
[----:B------:R-:W-:Y:S02]  /*00d0*/  UIADD3 UR6, UP0, UR4, 0xf0, URZ ;  /* 0x000000f004067890 */ /* 0x000fe4000ff1e03f */
[----:B------:R-:W-:Y:S02]  /*00e0*/  UIADD3 UR8, UP1, UR4, 0x1f0, URZ ;  /* 0x000001f004087890 */ /* 0x000fe4000ff3e03f */
[----:B------:R-:W-:Y:S02]  /*00f0*/  UIADD3 UR10, UP2, UR4, 0x3f0, URZ ;  /* 0x000003f0040a7890 */ /* 0x000fe4000ff5e03f */
[----:B------:R-:W-:Y:S02]  /*0100*/  UIADD3 UR4, UP3, UR4, 0x4f0, URZ ;  /* 0x000004f004047890 */ /* 0x000fe4000ff7e03f */
[----:B------:R-:W-:-:S02]  /*0110*/  UIADD3.X UR7, URZ, UR5, URZ, UP0, !UPT ;  /* 0x000000053f077290 */ /* 0x000fc400087fe43f */
[----:B------:R-:W-:Y:S02]  /*0120*/  UIADD3.X UR9, URZ, UR5, URZ, UP1, !UPT ;  /* 0x000000053f097290 */ /* 0x000fe40008ffe43f */
[----:B------:R-:W-:Y:S02]  /*0130*/  UIADD3.X UR11, URZ, UR5, URZ, UP2, !UPT ;  /* 0x000000053f0b7290 */ /* 0x000fe400097fe43f */
[----:B------:R-:W-:-:S03]  /*0140*/  UIADD3.X UR5, URZ, UR5, URZ, UP3, !UPT ;  /* 0x000000053f057290 */ /* 0x000fc60009ffe43f */
[----:B------:R1:W-:Y:S02]  /*0150*/  UTMACCTL.PF [UR6] ;  /* 0x00000000060079b9 */ /* 0x0003e40008040000 */
[----:B------:R1:W-:Y:S02]  /*0160*/  UTMACCTL.PF [UR8] ;  /* 0x00000000080079b9 */ /* 0x0003e40008040000 */
[----:B------:R1:W-:Y:S02]  /*0170*/  UTMACCTL.PF [UR10] ;  /* 0x000000000a0079b9 */ /* 0x0003e40008040000 */
[----:B------:R1:W-:Y:S02]  /*0180*/  UTMACCTL.PF [UR4] ;  /* 0x00000000040079b9 */ /* 0x0003e40008040000 */
[----:B-1----:R-:W-:Y:S01]  /*0190*/  NOP ;  /* 0x0000000000007918 */ /* 0x002fe20000000000 */
.L_x_1:
[----:B------:R-:W-:Y:S05]  /*01a0*/  BSYNC B0 ;  /* 0x0000000000007941 */ /* 0x000fea0003800000 */
.L_x_0:
[----:B------:R-:W-:Y:S01]  /*01b0*/  ULDC.64 UR4, c[0x0][0x590] ;  /* 0x0001640000047ab9 */ /* 0x000fe20000000a00 */
[----:B------:R-:W-:Y:S01]  /*01c0*/  LEA.HI R2, R2, R3, RZ, 0x2 ;  /* 0x0000000302027211 */ /* 0x000fe200078f10ff */
[----:B------:R-:W-:Y:S01]  /*01d0*/  ULDC.64 UR40, c[0x0][0x208] ;  /* 0x0000820000287ab9 */ /* 0x000fe20000000a00 */
[----:B------:R-:W-:Y:S02]  /*01e0*/  ISETP.NE.U32.AND P2, PT, RZ, UR4, PT ;  /* 0x00000004ff007c0c */ /* 0x000fe4000bf45070 */
[----:B------:R-:W-:Y:S02]  /*01f0*/  LOP3.LUT R2, R2, 0xfffffffc, RZ, 0xc0, !PT ;  /* 0xfffffffc02027812 */ /* 0x000fe400078ec0ff */
[----:B------:R-:W-:Y:S02]  /*0200*/  ISETP.NE.AND.EX P3, PT, RZ, UR5, PT, P2 ;  /* 0x00000005ff007c0c */ /* 0x000fe4000bf65320 */
[----:B------:R-:W-:Y:S02]  /*0210*/  IADD3 R3, R3, -R2, RZ ;  /* 0x8000000203037210 */ /* 0x000fe40007ffe0ff */
[----:B------:R-:W-:-:S02]  /*0220*/  PRMT R2, RZ, 0x7610, R2 ;  /* 0x00007610ff027816 */ /* 0x000fc40000000002 */
[----:B------:R-:W-:Y:S02]  /*0230*/  MOV R4, R8 ;  /* 0x0000000800047202 */ /* 0x000fe40000000f00 */
[----:B------:R-:W-:-:S05]  /*0240*/  MOV R5, R9 ;  /* 0x0000000900057202 */ /* 0x000fca0000000f00 */
[----:B------:R-:W-:Y:S05]  /*0250*/  @P3 BRA `(.L_x_2) ;  /* 0x0000000000303947 */ /* 0x000fea0003800000 */
[----:B------:R-:W-:Y:S02]  /*0260*/  ULDC.64 UR6, c[0x0][0x588] ;  /* 0x0001620000067ab9 */ /* 0x000fe40000000a00 */
[----:B------:R-:W-:-:S04]  /*0270*/  ISETP.NE.U32.AND P0, PT, RZ, UR6, PT ;  /* 0x00000006ff007c0c */ /* 0x000fc8000bf05070 */
[----:B------:R-:W-:-:S13]  /*0280*/  ISETP.NE.AND.EX P0, PT, RZ, UR7, PT, P0 ;  /* 0x00000007ff007c0c */ /* 0x000fda000bf05300 */
[----:B------:R-:W-:Y:S05]  /*0290*/  @!P0 BRA `(.L_x_3) ;  /* 0x0000000000108947 */ /* 0x000fea0003800000 */
[----:B------:R-:W2:Y:S02]  /*02a0*/  LDG.E R2, desc[UR40][R4.64] ;  /* 0x0000002804027981 */ /* 0x000ea4000c1e1900 */
[----:B--2---:R-:W-:Y:S01]  /*02b0*/  FSETP.NEU.AND P1, PT, R2, RZ, PT ;  /* 0x000000ff0200720b */ /* 0x004fe20003f2d000 */
[----:B------:R-:W-:Y:S01]  /*02c0*/  IMAD.MOV.U32 R2, RZ, RZ, 0x1 ;  /* 0x00000001ff027424 */ /* 0x000fe200078e00ff */
[----:B------:R-:W-:Y:S11]  /*02d0*/  BRA `(.L_x_2) ;  /* 0x0000000000107947 */ /* 0x000ff60003800000 */
.L_x_3:
[----:B------:R-:W-:Y:S01]  /*02e0*/  ULDC UR6, c[0x0][0x580] ;  /* 0x0001600000067ab9 */ /* 0x000fe20000000800 */
[----:B------:R-:W-:Y:S02]  /*02f0*/  MOV R2, 0x1 ;  /* 0x0000000100027802 */ /* 0x000fe40000000f00 */
[----:B------:R-:W-:Y:S02]  /*0300*/  CS2R R4, SRZ ;  /* 0x0000000000047805 */ /* 0x000fe4000001ff00 */
[----:B------:R-:W-:-:S13]  /*0310*/  FSETP.NEU.AND P1, PT, RZ, UR6, PT ;  /* 0x00000006ff007c0b */ /* 0x000fda000bf2d000 */
.L_x_2:
[----:B------:R-:W-:Y:S02]  /*0320*/  ISETP.NE.U32.AND P4, PT, R4, RZ, PT ;  /* 0x000000ff0400720c */ /* 0x000fe40003f85070 */
[----:B------:R-:W-:Y:S02]  /*0330*/  ISETP.NE.AND.EX P5, PT, RZ, UR5, PT, P2 ;  /* 0x00000005ff007c0c */ /* 0x000fe4000bfa5320 */
[----:B------:R-:W-:Y:S02]  /*0340*/  ISETP.NE.AND.EX P2, PT, R5, RZ, PT, P4 ;  /* 0x000000ff0500720c */ /* 0x000fe40003f45340 */
[----:B------:R-:W-:-:S11]  /*0350*/  PLOP3.LUT P0, PT, PT, PT, PT, 0x8, 0x0 ;  /* 0x000000000000781c */ /* 0x000fd60003f0e170 */
[----:B------:R-:W-:Y:S05]  /*0360*/  @P2 BRA P5, `(.L_x_4) ;  /* 0x0000000000342947 */ /* 0x000fea0002800000 */
[----:B------:R-:W-:-:S04]  /*0370*/  ISETP.NE.U32.AND P0, PT, RZ, UR4, PT ;  /* 0x00000004ff007c0c */ /* 0x000fc8000bf05070 */
[----:B------:R-:W-:-:S13]  /*0380*/  ISETP.NE.AND.EX P0, PT, RZ, UR5, PT, P0 ;  /* 0x00000005ff007c0c */ /* 0x000fda000bf05300 */
[----:B------:R-:W-:Y:S05]  /*0390*/  @!P0 BRA `(.L_x_5) ;  /* 0x0000000000248947 */ /* 0x000fea0003800000 */
[----:B------:R-:W-:Y:S02]  /*03a0*/  PRMT R2, R2, 0x9910, RZ ;  /* 0x0000991002027816 */ /* 0x000fe400000000ff */
[----:B------:R-:W-:Y:S02]  /*03b0*/  ISETP.NE.U32.AND P0, PT, R4, RZ, PT ;  /* 0x000000ff0400720c */ /* 0x000fe40003f05070 */
[----:B------:R-:W-:Y:S02]  /*03c0*/  ISETP.NE.AND P2, PT, R2, RZ, PT ;  /* 0x000000ff0200720c */ /* 0x000fe40003f45270 */
[----:B------:R-:W-:Y:S02]  /*03d0*/  ISETP.NE.AND.EX P0, PT, R5, RZ, PT, P0 ;  /* 0x000000ff0500720c */ /* 0x000fe40003f05300 */
[----:B------:R-:W-:-:S09]  /*03e0*/  SEL R2, RZ, 0xffffffff, P1 ;  /* 0xffffffffff027807 */ /* 0x000fd20000800000 */
[----:B------:R-:W-:-:S04]  /*03f0*/  @!P2 SEL R2, RZ, 0xffffffff, P0 ;  /* 0xffffffffff02a807 */ /* 0x000fc80000000000 */
[----:B------:R-:W-:-:S04]  /*0400*/  LOP3.LUT R2, R2, 0x1, RZ, 0xc0, !PT ;  /* 0x0000000102027812 */ /* 0x000fc800078ec0ff */
[----:B------:R-:W-:Y:S01]  /*0410*/  ISETP.EQ.U32.AND P0, PT, R2, 0x1, PT ;  /* 0x000000010200780c */ /* 0x000fe20003f02070 */
[----:B------:R-:W-:-:S12]  /*0420*/  BRA `(.L_x_4) ;  /* 0x0000000000047947 */ /* 0x000fd80003800000 */
.L_x_5:
[----:B------:R-:W-:-:S13]  /*0430*/  PLOP3.LUT P0, PT, P1, PT, PT, 0x8, 0x0 ;  /* 0x000000000000781c */ /* 0x000fda0000f0e170 */
.L_x_4:
[----:B------:R-:W1:Y:S02]  /*0440*/  SHFL.IDX PT, R2, R0, RZ, 0x1f ;  /* 0x00001fff00027589 */ /* 0x000e6400000e0000 */
[----:B-1----:R-:W-:-:S13]  /*0450*/  ISETP.NE.AND P1, PT, R2, RZ, PT ;  /* 0x000000ff0200720c */ /* 0x002fda0003f25270 */
[----:B------:R-:W-:Y:S05]  /*0460*/  @P1 BRA `(.L_x_6) ;  /* 0x0000000000a41947 */ /* 0x000fea0003800000 */
[----:B------:R-:W-:Y:S01]  /*0470*/  ELECT P1, URZ, PT ;  /* 0x00000000003f782f */ /* 0x000fe20003820000 */
[----:B------:R-:W-:-:S12]  /*0480*/  BSSY B0, `(.L_x_6) ;  /* 0x0000027000007945 */ /* 0x000fd80003800000 */
[----:B------:R-:W-:Y:S05]  /*0490*/  @!P1 BRA `(.L_x_7) ;  /* 0x0000000000949947 */ /* 0x000fea0003800000 */
[----:B------:R-:W1:Y:S01]  /*04a0*/  S2UR UR8, SR_CgaCtaId ;  /* 0x00000000000879c3 */ /* 0x000e620000008800 */
[----:B------:R-:W-:Y:S01]  /*04b0*/  UMOV UR4, 0x400 ;  /* 0x0000040000047882 */ /* 0x000fe20000000000 */
[----:B------:R-:W-:Y:S01]  /*04c0*/  UMOV UR5, 0x1 ;  /* 0x0000000100057882 */ /* 0x000fe20000000000 */
[----:B------:R-:W-:Y:S02]  /*04d0*/  UMOV UR6, 0x100 ;  /* 0x0000010000067882 */ /* 0x000fe40000000000 */
[----:B------:R-:W-:-:S04]  /*04e0*/  UIADD3 UR6, -UR6, 0x100000, URZ ;  /* 0x0010000006067890 */ /* 0x000fc8000fffe13f */
[----:B------:R-:W-:Y:S02]  /*04f0*/  USHF.L.U32 UR7, UR6, 0xb, URZ ;  /* 0x0000000b06077899 */ /* 0x000fe4000800063f */
[----:B------:R-:W-:Y:S02]  /*0500*/  USHF.L.U32 UR6, UR6, 0x1, URZ ;  /* 0x0000000106067899 */ /* 0x000fe4000800063f */
[----:B-1----:R-:W-:Y:S02]  /*0510*/  ULEA UR8, UR8, UR4, 0x18 ;  /* 0x0000000408087291 */ /* 0x002fe4000f8ec03f */
[----:B------:R-:W-:-:S04]  /*0520*/  UIADD3 UR4, -UR5, 0x100000, URZ ;  /* 0x0010000005047890 */ /* 0x000fc8000fffe13f */
[----:B------:R-:W-:Y:S02]  /*0530*/  USHF.L.U32 UR5, UR4, 0xb, URZ ;  /* 0x0000000b04057899 */ /* 0x000fe4000800063f */
[----:B------:R-:W-:Y:S01]  /*0540*/  USHF.L.U32 UR4, UR4, 0x1, URZ ;  /* 0x0000000104047899 */ /* 0x000fe2000800063f */
[----:B------:R-:W1:Y:S11]  /*0550*/  FENCE.VIEW.ASYNC.S ;  /* 0x00000000000073c6 */ /* 0x000e760000000000 */
[----:B-1----:R1:W2:Y:S01]  /*0560*/  SYNCS.EXCH.64 URZ, [UR8], UR4 ;  /* 0x00000004083f75b2 */ /* 0x0022a20008000100 */
[----:B------:R1:W3:Y:S01]  /*0570*/  SYNCS.EXCH.64 URZ, [UR8+0x60], UR6 ;  /* 0x00006006083f75b2 */ /* 0x0002e20008000100 */
[----:B------:R1:W4:Y:S01]  /*0580*/  SYNCS.EXCH.64 URZ, [UR8+0x8], UR4 ;  /* 0x00000804083f75b2 */ /* 0x0003220008000100 */
[----:B------:R1:W1:Y:S01]  /*0590*/  SYNCS.EXCH.64 URZ, [UR8+0x68], UR6 ;  /* 0x00006806083f75b2 */ /* 0x0002620008000100 */
        /* <DEDUP_REMOVED lines=20> */
[----:B--2---:R-:W-:Y:S01]  /*06e0*/  NOP ;  /* 0x0000000000007918 */ /* 0x004fe20000000000 */
.L_x_7:
[----:B-1----:R-:W-:Y:S05]  /*06f0*/  BSYNC B0 ;  /* 0x0000000000007941 */ /* 0x002fea0003800000 */
.L_x_6:
[----:B------:R-:W1:Y:S01]  /*0700*/  SHFL.IDX PT, R4, R0, RZ, 0x1f ;  /* 0x00001fff00047589 */ /* 0x000e6200000e0000 */
[----:B------:R-:W2:Y:S01]  /*0710*/  LDC R2, c[0x0][0x904] ;  /* 0x00024100ff027b82 */ /* 0x000ea20000000800 */
[----:B------:R-:W-:Y:S01]  /*0720*/  NOP ;  /* 0x0000000000007918 */ /* 0x000fe20000000000 */
[----:B-1----:R-:W-:-:S13]  /*0730*/  ISETP.NE.AND P1, PT, R4, RZ, PT ;  /* 0x000000ff0400720c */ /* 0x002fda0003f25270 */
[----:B------:R-:W-:Y:S05]  /*0740*/  @P1 BRA `(.L_x_8) ;  /* 0x0000000000581947 */ /* 0x000fea0003800000 */
[----:B------:R-:W1:Y:S01]  /*0750*/  S2UR UR5, SR_CgaCtaId ;  /* 0x00000000000579c3 */ /* 0x000e620000008800 */
[----:B------:R-:W-:Y:S01]  /*0760*/  UMOV UR4, 0x400 ;  /* 0x0000040000047882 */ /* 0x000fe20000000000 */
[----:B------:R-:W-:Y:S01]  /*0770*/  UMOV UR6, 0x20 ;  /* 0x0000002000067882 */ /* 0x000fe20000000000 */
[----:B------:R-:W-:Y:S01]  /*0780*/  UMOV UR7, 0x100 ;  /* 0x0000010000077882 */ /* 0x000fe20000000000 */
[----:B------:R-:W-:Y:S01]  /*0790*/  ELECT P1, URZ, PT ;  /* 0x00000000003f782f */ /* 0x000fe20003820000 */
[----:B-1----:R-:W-:Y:S02]  /*07a0*/  ULEA UR8, UR5, UR4, 0x18 ;  /* 0x0000000405087291 */ /* 0x002fe4000f8ec03f */
[----:B------:R-:W-:-:S04]  /*07b0*/  UIADD3 UR4, -UR6, 0x100000, URZ ;  /* 0x0010000006047890 */ /* 0x000fc8000fffe13f */
[----:B------:R-:W-:Y:S02]  /*07c0*/  USHF.L.U32 UR5, UR4, 0xb, URZ ;  /* 0x0000000b04057899 */ /* 0x000fe4000800063f */
[----:B------:R-:W-:Y:S02]  /*07d0*/  USHF.L.U32 UR4, UR4, 0x1, URZ ;  /* 0x0000000104047899 */ /* 0x000fe4000800063f */
[----:B------:R-:W-:-:S04]  /*07e0*/  UIADD3 UR6, -UR7, 0x100000, URZ ;  /* 0x0010000007067890 */ /* 0x000fc8000fffe13f */
[----:B------:R-:W-:Y:S02]  /*07f0*/  USHF.L.U32 UR7, UR6, 0xb, URZ ;  /* 0x0000000b06077899 */ /* 0x000fe4000800063f */
[----:B------:R-:W-:Y:S01]  /*0800*/  USHF.L.U32 UR6, UR6, 0x1, URZ ;  /* 0x0000000106067899 */ /* 0x000fe2000800063f */
[----:B------:R-:W1:Y:S03]  /*0810*/  FENCE.VIEW.ASYNC.S ;  /* 0x00000000000073c6 */ /* 0x000e660000000000 */
[----:B-1----:R1:W1:Y:S08]  /*0820*/  SYNCS.EXCH.64 URZ, [UR8+0xc0], UR4 ;  /* 0x0000c004083f75b2 */ /* 0x0022700008000100 */
[----:B------:R1:W1:Y:S01]  /*0830*/  SYNCS.EXCH.64 URZ, [UR8+0xe0], UR6 ;  /* 0x0000e006083f75b2 */ /* 0x0002620008000100 */
[----:B------:R1:W1:Y:S01]  /*0840*/  SYNCS.EXCH.64 URZ, [UR8+0xc8], UR4 ;  /* 0x0000c804083f75b2 */ /* 0x0002620008000100 */
[----:B------:R1:W1:Y:S01]  /*0850*/  SYNCS.EXCH.64 URZ, [UR8+0xe8], UR6 ;  /* 0x0000e806083f75b2 */ /* 0x0002620008000100 */
[----:B------:R1:W1:Y:S01]  /*0860*/  SYNCS.EXCH.64 URZ, [UR8+0xd0], UR4 ;  /* 0x0000d004083f75b2 */ /* 0x0002620008000100 */
[----:B------:R1:W1:Y:S01]  /*0870*/  SYNCS.EXCH.64 URZ, [UR8+0xf0], UR6 ;  /* 0x0000f006083f75b2 */ /* 0x0002620008000100 */
[----:B------:R1:W1:Y:S01]  /*0880*/  SYNCS.EXCH.64 URZ, [UR8+0xd8], UR4 ;  /* 0x0000d804083f75b2 */ /* 0x0002620008000100 */
[----:B------:R1:W1:Y:S01]  /*0890*/  SYNCS.EXCH.64 URZ, [UR8+0xf8], UR6 ;  /* 0x0000f806083f75b2 */ /* 0x0002620008000100 */
[----:B------:R-:W-:Y:S01]  /*08a0*/  NOP ;  /* 0x0000000000007918 */ /* 0x000fe20000000000 */
.L_x_8:
[----:B------:R-:W5:Y:S01]  /*08b0*/  SHFL.IDX PT, R0, R0, RZ, 0x1f ;  /* 0x00001fff00007589 */ /* 0x000f6200000e0000 */
[----:B--2---:R-:W-:Y:S02]  /*08c0*/  ISETP.NE.AND P6, PT, R2, 0x1, PT ;  /* 0x000000010200780c */ /* 0x004fe40003fc5270 */
[----:B------:R-:W-:Y:S01]  /*08d0*/  ELECT P1, URZ, PT ;  /* 0x00000000003f782f */ /* 0x000fe20003820000 */
[----:B------:R-:W2:Y:S01]  /*08e0*/  S2UR UR36, SR_CgaCtaId ;  /* 0x00000000002479c3 */ /* 0x000ea20000008800 */
[----:B------:R-:W3:Y:S01]  /*08f0*/  S2R R7, SR_CTAID.Y ;  /* 0x0000000000077919 */ /* 0x000ee20000002600 */
[----:B-1----:R-:W-:Y:S01]  /*0900*/  UMOV UR4, 0x20 ;  /* 0x0000002000047882 */ /* 0x002fe20000000000 */
[----:B------:R-:W-:Y:S01]  /*0910*/  P2R R4, PR, RZ, 0x40 ;  /* 0x00000040ff047803 */ /* 0x000fe20000000000 */
[----:B------:R-:W-:Y:S01]  /*0920*/  NOP ;  /* 0x0000000000007918 */ /* 0x000fe20000000000 */
[----:B------:R-:W1:Y:S01]  /*0930*/  S2R R10, SR_CTAID.X ;  /* 0x00000000000a7919 */ /* 0x000e620000002500 */
[----:B------:R-:W-:-:S02]  /*0940*/  ISETP.NE.AND P4, PT, R3, RZ, PT ;  /* 0x000000ff0300720c */ /* 0x000fc40003f85270 */
[----:B------:R-:W-:Y:S02]  /*0950*/  MOV R11, RZ ;  /* 0x000000ff000b7202 */ /* 0x000fe40000000f00 */
[----:B------:R-:W1:Y:S01]  /*0960*/  @P6 LDC R17, c[0x0][0x10] ;  /* 0x00000400ff116b82 */ /* 0x000e620000000800 */
[----:B------:R-:W-:-:S07]  /*0970*/  @P6 MOV R5, RZ ;  /* 0x000000ff00056202 */ /* 0x000fce0000000f00 */
[----:B------:R-:W4:Y:S01]  /*0980*/  @!P6 LDC R12, c[0x0][0xc] ;  /* 0x00000300ff0ceb82 */ /* 0x000f220000000800 */
[----:B-----5:R-:W-:Y:S02]  /*0990*/  ISETP.NE.OR P2, PT, R0, RZ, !P1 ;  /* 0x000000ff0000720c */ /* 0x020fe40004f45670 */
[----:B------:R-:W-:-:S04]  /*09a0*/  ISETP.EQ.OR P1, PT, R3, 0x3, !P4 ;  /* 0x000000030300780c */ /* 0x000fc80006722670 */
[----:B------:R-:W-:-:S04]  /*09b0*/  ISETP.EQ.AND P1, PT, R6, RZ, P1 ;  /* 0x000000ff0600720c */ /* 0x000fc80000f22270 */
[----:B------:R-:W-:Y:S02]  /*09c0*/  SEL R19, RZ, 0x1, !P1 ;  /* 0x00000001ff137807 */ /* 0x000fe40004800000 */
[----:B---3--:R-:W-:Y:S01]  /*09d0*/  @P6 MOV R4, R7 ;  /* 0x0000000700046202 */ /* 0x008fe20000000f00 */
[----:B------:R-:W-:Y:S01]  /*09e0*/  VOTEU.ALL UP0, P2 ;  /* 0x00000000003f7886 */ /* 0x000fe20001000000 */
[----:B------:R-:W-:-:S03]  /*09f0*/  VOTEU.ALL UP1, P2 ;  /* 0x00000000003f7886 */ /* 0x000fc60001020000 */
[----:B-1----:R-:W-:Y:S01]  /*0a00*/  @P6 IMAD.WIDE.U32 R16, R10, R17, R4 ;  /* 0x000000110a106225 */ /* 0x002fe200078e0004 */
[----:B------:R-:W-:Y:S01]  /*0a10*/  @!UP0 UMOV UR6, 0x400 ;  /* 0x0000040000068882 */ /* 0x000fe20000000000 */
[----:B------:R-:W-:-:S04]  /*0a20*/  @!UP0 UIADD3 UR4, -UR4, 0x100000, URZ ;  /* 0x0010000004048890 */ /* 0x000fc8000fffe13f */
[----:B------:R-:W-:Y:S02]  /*0a30*/  @!UP0 USHF.L.U32 UR5, UR4, 0xb, URZ ;  /* 0x0000000b04058899 */ /* 0x000fe4000800063f */
[----:B------:R-:W-:Y:S02]  /*0a40*/  @!UP0 USHF.L.U32 UR4, UR4, 0x1, URZ ;  /* 0x0000000104048899 */ /* 0x000fe4000800063f */
[----:B--2---:R-:W-:Y:S01]  /*0a50*/  @!UP0 ULEA UR8, UR36, UR6, 0x18 ;  /* 0x0000000624088291 */ /* 0x004fe2000f8ec03f */
[----:B------:R-:W-:Y:S01]  /*0a60*/  @P6 IMAD.MOV.U32 R5, RZ, RZ, RZ ;  /* 0x000000ffff056224 */ /* 0x000fe200078e00ff */
[----:B------:R-:W-:Y:S01]  /*0a70*/  VOTEU.ALL UP0, P2 ;  /* 0x00000000003f7886 */ /* 0x000fe20001000000 */
[C---:B------:R-:W-:Y:S01]  /*0a80*/  ISETP.NE.AND P2, PT, R6.reuse, RZ, PT ;  /* 0x000000ff0600720c */ /* 0x040fe20003f45270 */
[----:B------:R-:W-:Y:S01]  /*0a90*/  ULDC UR6, c[0x0][0xc] ;  /* 0x0000030000067ab9 */ /* 0x000fe20000000800 */
[----:B------:R-:W-:Y:S01]  /*0aa0*/  ULDC UR7, c[0x0][0x10] ;  /* 0x0000040000077ab9 */ /* 0x000fe20000000800 */
[----:B------:R-:W-:-:S02]  /*0ab0*/  IADD3 R6, R6, -0x1, RZ ;  /* 0xffffffff06067810 */ /* 0x000fc40007ffe0ff */
[----:B------:R-:W-:Y:S02]  /*0ac0*/  ISETP.EQ.AND P5, PT, R3, 0x2, !P2 ;  /* 0x000000020300780c */ /* 0x000fe400057a2270 */
[----:B------:R-:W-:Y:S01]  /*0ad0*/  @P6 IADD3 R17, R17, R5, RZ ;  /* 0x0000000511116210 */ /* 0x000fe20007ffe0ff */
[----:B----4-:R-:W-:Y:S01]  /*0ae0*/  @!P6 IMAD.WIDE.U32 R4, R12, R7, R10 ;  /* 0x000000070c04e225 */ /* 0x010fe200078e000a */
[----:B------:R-:W1:Y:S02]  /*0af0*/  FENCE.VIEW.ASYNC.S ;  /* 0x00000000000073c6 */ /* 0x000e640000000000 */
[----:B-1----:R-:W1:Y:S01]  /*0b00*/  @!UP0 SYNCS.EXCH.64 URZ, [UR8+0x100], UR4 ;  /* 0x00010004083f85b2 */ /* 0x002e620008000100 */
[----:B------:R-:W-:Y:S02]  /*0b10*/  ISETP.GE.U32.AND P1, PT, R6, 0x2, PT ;  /* 0x000000020600780c */ /* 0x000fe40003f26070 */
[----:B------:R-:W-:Y:S01]  /*0b20*/  SEL R0, RZ, 0x1, !P5 ;  /* 0x00000001ff007807 */ /* 0x000fe20006800000 */
[----:B------:R-:W-:Y:S01]  /*0b30*/  @!P6 IMAD.MOV.U32 R16, RZ, RZ, R4 ;  /* 0x000000ffff10e224 */ /* 0x000fe200078e0004 */
[----:B------:R-:W-:-:S02]  /*0b40*/  @!P6 MOV R17, R5 ;  /* 0x000000050011e202 */ /* 0x000fc40000000f00 */
[----:B------:R-:W-:Y:S02]  /*0b50*/  SEL R0, R0, 0x2, P1 ;  /* 0x0000000200007807 */ /* 0x000fe40000800000 */
[----:B------:R-:W-:Y:S01]  /*0b60*/  SEL R19, R19, 0x2, P1 ;  /* 0x0000000213137807 */ /* 0x000fe20000800000 */
[----:B------:R2:W1:Y:S01]  /*0b70*/  @!UP1 SYNCS.EXCH.64 URZ, [UR8+0x108], UR4 ;  /* 0x00010804083f95b2 */ /* 0x0004620008000100 */
[----:B------:R-:W-:Y:S01]  /*0b80*/  NOP ;  /* 0x0000000000007918 */ /* 0x000fe20000000000 */
[----:B--2---:R-:W-:-:S03]  /*0b90*/  UIMAD.WIDE.U32 UR4, UR6, UR7, URZ ;  /* 0x00000007060472a5 */ /* 0x004fc6000f8e003f */
[----:B------:R-:W-:Y:S02]  /*0ba0*/  ULDC UR6, c[0x0][0x14] ;  /* 0x0000050000067ab9 */ /* 0x000fe40000000800 */
[----:B------:R-:W-:Y:S02]  /*0bb0*/  UIMAD.WIDE.U32 UR38, UR4, UR6, URZ ;  /* 0x00000006042672a5 */ /* 0x000fe4000f8e003f */
[----:B------:R-:W-:-:S04]  /*0bc0*/  UIMAD UR37, UR5, UR6, URZ ;  /* 0x00000006052572a4 */ /* 0x000fc8000f8e023f */
[----:B------:R-:W-:Y:S01]  /*0bd0*/  UIADD3 UR37, UR39, UR37, URZ ;  /* 0x0000002527257290 */ /* 0x000fe2000fffe03f */
[----:B-1----:R-:W-:Y:S06]  /*0be0*/  BAR.SYNC.DEFER_BLOCKING 0x0 ;  /* 0x0000000000007b1d */ /* 0x002fec0000010000 */
[----:B------:R-:W-:Y:S05]  /*0bf0*/  @!P2 BRA `(.L_x_9) ;  /* 0x000000b80018a947 */ /* 0x000fea0003800000 */
[----:B------:R-:W-:-:S13]  /*0c00*/  ISETP.GT.U32.AND P0, PT, R6, 0x1, PT ;  /* 0x000000010600780c */ /* 0x000fda0003f04070 */
[----:B------:R-:W-:Y:S05]  /*0c10*/  @P0 EXIT ;  /* 0x000000000000094d */ /* 0x000fea0003800000 */
[----:B------:R-:W-:Y:S01]  /*0c20*/  ULDC.64 UR4, c[0x0][0x8f8] ;  /* 0x00023e0000047ab9 */ /* 0x000fe20000000a00 */
[----:B------:R-:W-:Y:S01]  /*0c30*/  UMOV UR47, 0xffffffff ;  /* 0xffffffff002f7882 */ /* 0x000fe20000000000 */
[----:B------:R-:W-:Y:S02]  /*0c40*/  ISETP.GE.U32.AND P0, PT, R16, UR4, PT ;  /* 0x0000000410007c0c */ /* 0x000fe4000bf06070 */
[----:B------:R-:W-:Y:S02]  /*0c50*/  PRMT R22, RZ, 0x7610, R22 ;  /* 0x00007610ff167816 */ /* 0x000fe40000000016 */
[----:B------:R-:W-:Y:S02]  /*0c60*/  ISETP.GE.U32.AND.EX P0, PT, R17, UR5, PT, P0 ;  /* 0x0000000511007c0c */ /* 0x000fe4000bf06100 */
[----:B------:R-:W-:Y:S02]  /*0c70*/  MOV R3, 0xffffffff ;  /* 0xffffffff00037802 */ /* 0x000fe40000000f00 */
[----:B------:R-:W-:-:S02]  /*0c80*/  MOV R8, 0xffffffff ;  /* 0xffffffff00087802 */ /* 0x000fc40000000f00 */
[----:B------:R-:W-:-:S07]  /*0c90*/  PRMT R6, RZ, 0x7610, R6 ;  /* 0x00007610ff067816 */ /* 0x000fce0000000006 */
[----:B------:R-:W-:Y:S05]  /*0ca0*/  @P0 BRA `(.L_x_10) ;  /* 0x0000000400580947 */ /* 0x000fea0003800000 */
[----:B------:R-:W1:Y:S01]  /*0cb0*/  LDC.64 R20, c[0x0][0x8d0] ;  /* 0x00023400ff147b82 */ /* 0x000e620000000a00 */
[----:B------:R-:W-:Y:S01]  /*0cc0*/  IMAD.MOV.U32 R4, RZ, RZ, R16 ;  /* 0x000000ffff047224 */ /* 0x000fe200078e0010 */
[----:B------:R-:W-:-:S06]  /*0cd0*/  MOV R5, R17 ;  /* 0x0000001100057202 */ /* 0x000fcc0000000f00 */
[----:B------:R-:W2:Y:S08]  /*0ce0*/  LDC R6, c[0x0][0x8d8] ;  /* 0x00023600ff067b82 */ /* 0x000eb00000000800 */
[----:B------:R-:W3:Y:S01]  /*0cf0*/  LDC.64 R24, c[0x0][0x8c8] ;  /* 0x00023200ff187b82 */ /* 0x000ee20000000a00 */
[----:B-1----:R-:W-:-:S04]  /*0d00*/  ISETP.NE.U32.AND P0, PT, R20, RZ, PT ;  /* 0x000000ff1400720c */ /* 0x002fc80003f05070 */
[----:B------:R-:W-:-:S13]  /*0d10*/  ISETP.NE.AND.EX P0, PT, R21, RZ, PT, P0 ;  /* 0x000000ff1500720c */ /* 0x000fda0003f05300 */
[----:B--23--:R-:W-:Y:S05]  /*0d20*/  @!P0 BRA `(.L_x_11) ;  /* 0x0000000000288947 */ /* 0x00cfea0003800000 */
[----:B------:R-:W1:Y:S02]  /*0d30*/  LDC R3, c[0x0][0x8dc] ;  /* 0x00023700ff037b82 */ /* 0x000e640000000800 */
[----:B-1----:R-:W-:-:S04]  /*0d40*/  IADD3 R3, P0, R16, R3, RZ ;  /* 0x0000000310037210 */ /* 0x002fc80007f1e0ff */
[----:B------:R-:W-:-:S05]  /*0d50*/  IADD3.X R15, RZ, R17, RZ, P0, !PT ;  /* 0x00000011ff0f7210 */ /* 0x000fca00007fe4ff */
[----:B------:R-:W-:-:S04]  /*0d60*/  IMAD.WIDE.U32 R4, R15, R20, RZ ;  /* 0x000000140f047225 */ /* 0x000fc800078e00ff */
[----:B------:R-:W-:-:S04]  /*0d70*/  IMAD.WIDE.U32 R8, P0, R3, R21, R4 ;  /* 0x0000001503087225 */ /* 0x000fc80007800004 */
[----:B------:R-:W-:Y:S01]  /*0d80*/  IMAD.WIDE.U32 R4, R3, R20, RZ ;  /* 0x0000001403047225 */ /* 0x000fe200078e00ff */
[----:B------:R-:W-:-:S03]  /*0d90*/  IADD3.X R13, RZ, RZ, RZ, P0, !PT ;  /* 0x000000ffff0d7210 */ /* 0x000fc600007fe4ff */
[----:B------:R-:W-:Y:S01]  /*0da0*/  IMAD.MOV.U32 R12, RZ, RZ, R9 ;  /* 0x000000ffff0c7224 */ /* 0x000fe200078e0009 */
[----:B------:R-:W-:-:S05]  /*0db0*/  IADD3 RZ, P0, R5, R8, RZ ;  /* 0x0000000805ff7210 */ /* 0x000fca0007f1e0ff */
[----:B------:R-:W-:-:S08]  /*0dc0*/  IMAD.WIDE.U32.X R4, R15, R21, R12, P0 ;  /* 0x000000150f047225 */ /* 0x000fd000000e040c */
.L_x_11:
[-CC-:B------:R-:W-:Y:S01]  /*0dd0*/  SHF.R.U64 R30, R4, R6.reuse, R5.reuse ;  /* 0x00000006041e7219 */ /* 0x180fe20000001205 */
[----:B------:R-:W1:Y:S01]  /*0de0*/  LDC.64 R26, c[0x0][0x8e8] ;  /* 0x00023a00ff1a7b82 */ /* 0x000e620000000a00 */
[----:B------:R-:W-:Y:S01]  /*0df0*/  SHF.R.U32.HI R4, RZ, R6, R5 ;  /* 0x00000006ff047219 */ /* 0x000fe20000011605 */
[----:B------:R-:W-:Y:S01]  /*0e00*/  ULDC UR4, c[0x0][0x150] ;  /* 0x0000540000047ab9 */ /* 0x000fe20000000800 */
[----:B------:R-:W-:Y:S02]  /*0e10*/  IADD3 R11, P0, RZ, -R30, RZ ;  /* 0x8000001eff0b7210 */ /* 0x000fe40007f1e0ff */
[----:B------:R-:W-:Y:S02]  /*0e20*/  I2FP.F32.U32 R3, R10 ;  /* 0x0000000a00037245 */ /* 0x000fe40000201000 */
[----:B------:R-:W-:Y:S01]  /*0e30*/  IADD3.X R13, RZ, ~R4, RZ, P0, !PT ;  /* 0x80000004ff0d7210 */ /* 0x000fe200007fe4ff */
[----:B------:R-:W2:Y:S01]  /*0e40*/  LDC R8, c[0x0][0x8c0] ;  /* 0x00023000ff087b82 */ /* 0x000ea20000000800 */
[----:B------:R-:W-:-:S04]  /*0e50*/  IMAD.WIDE.U32 R4, R11, R24, R16 ;  /* 0x000000180b047225 */ /* 0x000fc800078e0010 */
[----:B------:R-:W-:Y:S01]  /*0e60*/  FMUL R3, R3, UR4 ;  /* 0x0000000403037c20 */ /* 0x000fe20008400000 */
[----:B------:R-:W-:Y:S01]  /*0e70*/  ULDC UR4, c[0x0][0x154] ;  /* 0x0000550000047ab9 */ /* 0x000fe20000000800 */
[----:B------:R-:W-:Y:S02]  /*0e80*/  IMAD R6, R13, R24, RZ ;  /* 0x000000180d067224 */ /* 0x000fe400078e02ff */
[----:B------:R-:W3:Y:S02]  /*0e90*/  LDC R13, c[0x0][0x8b0] ;  /* 0x00022c00ff0d7b82 */ /* 0x000ee40000000800 */
[----:B------:R-:W-:Y:S01]  /*0ea0*/  IMAD R11, R11, R25, R6 ;  /* 0x000000190b0b7224 */ /* 0x000fe200078e0206 */
[----:B------:R-:W4:Y:S04]  /*0eb0*/  F2I.U32.TRUNC.NTZ R3, R3 ;  /* 0x0000000300037305 */ /* 0x000f28000020f000 */
[----:B------:R-:W-:Y:S01]  /*0ec0*/  IADD3 R5, R5, R11, RZ ;  /* 0x0000000b05057210 */ /* 0x000fe20007ffe0ff */
[----:B------:R-:W5:Y:S01]  /*0ed0*/  LDC R15, c[0x0][0x900] ;  /* 0x00024000ff0f7b82 */ /* 0x000f620000000800 */
[----:B-1----:R-:W-:-:S04]  /*0ee0*/  ISETP.NE.U32.AND P0, PT, R26, RZ, PT ;  /* 0x000000ff1a00720c */ /* 0x002fc80003f05070 */
[----:B------:R-:W-:-:S03]  /*0ef0*/  ISETP.NE.AND.EX P0, PT, R27, RZ, PT, P0 ;  /* 0x000000ff1b00720c */ /* 0x000fc60003f05300 */
[----:B------:R-:W1:Y:S01]  /*0f00*/  LDC R9, c[0x0][0x144] ;  /* 0x00005100ff097b82 */ /* 0x000e620000000800 */
[-CC-:B--2---:R-:W-:Y:S02]  /*0f10*/  SHF.R.U64 R21, R4, R8.reuse, R5.reuse ;  /* 0x0000000804157219 */ /* 0x184fe40000001205 */
[----:B------:R-:W-:Y:S02]  /*0f20*/  I2FP.F32.U32 R4, R7 ;  /* 0x0000000700047245 */ /* 0x000fe40000201000 */
[----:B------:R-:W-:Y:S02]  /*0f30*/  SHF.R.U32.HI R6, RZ, R8, R5 ;  /* 0x00000008ff067219 */ /* 0x000fe40000011605 */
[----:B----4-:R-:W-:Y:S01]  /*0f40*/  IADD3 R11, -R3, RZ, RZ ;  /* 0x000000ff030b7210 */ /* 0x010fe20007ffe1ff */
[----:B------:R-:W2:Y:S01]  /*0f50*/  LDC R14, c[0x0][0x148] ;  /* 0x00005200ff0e7b82 */ /* 0x000ea20000000800 */
[----:B------:R-:W-:Y:S01]  /*0f60*/  FMUL R5, R4, UR4 ;  /* 0x0000000404057c20 */ /* 0x000fe20008400000 */
[----:B------:R-:W-:Y:S01]  /*0f70*/  IMAD.MOV.U32 R4, RZ, RZ, -0x1 ;  /* 0xffffffffff047424 */ /* 0x000fe200078e00ff */
[----:B---3--:R-:W-:-:S02]  /*0f80*/  SHF.R.U64 R29, R21, R13, R6 ;  /* 0x0000000d151d7219 */ /* 0x008fc40000001206 */
[----:B------:R-:W-:Y:S02]  /*0f90*/  SHF.R.U32.HI R6, RZ, R13, R6 ;  /* 0x0000000dff067219 */ /* 0x000fe40000011606 */
[----:B------:R-:W-:Y:S01]  /*0fa0*/  MOV R8, 0x1 ;  /* 0x0000000100087802 */ /* 0x000fe20000000f00 */
[----:B------:R-:W3:Y:S01]  /*0fb0*/  LDC R23, c[0x0][0x8a8] ;  /* 0x00022a00ff177b82 */ /* 0x000ee20000000800 */
[-C--:B-----5:R-:W-:Y:S01]  /*0fc0*/  SHF.L.U32 R4, R4, R15.reuse, RZ ;  /* 0x0000000f04047219 */ /* 0x0a0fe200000006ff */
[----:B------:R4:W1:Y:S01]  /*0fd0*/  F2I.U32.TRUNC.NTZ R13, R5 ;  /* 0x00000005000d7305 */ /* 0x000862000020f000 */
[----:B------:R-:W-:Y:S02]  /*0fe0*/  SHF.R.U64 R28, R29, R15, R6 ;  /* 0x0000000f1d1c7219 */ /* 0x000fe40000001206 */
[----:B------:R-:W-:Y:S02]  /*0ff0*/  LOP3.LUT R12, RZ, R4, RZ, 0x33, !PT ;  /* 0x00000004ff0c7212 */ /* 0x000fe400078e33ff */
[----:B------:R-:W-:Y:S01]  /*1000*/  MOV R4, R28 ;  /* 0x0000001c00047202 */ /* 0x000fe20000000f00 */
[----:B------:R-:W2:Y:S01]  /*1010*/  LDC R20, c[0x0][0x8f0] ;  /* 0x00023c00ff147b82 */ /* 0x000ea20000000800 */
[----:B-1----:R-:W-:Y:S01]  /*1020*/  IMAD R3, R9, R11, R10 ;  /* 0x0000000b09037224 */ /* 0x002fe200078e020a */
[----:B----4-:R-:W-:-:S02]  /*1030*/  SHF.R.U32.HI R5, RZ, R15, R6 ;  /* 0x0000000fff057219 */ /* 0x010fc40000011606 */
[----:B------:R-:W-:-:S04]  /*1040*/  SHF.L.U32 R6, R8, R15, RZ ;  /* 0x0000000f08067219 */ /* 0x000fc800000006ff */
[----:B------:R-:W1:Y:S08]  /*1050*/  LDC R24, c[0x0][0x8e0] ;  /* 0x00023800ff187b82 */ /* 0x000e700000000800 */
[----:B------:R-:W4:Y:S01]  /*1060*/  LDC R25, c[0x0][0x8b8] ;  /* 0x00022e00ff197b82 */ /* 0x000f220000000800 */
[----:B---3--:R-:W-:Y:S05]  /*1070*/  @!P0 BRA `(.L_x_12) ;  /* 0x0000000000288947 */ /* 0x008fea0003800000 */
[----:B------:R-:W3:Y:S02]  /*1080*/  LDC R11, c[0x0][0x8f4] ;  /* 0x00023d00ff0b7b82 */ /* 0x000ee40000000800 */
[----:B---3--:R-:W-:-:S04]  /*1090*/  IADD3 R11, P0, R28, R11, RZ ;  /* 0x0000000b1c0b7210 */ /* 0x008fc80007f1e0ff */
[----:B------:R-:W-:-:S05]  /*10a0*/  IADD3.X R15, RZ, R5, RZ, P0, !PT ;  /* 0x00000005ff0f7210 */ /* 0x000fca00007fe4ff */
[----:B------:R-:W-:-:S04]  /*10b0*/  IMAD.WIDE.U32 R4, R15, R26, RZ ;  /* 0x0000001a0f047225 */ /* 0x000fc800078e00ff */
[----:B------:R-:W-:-:S04]  /*10c0*/  IMAD.WIDE.U32 R8, P0, R11, R27, R4 ;  /* 0x0000001b0b087225 */ /* 0x000fc80007800004 */
[----:B------:R-:W-:Y:S01]  /*10d0*/  IMAD.WIDE.U32 R4, R11, R26, RZ ;  /* 0x0000001a0b047225 */ /* 0x000fe200078e00ff */
[----:B------:R-:W-:-:S03]  /*10e0*/  MOV R10, R9 ;  /* 0x00000009000a7202 */ /* 0x000fc60000000f00 */
[----:B------:R-:W-:Y:S01]  /*10f0*/  IMAD.X R11, RZ, RZ, RZ, P0 ;  /* 0x000000ffff0b7224 */ /* 0x000fe200000e06ff */
[----:B------:R-:W-:-:S05]  /*1100*/  IADD3 RZ, P0, R5, R8, RZ ;  /* 0x0000000805ff7210 */ /* 0x000fca0007f1e0ff */
[----:B------:R-:W-:-:S08]  /*1110*/  IMAD.WIDE.U32.X R4, R15, R27, R10, P0 ;  /* 0x0000001b0f047225 */ /* 0x000fd000000e040a */
.L_x_12:
[----:B--2---:R-:W-:Y:S02]  /*1120*/  SHF.R.U64 R4, R4, R20, R5 ;  /* 0x0000001404047219 */ /* 0x004fe40000001205 */
[----:B------:R-:W-:Y:S02]  /*1130*/  LOP3.LUT R5, R29, R12, RZ, 0xc0, !PT ;  /* 0x0000000c1d057212 */ /* 0x000fe400078ec0ff */
[----:B------:R-:W-:Y:S01]  /*1140*/  IADD3 R13, -R13, RZ, RZ ;  /* 0x000000ff0d0d7210 */ /* 0x000fe20007ffe1ff */
[----:B------:R-:W-:Y:S01]  /*1150*/  IMAD.MOV R9, RZ, RZ, -R4 ;  /* 0x000000ffff097224 */ /* 0x000fe200078e0a04 */
[----:B------:R-:W-:Y:S01]  /*1160*/  IADD3 R8, R23, -0x1, RZ ;  /* 0xffffffff17087810 */ /* 0x000fe20007ffe0ff */
[----:B------:R-:W-:Y:S01]  /*1170*/  IMAD R6, R6, R4, R5 ;  /* 0x0000000406067224 */ /* 0x000fe200078e0205 */
[----:B------:R-:W-:Y:S01]  /*1180*/  R2UR UR47, R30 ;  /* 0x000000001e2f72ca */ /* 0x000fe200000e0000 */
[----:B------:R-:W-:Y:S01]  /*1190*/  @P6 IMAD R3, R14, R13, R7 ;  /* 0x0000000d0e036224 */ /* 0x000fe200078e0207 */
[----:B------:R-:W-:Y:S01]  /*11a0*/  LOP3.LUT R8, R21, R8, RZ, 0xc0, !PT ;  /* 0x0000000815087212 */ /* 0x000fe200078ec0ff */
[----:B-1----:R-:W-:-:S02]  /*11b0*/  IMAD R4, R9, R24, R28 ;  /* 0x0000001809047224 */ /* 0x002fc400078e021c */
[----:B----4-:R-:W-:Y:S01]  /*11c0*/  IMAD R3, R6, R25, R3 ;  /* 0x0000001906037224 */ /* 0x010fe200078e0203 */
[----:B------:R-:W-:Y:S01]  /*11d0*/  MOV R6, 0x1 ;  /* 0x0000000100067802 */ /* 0x000fe20000000f00 */
[----:B------:R-:W-:-:S05]  /*11e0*/  IMAD R4, R4, R23, R8 ;  /* 0x0000001704047224 */ /* 0x000fca00078e0208 */
[----:B------:R-:W-:Y:S02]  /*11f0*/  SEL R8, R4, R3, !P6 ;  /* 0x0000000304087207 */ /* 0x000fe40007000000 */
[----:B------:R-:W-:-:S07]  /*1200*/  SEL R3, R3, R4, !P6 ;  /* 0x0000000403037207 */ /* 0x000fce0007000000 */
.L_x_10:
[----:B------:R-:W-:-:S08]  /*1210*/  NOP ;  /* 0x0000000000007918 */ /* 0x000fd00000000000 */
[----:B------:R-:W1:Y:S02]  /*1220*/  USETMAXREG.TRY_ALLOC.CTAPOOL UP0, 0xe8 ;  /* 0x000000e8000079c8 */ /* 0x000e640008000600 */
[----:B-1----:R-:W-:-:S13]  /*1230*/  PLOP3.LUT P0, PT, PT, PT, UP0, 0x80, 0x0 ;  /* 0x000000000000781c */ /* 0x002fda0003f0f008 */
[----:B------:R-:W-:Y:S05]  /*1240*/  @!P0 BRA `(.L_x_10) ;  /* 0xfffffffc00f08947 */ /* 0x000fea000383ffff */
[----:B------:R-:W-:Y:S02]  /*1250*/  ULDC.64 UR4, c[0x0][0x590] ;  /* 0x0001640000047ab9 */ /* 0x000fe40000000a00 */
[----:B------:R-:W-:-:S04]  /*1260*/  ISETP.NE.U32.AND P0, PT, RZ, UR4, PT ;  /* 0x00000004ff007c0c */ /* 0x000fc8000bf05070 */
[----:B------:R-:W-:-:S13]  /*1270*/  ISETP.NE.AND.EX P0, PT, RZ, UR5, PT, P0 ;  /* 0x00000005ff007c0c */ /* 0x000fda000bf05300 */
[----:B------:R-:W-:Y:S05]  /*1280*/  @P0 BRA `(.L_x_13) ;  /* 0x00000000002c0947 */ /* 0x000fea0003800000 */
[----:B------:R-:W-:Y:S02]  /*1290*/  ULDC.64 UR4, c[0x0][0x588] ;  /* 0x0001620000047ab9 */ /* 0x000fe40000000a00 */
[----:B------:R-:W-:-:S04]  /*12a0*/  ISETP.NE.U32.AND P0, PT, RZ, UR4, PT ;  /* 0x00000004ff007c0c */ /* 0x000fc8000bf05070 */
[----:B------:R-:W-:-:S13]  /*12b0*/  ISETP.NE.AND.EX P0, PT, RZ, UR5, PT, P0 ;  /* 0x00000005ff007c0c */ /* 0x000fda000bf05300 */
[----:B------:R-:W-:Y:S05]  /*12c0*/  @!P0 BRA `(.L_x_14) ;  /* 0x0000000000108947 */ /* 0x000fea0003800000 */
[----:B------:R-:W1:Y:S02]  /*12d0*/  LDC.64 R88, c[0x0][0x588] ;  /* 0x00016200ff587b82 */ /* 0x000e640000000a00 */
[----:B-1----:R1:W5:Y:S01]  /*12e0*/  LDG.E R88, desc[UR40][R88.64] ;  /* 0x0000002858587981 */ /* 0x002362000c1e1900 */
[----:B------:R-:W-:Y:S01]  /*12f0*/  MOV R22, 0x1 ;  /* 0x0000000100167802 */ /* 0x000fe20000000f00 */
[----:B------:R-:W-:Y:S06]  /*1300*/  BRA `(.L_x_13) ;  /* 0x00000000000c7947 */ /* 0x000fec0003800000 */
.L_x_14:
[----:B------:R-:W-:Y:S01]  /*1310*/  ULDC UR4, c[0x0][0x580] ;  /* 0x0001600000047ab9 */ /* 0x000fe20000000800 */
[----:B------:R-:W-:Y:S01]  /*1320*/  MOV R22, 0x1 ;  /* 0x0000000100167802 */ /* 0x000fe20000000f00 */
[----:B------:R-:W-:-:S07]  /*1330*/  IMAD.U32 R88, RZ, RZ, UR4 ;  /* 0x00000004ff587e24 */ /* 0x000fce000f8e00ff */
.L_x_13:
        /* <DEDUP_REMOVED lines=8> */
[----:B------:R-:W2:Y:S02]  /*13c0*/  LDC.64 R4, c[0x0][0x5a8] ;  /* 0x00016a00ff047b82 */ /* 0x000ea40000000a00 */
[----:B--2---:R2:W5:Y:S01]  /*13d0*/  LDG.E R23, desc[UR40][R4.64] ;  /* 0x0000002804177981 */ /* 0x004562000c1e1900 */
[----:B------:R-:W-:Y:S05]  /*13e0*/  BRA `(.L_x_15) ;  /* 0x0000000000087947 */ /* 0x000fea0003800000 */
.L_x_16:
[----:B------:R-:W-:Y:S02]  /*13f0*/  ULDC UR4, c[0x0][0x5a0] ;  /* 0x0001680000047ab9 */ /* 0x000fe40000000800 */
[----:B------:R-:W-:-:S07]  /*1400*/  MOV R23, UR4 ;  /* 0x0000000400177c02 */ /* 0x000fce0008000f00 */
.L_x_15:
[----:B------:R-:W-:-:S13]  /*1410*/  LOP3.LUT P0, RZ, R6, 0xff, RZ, 0xc0, !PT ;  /* 0x000000ff06ff7812 */ /* 0x000fda000780c0ff */
[----:B------:R-:W-:Y:S05]  /*1420*/  @!P0 EXIT ;  /* 0x000000000000894d */ /* 0x000fea0003800000 */
[----:B------:R-:W-:Y:S01]  /*1430*/  ULDC UR4, c[0x0][0x28c] ;  /* 0x0000a30000047ab9 */ /* 0x000fe20000000800 */
[----:B------:R-:W-:Y:S01]  /*1440*/  LOP3.LUT R93, R0, 0x1, RZ, 0xfc, !PT ;  /* 0x00000001005d7812 */ /* 0x000fe200078efcff */
[----:B------:R-:W-:Y:S01]  /*1450*/  UIADD3 UR4, UR4, 0x3f, URZ ;  /* 0x0000003f04047890 */ /* 0x000fe2000fffe03f */
[----:B------:R-:W-:Y:S02]  /*1460*/  LOP3.LUT R148, R19, 0x1, RZ, 0xfc, !PT ;  /* 0x0000000113947812 */ /* 0x000fe400078efcff */
[----:B------:R-:W-:Y:S01]  /*1470*/  CS2R R106, SRZ ;  /* 0x00000000006a7805 */ /* 0x000fe2000001ff00 */
[----:B------:R-:W-:Y:S01]  /*1480*/  ULDC.64 UR42, c[0x0][0x198] ;  /* 0x00006600002a7ab9 */ /* 0x000fe20000000a00 */
[----:B------:R-:W-:Y:S01]  /*1490*/  USHF.R.S32.HI UR5, URZ, 0x1f, UR4 ;  /* 0x0000001f3f057899 */ /* 0x000fe20008011404 */
[----:B------:R-:W-:-:S03]  /*14a0*/  UMOV UR48, URZ ;  /* 0x0000003f00307c82 */ /* 0x000fc60008000000 */
[----:B------:R-:W-:-:S03]  /*14b0*/  ULEA.HI UR5, UR5, UR4, URZ, 0x6 ;  /* 0x0000000405057291 */ /* 0x000fc6000f8f303f */
[----:B------:R-:W-:Y:S01]  /*14c0*/  UMOV UR4, URZ ;  /* 0x0000003f00047c82 */ /* 0x000fe20008000000 */
[----:B------:R-:W-:-:S12]  /*14d0*/  USHF.R.S32.HI UR49, URZ, 0x6, UR5 ;  /* 0x000000063f317899 */ /* 0x000fd80008011405 */
.L_x_286:
[----:B------:R-:W-:Y:S01]  /*14e0*/  LOP3.LUT R0, R18, 0x80, RZ, 0xc0, !PT ;  /* 0x0000008012007812 */ /* 0x000fe200078ec0ff */
[----:B------:R-:W3:Y:S01]  /*14f0*/  S2UR UR9, SR_CgaCtaId ;  /* 0x00000000000979c3 */ /* 0x000ee20000008800 */
[----:B------:R-:W-:Y:S01]  /*1500*/  UMOV UR50, 0x400 ;  /* 0x0000040000327882 */ /* 0x000fe20000000000 */
[----:B------:R-:W-:Y:S01]  /*1510*/  UMOV UR6, URZ ;  /* 0x0000003f00067c82 */ /* 0x000fe20008000000 */
[----:B------:R-:W-:Y:S01]  /*1520*/  SHF.R.U32.HI R0, RZ, 0x7, R0 ;  /* 0x00000007ff007819 */ /* 0x000fe20000011600 */
[----:B------:R-:W-:Y:S01]  /*1530*/  UMOV UR5, URZ ;  /* 0x0000003f00057c82 */ /* 0x000fe20008000000 */
[----:B------:R-:W-:Y:S01]  /*1540*/  UMOV UR13, UR4 ;  /* 0x00000004000d7c82 */ /* 0x000fe20008000000 */
[----:B------:R-:W-:Y:S02]  /*1550*/  CS2R R94, SRZ ;  /* 0x00000000005e7805 */ /* 0x000fe4000001ff00 */
[----:B------:R-:W-:Y:S01]  /*1560*/  CS2R R90, SRZ ;  /* 0x00000000005a7805 */ /* 0x000fe2000001ff00 */
[----:B--2---:R-:W2:Y:S01]  /*1570*/  LDC R4, c[0x0][0x28c] ;  /* 0x0000a300ff047b82 */ /* 0x004ea20000000800 */
[----:B------:R-:W4:Y:S01]  /*1580*/  SHFL.IDX PT, R0, R0, RZ, 0x1f ;  /* 0x00001fff00007589 */ /* 0x000f2200000e0000 */
[----:B------:R-:W-:-:S02]  /*1590*/  MOV R92, RZ ;  /* 0x000000ff005c7202 */ /* 0x000fc40000000f00 */
[----:B------:R-:W-:Y:S02]  /*15a0*/  CS2R R96, SRZ ;  /* 0x0000000000607805 */ /* 0x000fe4000001ff00 */
[----:B-1----:R-:W-:Y:S02]  /*15b0*/  MOV R89, RZ ;  /* 0x000000ff00597202 */ /* 0x002fe40000000f00 */
[----:B------:R-:W-:Y:S02]  /*15c0*/  CS2R R98, SRZ ;  /* 0x0000000000627805 */ /* 0x000fe4000001ff00 */
[----:B------:R-:W-:Y:S02]  /*15d0*/  CS2R R100, SRZ ;  /* 0x0000000000647805 */ /* 0x000fe4000001ff00 */
[----:B------:R-:W-:Y:S02]  /*15e0*/  CS2R R102, SRZ ;  /* 0x0000000000667805 */ /* 0x000fe4000001ff00 */
[----:B------:R-:W-:-:S02]  /*15f0*/  CS2R R104, SRZ ;  /* 0x0000000000687805 */ /* 0x000fc4000001ff00 */
[----:B------:R-:W-:Y:S02]  /*1600*/  CS2R R108, SRZ ;  /* 0x00000000006c7805 */ /* 0x000fe4000001ff00 */
[----:B------:R-:W-:Y:S02]  /*1610*/  CS2R R110, SRZ ;  /* 0x00000000006e7805 */ /* 0x000fe4000001ff00 */
[----:B------:R-:W-:Y:S02]  /*1620*/  CS2R R112, SRZ ;  /* 0x0000000000707805 */ /* 0x000fe4000001ff00 */
[----:B------:R-:W-:Y:S02]  /*1630*/  CS2R R114, SRZ ;  /* 0x0000000000727805 */ /* 0x000fe4000001ff00 */
[----:B------:R-:W-:Y:S02]  /*1640*/  CS2R R116, SRZ ;  /* 0x0000000000747805 */ /* 0x000fe4000001ff00 */
[----:B------:R-:W-:-:S02]  /*1650*/  CS2R R118, SRZ ;  /* 0x0000000000767805 */ /* 0x000fc4000001ff00 */
[----:B------:R-:W-:Y:S01]  /*1660*/  CS2R R120, SRZ ;  /* 0x0000000000787805 */ /* 0x000fe2000001ff00 */
[----:B---3--:R-:W-:Y:S01]  /*1670*/  ULEA UR50, UR9, UR50, 0x18 ;  /* 0x0000003209327291 */ /* 0x008fe2000f8ec03f */
[----:B------:R-:W-:Y:S02]  /*1680*/  CS2R R122, SRZ ;  /* 0x00000000007a7805 */ /* 0x000fe4000001ff00 */
[----:B------:R-:W-:Y:S02]  /*1690*/  CS2R R124, SRZ ;  /* 0x00000000007c7805 */ /* 0x000fe4000001ff00 */
[----:B------:R-:W-:Y:S02]  /*16a0*/  CS2R R126, SRZ ;  /* 0x00000000007e7805 */ /* 0x000fe4000001ff00 */
[----:B------:R-:W-:Y:S02]  /*16b0*/  CS2R R128, SRZ ;  /* 0x0000000000807805 */ /* 0x000fe4000001ff00 */
[----:B------:R-:W-:-:S02]  /*16c0*/  CS2R R130, SRZ ;  /* 0x0000000000827805 */ /* 0x000fc4000001ff00 */
[----:B------:R-:W-:Y:S02]  /*16d0*/  CS2R R132, SRZ ;  /* 0x0000000000847805 */ /* 0x000fe4000001ff00 */
[----:B------:R-:W-:Y:S02]  /*16e0*/  CS2R R134, SRZ ;  /* 0x0000000000867805 */ /* 0x000fe4000001ff00 */
[----:B--2---:R-:W-:Y:S02]  /*16f0*/  ISETP.GE.AND P0, PT, R4, 0x1, PT ;  /* 0x000000010400780c */ /* 0x004fe40003f06270 */
[----:B------:R-:W-:Y:S02]  /*1700*/  CS2R R136, SRZ ;  /* 0x0000000000887805 */ /* 0x000fe4000001ff00 */
[----:B----4-:R-:W-:Y:S02]  /*1710*/  R2UR UR7, R0 ;  /* 0x00000000000772ca */ /* 0x010fe400000e0000 */
[----:B------:R-:W-:-:S02]  /*1720*/  CS2R R138, SRZ ;  /* 0x00000000008a7805 */ /* 0x000fc4000001ff00 */
[----:B------:R-:W-:Y:S02]  /*1730*/  CS2R R140, SRZ ;  /* 0x00000000008c7805 */ /* 0x000fe4000001ff00 */
[----:B------:R-:W-:Y:S02]  /*1740*/  CS2R R142, SRZ ;  /* 0x00000000008e7805 */ /* 0x000fe4000001ff00 */
[----:B------:R-:W-:Y:S02]  /*1750*/  CS2R R144, SRZ ;  /* 0x0000000000907805 */ /* 0x000fe4000001ff00 */
[----:B------:R-:W-:Y:S02]  /*1760*/  CS2R R146, SRZ ;  /* 0x0000000000927805 */ /* 0x000fe4000001ff00 */
[----:B------:R-:W-:Y:S01]  /*1770*/  CS2R R150, SRZ ;  /* 0x0000000000967805 */ /* 0x000fe2000001ff00 */
[----:B------:R-:W-:Y:S01]  /*1780*/  IMAD.MOV.U32 R149, RZ, RZ, RZ ;  /* 0x000000ffff957224 */ /* 0x000fe200078e00ff */
[----:B------:R-:W-:-:S02]  /*1790*/  CS2R R152, SRZ ;  /* 0x0000000000987805 */ /* 0x000fc4000001ff00 */
[----:B------:R-:W-:Y:S02]  /*17a0*/  CS2R R154, SRZ ;  /* 0x00000000009a7805 */ /* 0x000fe4000001ff00 */
[----:B------:R-:W-:Y:S02]  /*17b0*/  MOV R156, RZ ;  /* 0x000000ff009c7202 */ /* 0x000fe40000000f00 */
[----:B------:R-:W-:Y:S02]  /*17c0*/  CS2R R24, SRZ ;  /* 0x0000000000187805 */ /* 0x000fe4000001ff00 */
[----:B------:R-:W-:Y:S01]  /*17d0*/  MOV R6, UR48 ;  /* 0x0000003000067c02 */ /* 0x000fe20008000f00 */
[----:B------:R-:W-:Y:S01]  /*17e0*/  ULEA.HI UR8, UR7, UR7, URZ, 0x1 ;  /* 0x0000000707087291 */ /* 0x000fe2000f8f083f */
[----:B------:R-:W-:Y:S02]  /*17f0*/  CS2R R26, SRZ ;  /* 0x00000000001a7805 */ /* 0x000fe4000001ff00 */
[----:B------:R-:W-:-:S02]  /*1800*/  CS2R R28, SRZ ;  /* 0x00000000001c7805 */ /* 0x000fc4000001ff00 */
[----:B------:R-:W-:Y:S01]  /*1810*/  CS2R R30, SRZ ;  /* 0x00000000001e7805 */ /* 0x000fe2000001ff00 */
[----:B------:R-:W-:Y:S01]  /*1820*/  ULOP3.LUT UR8, UR8, 0xffffe, URZ, 0xc0, !UPT ;  /* 0x000ffffe08087892 */ /* 0x000fe2000f8ec03f */
[----:B------:R-:W-:Y:S02]  /*1830*/  CS2R R32, SRZ ;  /* 0x0000000000207805 */ /* 0x000fe4000001ff00 */
[----:B------:R-:W-:Y:S02]  /*1840*/  CS2R R34, SRZ ;  /* 0x0000000000227805 */ /* 0x000fe4000001ff00 */
[----:B------:R-:W-:Y:S01]  /*1850*/  CS2R R36, SRZ ;  /* 0x0000000000247805 */ /* 0x000fe2000001ff00 */
[----:B------:R-:W-:Y:S01]  /*1860*/  UIADD3 UR8, UR7, -UR8, URZ ;  /* 0x8000000807087290 */ /* 0x000fe2000fffe03f */
[----:B------:R-:W-:Y:S02]  /*1870*/  CS2R R38, SRZ ;  /* 0x0000000000267805 */ /* 0x000fe4000001ff00 */
[----:B------:R-:W-:Y:S01]  /*1880*/  CS2R R40, SRZ ;  /* 0x0000000000287805 */ /* 0x000fe2000001ff00 */
[----:B------:R-:W-:Y:S01]  /*1890*/  UMOV UR7, URZ ;  /* 0x0000003f00077c82 */ /* 0x000fe20008000000 */
[----:B------:R-:W-:Y:S01]  /*18a0*/  ULEA UR8, UR8, UR50, 0xc ;  /* 0x0000003208087291 */ /* 0x000fe2000f8e603f */
[----:B------:R-:W-:-:S02]  /*18b0*/  CS2R R42, SRZ ;  /* 0x00000000002a7805 */ /* 0x000fc4000001ff00 */
[----:B------:R-:W-:Y:S02]  /*18c0*/  CS2R R44, SRZ ;  /* 0x00000000002c7805 */ /* 0x000fe4000001ff00 */
[----:B------:R-:W-:Y:S01]  /*18d0*/  CS2R R46, SRZ ;  /* 0x00000000002e7805 */ /* 0x000fe2000001ff00 */
[----:B------:R-:W-:Y:S01]  /*18e0*/  UIADD3 UR8, UR8, 0x6300, URZ ;  /* 0x0000630008087890 */ /* 0x000fe2000fffe03f */
[----:B------:R-:W-:Y:S02]  /*18f0*/  CS2R R48, SRZ ;  /* 0x0000000000307805 */ /* 0x000fe4000001ff00 */
[----:B------:R-:W-:Y:S02]  /*1900*/  CS2R R50, SRZ ;  /* 0x0000000000327805 */ /* 0x000fe4000001ff00 */
[----:B------:R-:W-:Y:S01]  /*1910*/  CS2R R52, SRZ ;  /* 0x0000000000347805 */ /* 0x000fe2000001ff00 */
[----:B------:R-:W-:Y:S01]  /*1920*/  USHF.R.U32.HI UR8, URZ, 0x4, UR8 ;  /* 0x000000043f087899 */ /* 0x000fe20008011608 */
[----:B------:R-:W-:-:S02]  /*1930*/  CS2R R54, SRZ ;  /* 0x0000000000367805 */ /* 0x000fc4000001ff00 */
[----:B------:R-:W-:Y:S02]  /*1940*/  CS2R R56, SRZ ;  /* 0x0000000000387805 */ /* 0x000fe4000001ff00 */
[----:B------:R-:W-:Y:S01]  /*1950*/  CS2R R58, SRZ ;  /* 0x00000000003a7805 */ /* 0x000fe2000001ff00 */
[----:B------:R-:W-:Y:S01]  /*1960*/  ULOP3.LUT UR12, UR8, 0x3fff, URZ, 0xc0, !UPT ;  /* 0x00003fff080c7892 */ /* 0x000fe2000f8ec03f */
        /* <DEDUP_REMOVED lines=10> */
[----:B------:R-:W-:Y:S02]  /*1a10*/  CS2R R80, SRZ ;  /* 0x0000000000507805 */ /* 0x000fe4000001ff00 */
[----:B------:R-:W-:Y:S02]  /*1a20*/  CS2R R82, SRZ ;  /* 0x0000000000527805 */ /* 0x000fe4000001ff00 */
[----:B------:R-:W-:Y:S02]  /*1a30*/  CS2R R84, SRZ ;  /* 0x0000000000547805 */ /* 0x000fe4000001ff00 */
[----:B------:R-:W-:Y:S01]  /*1a40*/  CS2R R86, SRZ ;  /* 0x0000000000567805 */ /* 0x000fe2000001ff00 */
[----:B------:R-:W-:Y:S06]  /*1a50*/  @!P0 BRA `(.L_x_17) ;  /* 0x00000008003c8947 */ /* 0x000fec0003800000 */
[----:B------:R-:W-:-:S13]  /*1a60*/  ISETP.NE.AND P1, PT, R148, 0x3, PT ;  /* 0x000000039400780c */ /* 0x000fda0003f25270 */
[----:B------:R-:W-:Y:S05]  /*1a70*/  @!P1 BRA `(.L_x_18) ;  /* 0x0000000000049947 */ /* 0x000fea0003800000 */
[----:B------:R-:W-:Y:S01]  /*1a80*/  BPT.TRAP 0x1 ;  /* 0x000000040000795c */ /* 0x000fe20000300000 */
.L_x_18:
[----:B------:R-:W-:Y:S01]  /*1a90*/  ULEA UR5, UR4, UR50, 0x3 ;  /* 0x0000003204057291 */ /* 0x000fe2000f8e183f */
[----:B------:R-:W-:-:S04]  /*1aa0*/  MOV R0, UR48 ;  /* 0x0000003000007c02 */ /* 0x000fc80008000f00 */
[----:B------:R-:W-:-:S04]  /*1ab0*/  SHF.L.U32 R0, R0, 0x1f, RZ ;  /* 0x0000001f00007819 */ /* 0x000fc800000006ff */
[----:B------:R1:W2:Y:S01]  /*1ac0*/  SYNCS.PHASECHK.TRANS64.TRYWAIT P0, [UR5], R0 ;  /* 0x00000000ff0075a7 */ /* 0x0002a20008000145 */
[----:B------:R-:W-:Y:S05]  /*1ad0*/  @!P1 BRA `(.L_x_19) ;  /* 0x0000000000049947 */ /* 0x000fea0003800000 */
[----:B------:R-:W-:Y:S01]  /*1ae0*/  BPT.TRAP 0x1 ;  /* 0x000000040000795c */ /* 0x000fe20000300000 */
.L_x_19:
[----:B--2---:R-:W-:Y:S05]  /*1af0*/  @P0 BRA `(.L_x_20) ;  /* 0x0000000000080947 */ /* 0x004fea0003800000 */
[----:B------:R-:W2:Y:S02]  /*1b00*/  SYNCS.PHASECHK.TRANS64.TRYWAIT P0, [UR5], R0 ;  /* 0x00000000ff0075a7 */ /* 0x000ea40008000145 */
[----:B--2---:R-:W-:Y:S05]  /*1b10*/  @!P0 BRA `(.L_x_21) ;  /* 0x000000d400948947 */ /* 0x004fea0003800000 */
.L_x_20:
[----:B------:R-:W-:Y:S01]  /*1b20*/  UIADD3 UR5, UR50, 0x1e300, URZ ;  /* 0x0001e30032057890 */ /* 0x000fe2000fffe03f */
[----:B------:R-:W-:Y:S01]  /*1b30*/  WARPGROUP.ARRIVE ;  /* 0x00000000000079c5 */ /* 0x000fe20000000000 */
[----:B------:R-:W-:Y:S01]  /*1b40*/  ULOP3.LUT UR8, UR12, 0x10000, URZ, 0xfc, !UPT ;  /* 0x000100000c087892 */ /* 0x000fe2000f8efc3f */
[----:B------:R-:W-:Y:S01]  /*1b50*/  CS2R R94, SRZ ;  /* 0x00000000005e7805 */ /* 0x000fe2000001ff00 */
[----:B------:R-:W-:Y:S01]  /*1b60*/  USHF.R.U32.HI UR5, URZ, 0x4, UR5 ;  /* 0x000000043f057899 */ /* 0x000fe20008011605 */
[----:B------:R-:W-:Y:S01]  /*1b70*/  CS2R R90, SRZ ;  /* 0x00000000005a7805 */ /* 0x000fe2000001ff00 */
[----:B------:R-:W-:Y:S01]  /*1b80*/  ULEA UR8, UR4, UR8, 0x9 ;  /* 0x0000000804087291 */ /* 0x000fe2000f8e483f */
[----:B------:R-:W-:Y:S01]  /*1b90*/  IMAD.MOV.U32 R92, RZ, RZ, RZ ;  /* 0x000000ffff5c7224 */ /* 0x000fe200078e00ff */
[----:B------:R-:W-:Y:S01]  /*1ba0*/  ULOP3.LUT UR5, UR5, 0x3fff, URZ, 0xc0, !UPT ;  /* 0x00003fff05057892 */ /* 0x000fe2000f8ec03f */
[----:B------:R-:W-:Y:S01]  /*1bb0*/  MOV R89, RZ ;  /* 0x000000ff00597202 */ /* 0x000fe20000000f00 */
[----:B------:R-:W-:Y:S01]  /*1bc0*/  UMOV UR9, 0x80000020 ;  /* 0x8000002000097882 */ /* 0x000fe20000000000 */
[----:B------:R-:W-:Y:S01]  /*1bd0*/  UMOV UR11, 0x80000020 ;  /* 0x80000020000b7882 */ /* 0x000fe20000000000 */
[----:B------:R-:W-:Y:S01]  /*1be0*/  ULOP3.LUT UR5, UR5, 0x10000, URZ, 0xfc, !UPT ;  /* 0x0001000005057892 */ /* 0x000fe2000f8efc3f */
[----:B------:R-:W-:Y:S01]  /*1bf0*/  CS2R R96, SRZ ;  /* 0x0000000000607805 */ /* 0x000fe2000001ff00 */
[----:B------:R-:W-:Y:S01]  /*1c00*/  ULDC UR6, c[0x0][0x50c] ;  /* 0x0001430000067ab9 */ /* 0x000fe20000000800 */
[----:B------:R-:W-:Y:S01]  /*1c10*/  CS2R R98, SRZ ;  /* 0x0000000000627805 */ /* 0x000fe2000001ff00 */
[----:B------:R-:W-:Y:S01]  /*1c20*/  ULEA UR10, UR4, UR5, 0x9 ;  /* 0x00000005040a7291 */ /* 0x000fe2000f8e483f */
[----:B------:R-:W-:Y:S01]  /*1c30*/  CS2R R100, SRZ ;  /* 0x0000000000647805 */ /* 0x000fe2000001ff00 */
[----:B------:R-:W-:Y:S01]  /*1c40*/  UISETP.NE.AND UP0, UPT, UR6, 0x2, UPT ;  /* 0x000000020600788c */ /* 0x000fe2000bf05270 */
[----:B------:R-:W-:Y:S01]  /*1c50*/  CS2R R102, SRZ ;  /* 0x0000000000667805 */ /* 0x000fe2000001ff00 */
[----:B------:R-:W-:Y:S01]  /*1c60*/  UMOV UR5, 0x2 ;  /* 0x0000000200057882 */ /* 0x000fe20000000000 */
[----:B------:R-:W-:Y:S01]  /*1c70*/  CS2R R104, SRZ ;  /* 0x0000000000687805 */ /* 0x000fe2000001ff00 */
[----:B------:R-:W-:Y:S01]  /*1c80*/  USEL UR6, URZ, 0x1, UP0 ;  /* 0x000000013f067887 */ /* 0x000fe20008000000 */
[----:B------:R-:W-:-:S02]  /*1c90*/  CS2R R108, SRZ ;  /* 0x00000000006c7805 */ /* 0x000fc4000001ff00 */
[----:B------:R-:W-:Y:S01]  /*1ca0*/  CS2R R110, SRZ ;  /* 0x00000000006e7805 */ /* 0x000fe2000001ff00 */
[----:B------:R-:W-:Y:S01]  /*1cb0*/  QGMMA.64x128x32.F32.E4M3.E4M3 R24, gdesc[UR8], RZ, !UPT, gsb0 ;  /* 0x01e00000081879f3 */ /* 0x000fe2000c0008ff */
[----:B------:R-:W-:Y:S01]  /*1cc0*/  UIADD3 UR8, UR8, 0x2, URZ ;  /* 0x0000000208087890 */ /* 0x000fe2000fffe03f */
[----:B------:R-:W-:Y:S01]  /*1cd0*/  CS2R R112, SRZ ;  /* 0x0000000000707805 */ /* 0x000fe2000001ff00 */
[----:B------:R-:W-:Y:S01]  /*1ce0*/  UIADD3 UR10, UR10, 0x2, URZ ;  /* 0x000000020a0a7890 */ /* 0x000fe2000fffe03f */
[----:B------:R-:W-:Y:S01]  /*1cf0*/  ISETP.NE.AND P0, PT, RZ, UR6, PT ;  /* 0x00000006ff007c0c */ /* 0x000fe2000bf05270 */
[----:B------:R-:W-:Y:S01]  /*1d00*/  UMOV UR9, 0x80000020 ;  /* 0x8000002000097882 */ /* 0x000fe20000000000 */
[----:B------:R-:W-:Y:S01]  /*1d10*/  UMOV UR11, 0x80000020 ;  /* 0x80000020000b7882 */ /* 0x000fe20000000000 */
        /* <DEDUP_REMOVED lines=18> */
[----:B------:R-:W-:Y:S02]  /*1e40*/  MOV R149, RZ ;  /* 0x000000ff00957202 */ /* 0x000fe40000000f00 */
[----:B------:R-:W-:-:S02]  /*1e50*/  CS2R R152, SRZ ;  /* 0x0000000000987805 */ /* 0x000fc4000001ff00 */
[----:B------:R-:W-:Y:S02]  /*1e60*/  CS2R R154, SRZ ;  /* 0x00000000009a7805 */ /* 0x000fe4000001ff00 */
[----:B------:R-:W-:Y:S01]  /*1e70*/  MOV R156, RZ ;  /* 0x000000ff009c7202 */ /* 0x000fe20000000f00 */
[----:B------:R-:W-:Y:S02]  /*1e80*/  WARPGROUP.DEPBAR.LE gsb0, 0x0 ;  /* 0x00008000000079c5 */ /* 0x000fe40000010000 */
[----:B------:R-:W-:-:S06]  /*1e90*/  WARPGROUP.ARRIVE ;  /* 0x00000000000079c5 */ /* 0x000fcc0000000000 */
[----:B------:R-:W-:Y:S03]  /*1ea0*/  QGMMA.64x128x32.F32.E4M3.E4M3 R24, gdesc[UR8], R24, gsb0 ;  /* 0x01e00000081879f3 */ /* 0x000fe60008000818 */
[----:B------:R-:W-:Y:S02]  /*1eb0*/  WARPGROUP.DEPBAR.LE gsb0, 0x0 ;  /* 0x00008000000079c5 */ /* 0x000fe40000010000 */
[----:B------:R-:W-:Y:S05]  /*1ec0*/  @!P0 BRA `(.L_x_22) ;  /* 0x0000000400048947 */ /* 0x000fea0003800000 */
[----:B------:R-:W-:Y:S01]  /*1ed0*/  FADD R155, RZ, R24 ;  /* 0x00000018ff9b7221 */ /* 0x000fe20000000000 */
[----:B------:R-:W-:-:S01]  /*1ee0*/  FADD R156, RZ, R25 ;  /* 0x00000019ff9c7221 */ /* 0x000fc20000000000 */
        /* <DEDUP_REMOVED lines=62> */
[----:B------:R-:W-:-:S06]  /*22d0*/  UMOV UR5, URZ ;  /* 0x0000003f00057c82 */ /* 0x000fcc0008000000 */
.L_x_22:
[----:B------:R-:W-:-:S04]  /*22e0*/  UIADD3 UR13, UR4, 0x1, URZ ;  /* 0x00000001040d7890 */ /* 0x000fc8000fffe03f */
[----:B------:R-:W-:-:S04]  /*22f0*/  UISETP.NE.AND UP0, UPT, UR13, 0xc, UPT ;  /* 0x0000000c0d00788c */ /* 0x000fc8000bf05270 */
[----:B------:R-:W-:Y:S02]  /*2300*/  USEL UR7, URZ, 0x1, UP0 ;  /* 0x000000013f077887 */ /* 0x000fe40008000000 */
[----:B------:R-:W-:Y:S02]  /*2310*/  USEL UR13, UR13, URZ, UP0 ;  /* 0x0000003f0d0d7287 */ /* 0x000fe40008000000 */
[----:B------:R-:W-:-:S06]  /*2320*/  ULOP3.LUT UR7, UR48, UR7, URZ, 0x3c, !UPT ;  /* 0x0000000730077292 */ /* 0x000fcc000f8e3c3f */
[----:B------:R-:W-:Y:S01]  /*2330*/  IMAD.U32 R6, RZ, RZ, UR7 ;  /* 0x00000007ff067e24 */ /* 0x000fe2000f8e00ff */
[----:B------:R-:W-:-:S06]  /*2340*/  UMOV UR7, 0x1 ;  /* 0x0000000100077882 */ /* 0x000fcc0000000000 */
.L_x_17:
[----:B------:R-:W-:-:S04]  /*2350*/  UISETP.LT.AND UP0, UPT, UR49, 0x1, UPT ;  /* 0x000000013100788c */ /* 0x000fc8000bf01270 */
[----:B------:R-:W-:-:S04]  /*2360*/  USEL UR8, UR49, 0x1, UP0 ;  /* 0x0000000131087887 */ /* 0x000fc80008000000 */
[----:B------:R-:W-:-:S04]  /*2370*/  UIADD3 UR8, UR49, -UR8, URZ ;  /* 0x8000000831087290 */ /* 0x000fc8000fffe03f */
[----:B------:R-:W-:-:S06]  /*2380*/  UISETP.GE.AND UP0, UPT, UR8, 0x1, UPT ;  /* 0x000000010800788c */ /* 0x000fcc000bf06270 */
[----:B------:R-:W-:-:S13]  /*2390*/  PLOP3.LUT P0, PT, PT, PT, UP0, 0x80, 0x0 ;  /* 0x000000000000781c */ /* 0x000fda0003f0f008 */
[----:B------:R-:W-:Y:S05]  /*23a0*/  @!P0 BRA `(.L_x_23) ;  /* 0x0000000400fc8947 */ /* 0x000fea0003800000 */
[----:B-12---:R-:W-:Y:S01]  /*23b0*/  MOV R0, UR8 ;  /* 0x0000000800007c02 */ /* 0x006fe20008000f00 */
[----:B------:R-:W-:Y:S01]  /*23c0*/  UMOV UR14, UR4 ;  /* 0x00000004000e7c82 */ /* 0x000fe20008000000 */
[----:B------:R-:W-:-:S05]  /*23d0*/  ULDC UR15, c[0x0][0x50c] ;  /* 0x00014300000f7ab9 */ /* 0x000fca0000000800 */
.L_x_31:
[----:B------:R-:W-:-:S13]  /*23e0*/  ISETP.NE.AND P1, PT, R148, 0x3, PT ;  /* 0x000000039400780c */ /* 0x000fda0003f25270 */
[----:B-12---:R-:W-:Y:S05]  /*23f0*/  @!P1 BRA `(.L_x_24) ;  /* 0x0000000000049947 */ /* 0x006fea0003800000 */
[----:B------:R-:W-:Y:S01]  /*2400*/  BPT.TRAP 0x1 ;  /* 0x000000040000795c */ /* 0x000fe20000300000 */
.L_x_24:
[----:B------:R-:W-:Y:S01]  /*2410*/  ULEA UR8, UR13, UR50, 0x3 ;  /* 0x000000320d087291 */ /* 0x000fe2000f8e183f */
[----:B------:R-:W-:-:S08]  /*2420*/  SHF.L.U32 R4, R6, 0x1f, RZ ;  /* 0x0000001f06047819 */ /* 0x000fd000000006ff */
[----:B------:R1:W2:Y:S01]  /*2430*/  SYNCS.PHASECHK.TRANS64.TRYWAIT P0, [UR8], R4 ;  /* 0x00000004ff0075a7 */ /* 0x0002a20008000148 */
[----:B------:R-:W-:Y:S05]  /*2440*/  @!P1 BRA `(.L_x_25) ;  /* 0x0000000000049947 */ /* 0x000fea0003800000 */
[----:B------:R-:W-:Y:S01]  /*2450*/  BPT.TRAP 0x1 ;  /* 0x000000040000795c */ /* 0x000fe20000300000 */
.L_x_25:
[----:B--2---:R-:W-:Y:S05]  /*2460*/  @P0 BRA `(.L_x_26) ;  /* 0x0000000000080947 */ /* 0x004fea0003800000 */
[----:B------:R-:W2:Y:S02]  /*2470*/  SYNCS.PHASECHK.TRANS64.TRYWAIT P0, [UR8], R4 ;  /* 0x00000004ff0075a7 */ /* 0x000ea40008000148 */
[----:B--2---:R-:W-:Y:S05]  /*2480*/  @!P0 BRA `(.L_x_27) ;  /* 0x000000cc00508947 */ /* 0x004fea0003800000 */
.L_x_26:
[----:B------:R-:W-:Y:S01]  /*2490*/  UIADD3 UR8, UR50, 0x1e300, URZ ;  /* 0x0001e30032087890 */ /* 0x000fe2000fffe03f */
[----:B------:R-:W-:Y:S01]  /*24a0*/  WARPGROUP.ARRIVE ;  /* 0x00000000000079c5 */ /* 0x000fe20000000000 */
[----:B------:R-:W-:Y:S02]  /*24b0*/  UISETP.NE.AND UP0, UPT, UR6, URZ, UPT ;  /* 0x0000003f0600728c */ /* 0x000fe4000bf05270 */
[----:B------:R-:W-:Y:S02]  /*24c0*/  USHF.R.U32.HI UR8, URZ, 0x4, UR8 ;  /* 0x000000043f087899 */ /* 0x000fe40008011608 */
[----:B------:R-:W-:Y:S02]  /*24d0*/  USEL UR7, UR7, URZ, !UP0 ;  /* 0x0000003f07077287 */ /* 0x000fe4000c000000 */
[----:B------:R-:W-:Y:S02]  /*24e0*/  ULOP3.LUT UR6, UR8, 0x3fff, URZ, 0xc0, !UPT ;  /* 0x00003fff08067892 */ /* 0x000fe4000f8ec03f */
[----:B------:R-:W-:-:S02]  /*24f0*/  ULOP3.LUT UR8, UR12, 0x10000, URZ, 0xfc, !UPT ;  /* 0x000100000c087892 */ /* 0x000fc4000f8efc3f */
[----:B------:R-:W-:Y:S02]  /*2500*/  ULOP3.LUT UR6, UR6, 0x10000, URZ, 0xfc, !UPT ;  /* 0x0001000006067892 */ /* 0x000fe4000f8efc3f */
[----:B------:R-:W-:Y:S02]  /*2510*/  UISETP.NE.U32.AND UP0, UPT, UR7, URZ, UPT ;  /* 0x0000003f0700728c */ /* 0x000fe4000bf05070 */
[----:B------:R-:W-:Y:S02]  /*2520*/  ULEA UR8, UR13, UR8, 0x9 ;  /* 0x000000080d087291 */ /* 0x000fe4000f8e483f */
[----:B------:R-:W-:Y:S01]  /*2530*/  ULEA UR10, UR13, UR6, 0x9 ;  /* 0x000000060d0a7291 */ /* 0x000fe2000f8e483f */
[----:B------:R-:W-:Y:S01]  /*2540*/  UMOV UR9, 0x80000020 ;  /* 0x8000002000097882 */ /* 0x000fe20000000000 */
[----:B------:R-:W-:Y:S01]  /*2550*/  UMOV UR11, 0x80000020 ;  /* 0x80000020000b7882 */ /* 0x000fe20000000000 */
[----:B------:R-:W-:-:S06]  /*2560*/  UIADD3 UR5, UR5, 0x2, URZ ;  /* 0x0000000205057890 */ /* 0x000fcc000fffe03f */
[----:B------:R-:W-:Y:S01]  /*2570*/  QGMMA.64x128x32.F32.E4M3.E4M3 R24, gdesc[UR8], R24, UP0, gsb0 ;  /* 0x01e00000081879f3 */ /* 0x000fe2000b800818 */
[----:B------:R-:W-:Y:S02]  /*2580*/  UIADD3 UR8, UR8, 0x2, URZ ;  /* 0x0000000208087890 */ /* 0x000fe4000fffe03f */
[----:B------:R-:W-:Y:S01]  /*2590*/  UIADD3 UR10, UR10, 0x2, URZ ;  /* 0x000000020a0a7890 */ /* 0x000fe2000fffe03f */
[----:B------:R-:W-:Y:S01]  /*25a0*/  UMOV UR9, 0x80000020 ;  /* 0x8000002000097882 */ /* 0x000fe20000000000 */
[----:B------:R-:W-:Y:S01]  /*25b0*/  UMOV UR11, 0x80000020 ;  /* 0x80000020000b7882 */ /* 0x000fe20000000000 */
[----:B------:R-:W-:-:S04]  /*25c0*/  UISETP.NE.AND UP0, UPT, UR5, UR15, UPT ;  /* 0x0000000f0500728c */ /* 0x000fc8000bf05270 */
[----:B------:R-:W-:-:S06]  /*25d0*/  USEL UR6, URZ, 0x1, UP0 ;  /* 0x000000013f067887 */ /* 0x000fcc0008000000 */
[----:B------:R-:W-:Y:S01]  /*25e0*/  ISETP.NE.AND P0, PT, RZ, UR6, PT ;  /* 0x00000006ff007c0c */ /* 0x000fe2000bf05270 */
[----:B------:R-:W-:Y:S02]  /*25f0*/  WARPGROUP.DEPBAR.LE gsb0, 0x0 ;  /* 0x00008000000079c5 */ /* 0x000fe40000010000 */
[----:B------:R-:W-:-:S06]  /*2600*/  WARPGROUP.ARRIVE ;  /* 0x00000000000079c5 */ /* 0x000fcc0000000000 */
[----:B------:R-:W-:Y:S03]  /*2610*/  QGMMA.64x128x32.F32.E4M3.E4M3 R24, gdesc[UR8], R24, gsb0 ;  /* 0x01e00000081879f3 */ /* 0x000fe60008000818 */
[----:B------:R-:W-:Y:S02]  /*2620*/  WARPGROUP.DEPBAR.LE gsb0, 0x0 ;  /* 0x00008000000079c5 */ /* 0x000fe40000010000 */
[----:B------:R-:W-:Y:S05]  /*2630*/  @!P0 BRA `(.L_x_28) ;  /* 0x0000000400048947 */ /* 0x000fea0003800000 */
[----:B------:R-:W-:Y:S01]  /*2640*/  FADD R155, R24, R155 ;  /* 0x0000009b189b7221 */ /* 0x000fe20000000000 */
[----:B------:R-:W-:-:S01]  /*2650*/  FADD R156, R25, R156 ;  /* 0x0000009c199c7221 */ /* 0x000fc20000000000 */
        /* <DEDUP_REMOVED lines=62> */
[----:B------:R-:W-:-:S06]  /*2a40*/  UMOV UR5, URZ ;  /* 0x0000003f00057c82 */ /* 0x000fcc0008000000 */
.L_x_28:
[----:B------:R-:W-:Y:S05]  /*2a50*/  @!P1 BRA `(.L_x_29) ;  /* 0x0000000000049947 */ /* 0x000fea0003800000 */
[----:B------:R-:W-:Y:S01]  /*2a60*/  BPT.TRAP 0x1 ;  /* 0x000000040000795c */ /* 0x000fe20000300000 */
.L_x_29:
[----:B------:R-:W-:Y:S01]  /*2a70*/  ULEA UR7, UR14, UR50, 0x3 ;  /* 0x000000320e077291 */ /* 0x000fe2000f8e183f */
[----:B------:R-:W-:-:S03]  /*2a80*/  ISETP.GT.U32.AND P0, PT, R19, 0x1, PT ;  /* 0x000000011300780c */ /* 0x000fc60003f04070 */
[----:B------:R-:W-:-:S04]  /*2a90*/  UIADD3 UR7, UR7, 0x60, URZ ;  /* 0x0000006007077890 */ /* 0x000fc8000fffe03f */
[----:B------:R-:W-:-:S09]  /*2aa0*/  UPRMT UR7, URZ, 0x654, UR7 ;  /* 0x000006543f077896 */ /* 0x000fd20008000007 */
[----:B------:R-:W-:Y:S01]  /*2ab0*/  SYNCS.ARRIVE.TRANS64.RED.A1T0 RZ, [UR7], RZ ;  /* 0x000000ffffff79a7 */ /* 0x000fe20008100407 */
[----:B------:R-:W-:Y:S05]  /*2ac0*/  @P0 BRA `(.L_x_30) ;  /* 0x0000000000040947 */ /* 0x000fea0003800000 */
[----:B------:R-:W-:Y:S01]  /*2ad0*/  BPT.TRAP 0x1 ;  /* 0x000000040000795c */ /* 0x000fe20000300000 */
.L_x_30:
[----:B------:R-:W-:Y:S01]  /*2ae0*/  UIADD3 UR13, UR13, 0x1, URZ ;  /* 0x000000010d0d7890 */ /* 0x000fe2000fffe03f */
[C---:B------:R-:W-:Y:S01]  /*2af0*/  ISETP.GT.AND P0, PT, R0.reuse, 0x1, PT ;  /* 0x000000010000780c */ /* 0x040fe20003f04270 */
[----:B------:R-:W-:Y:S01]  /*2b00*/  UIADD3 UR14, UR14, 0x1, URZ ;  /* 0x000000010e0e7890 */ /* 0x000fe2000fffe03f */
[----:B------:R-:W-:Y:S01]  /*2b10*/  IADD3 R0, R0, -0x1, RZ ;  /* 0xffffffff00007810 */ /* 0x000fe20007ffe0ff */
[----:B------:R-:W-:Y:S02]  /*2b20*/  UISETP.NE.AND UP0, UPT, UR13, 0xc, UPT ;  /* 0x0000000c0d00788c */ /* 0x000fe4000bf05270 */
[----:B------:R-:W-:Y:S02]  /*2b30*/  UISETP.NE.AND UP1, UPT, UR14, 0xc, UPT ;  /* 0x0000000c0e00788c */ /* 0x000fe4000bf25270 */
[----:B------:R-:W-:Y:S02]  /*2b40*/  USEL UR7, URZ, 0x1, UP0 ;  /* 0x000000013f077887 */ /* 0x000fe40008000000 */
[----:B------:R-:W-:-:S02]  /*2b50*/  USEL UR13, UR13, URZ, UP0 ;  /* 0x0000003f0d0d7287 */ /* 0x000fc40008000000 */
[----:B------:R-:W-:Y:S02]  /*2b60*/  USEL UR14, UR14, URZ, UP1 ;  /* 0x0000003f0e0e7287 */ /* 0x000fe40008800000 */
[----:B------:R-:W-:Y:S01]  /*2b70*/  LOP3.LUT R6, R6, UR7, RZ, 0x3c, !PT ;  /* 0x0000000706067c12 */ /* 0x000fe2000f8e3cff */
[----:B------:R-:W-:Y:S01]  /*2b80*/  UMOV UR7, 0x1 ;  /* 0x0000000100077882 */ /* 0x000fe20000000000 */
[----:B------:R-:W-:Y:S08]  /*2b90*/  @P0 BRA `(.L_x_31) ;  /* 0xfffffff800100947 */ /* 0x000ff0000383ffff */
.L_x_23:
[----:B------:R-:W-:Y:S01]  /*2ba0*/  UISETP.NE.AND UP0, UPT, UR5, URZ, UPT ;  /* 0x0000003f0500728c */ /* 0x000fe2000bf05270 */
[----:B-12---:R-:W1:Y:S03]  /*2bb0*/  LDC R0, c[0x0][0x28c] ;  /* 0x0000a300ff007b82 */ /* 0x006e660000000800 */
[----:B------:R-:W-:-:S06]  /*2bc0*/  USEL UR5, URZ, 0x1, !UP0 ;  /* 0x000000013f057887 */ /* 0x000fcc000c000000 */
[----:B------:R-:W-:Y:S02]  /*2bd0*/  ISETP.NE.AND P0, PT, RZ, UR5, PT ;  /* 0x00000005ff007c0c */ /* 0x000fe4000bf05270 */
[----:B-1----:R-:W-:-:S11]  /*2be0*/  ISETP.GE.AND P1, PT, R0, 0x1, PT ;  /* 0x000000010000780c */ /* 0x002fd60003f26270 */
[----:B------:R-:W-:Y:S05]  /*2bf0*/  @!P0 BRA `(.L_x_32) ;  /* 0x0000000400008947 */ /* 0x000fea0003800000 */
[----:B------:R-:W-:Y:S01]  /*2c00*/  FADD R155, R24, R155 ;  /* 0x0000009b189b7221 */ /* 0x000fe20000000000 */
        /* <DEDUP_REMOVED lines=62> */
[----:B------:R-:W-:-:S07]  /*2ff0*/  FADD R94, R94, R87 ;  /* 0x000000575e5e7221 */ /* 0x000fce0000000000 */
.L_x_32:
[----:B------:R-:W-:Y:S05]  /*3000*/  @!P1 BRA `(.L_x_33) ;  /* 0x0000000000409947 */ /* 0x000fea0003800000 */
[----:B------:R-:W-:-:S13]  /*3010*/  ISETP.NE.AND P0, PT, R148, 0x3, PT ;  /* 0x000000039400780c */ /* 0x000fda0003f05270 */
[----:B------:R-:W-:Y:S05]  /*3020*/  @!P0 BRA `(.L_x_34) ;  /* 0x0000000000048947 */ /* 0x000fea0003800000 */
[----:B------:R-:W-:Y:S01]  /*3030*/  BPT.TRAP 0x1 ;  /* 0x000000040000795c */ /* 0x000fe20000300000 */
.L_x_34:
[----:B------:R-:W-:Y:S01]  /*3040*/  UISETP.LT.AND UP0, UPT, UR49, 0x1, UPT ;  /* 0x000000013100788c */ /* 0x000fe2000bf01270 */
[----:B------:R-:W-:-:S03]  /*3050*/  ISETP.GT.U32.AND P0, PT, R19, 0x1, PT ;  /* 0x000000011300780c */ /* 0x000fc60003f04070 */
[----:B------:R-:W-:-:S04]  /*3060*/  USEL UR5, UR49, 0x1, UP0 ;  /* 0x0000000131057887 */ /* 0x000fc80008000000 */
[----:B------:R-:W-:-:S04]  /*3070*/  UIADD3 UR5, UR4, UR49, -UR5 ;  /* 0x0000003104057290 */ /* 0x000fc8000fffe805 */
[----:B------:R-:W-:-:S04]  /*3080*/  UIMAD.WIDE.U32 UR6, UR5, -0x55555555, URZ ;  /* 0xaaaaaaab050678a5 */ /* 0x000fc8000f8e003f */
[----:B------:R-:W-:-:S04]  /*3090*/  USHF.R.U32.HI UR6, URZ, 0x3, UR7 ;  /* 0x000000033f067899 */ /* 0x000fc80008011607 */
[----:B------:R-:W-:-:S04]  /*30a0*/  UIMAD UR5, UR6, -0xc, UR5 ;  /* 0xfffffff4060578a4 */ /* 0x000fc8000f8e0205 */
[----:B------:R-:W-:-:S04]  /*30b0*/  ULEA UR5, UR5, UR50, 0x3 ;  /* 0x0000003205057291 */ /* 0x000fc8000f8e183f */
[----:B------:R-:W-:-:S04]  /*30c0*/  UIADD3 UR5, UR5, 0x60, URZ ;  /* 0x0000006005057890 */ /* 0x000fc8000fffe03f */
[----:B------:R-:W-:-:S09]  /*30d0*/  UPRMT UR5, URZ, 0x654, UR5 ;  /* 0x000006543f057896 */ /* 0x000fd20008000005 */
[----:B------:R-:W-:Y:S01]  /*30e0*/  SYNCS.ARRIVE.TRANS64.RED.A1T0 RZ, [UR5], RZ ;  /* 0x000000ffffff79a7 */ /* 0x000fe20008100405 */
[----:B------:R-:W-:Y:S05]  /*30f0*/  @P0 BRA `(.L_x_33) ;  /* 0x0000000000040947 */ /* 0x000fea0003800000 */
[----:B------:R-:W-:Y:S01]  /*3100*/  BPT.TRAP 0x1 ;  /* 0x000000040000795c */ /* 0x000fe20000300000 */
.L_x_33:
[----:B------:R-:W-:Y:S01]  /*3110*/  UIADD3 UR6, UR50, 0x200, URZ ;  /* 0x0000020032067890 */ /* 0x000fe2000fffe03f */
[----:B------:R-:W-:Y:S01]  /*3120*/  R2UR UR46, R3 ;  /* 0x00000000032e72ca */ /* 0x000fe200000e0000 */
[----:B------:R-:W-:Y:S01]  /*3130*/  UIADD3 UR51, UR49, UR4, URZ ;  /* 0x0000000431337290 */ /* 0x000fe2000fffe03f */
[----:B------:R-:W-:Y:S01]  /*3140*/  R2UR UR45, R8 ;  /* 0x00000000082d72ca */ /* 0x000fe200000e0000 */
[----:B------:R-:W-:Y:S02]  /*3150*/  UISETP.GE.U32.AND UP1, UPT, UR49, 0xc, UPT ;  /* 0x0000000c3100788c */ /* 0x000fe4000bf26070 */
[----:B------:R-:W-:Y:S02]  /*3160*/  ULOP3.LUT UP2, URZ, UR6, 0x9f, URZ, 0xc0, !UPT ;  /* 0x0000009f063f7892 */ /* 0x000fe4000f84c03f */
[----:B------:R-:W-:-:S04]  /*3170*/  UISETP.GT.U32.AND UP0, UPT, UR51, 0xb, UPT ;  /* 0x0000000b3300788c */ /* 0x000fc8000bf04070 */
[----:B------:R-:W-:Y:S01]  /*3180*/  UISETP.LT.U32.AND UP0, UPT, UR49, 0xc, UP0 ;  /* 0x0000000c3100788c */ /* 0x000fe20008701070 */
[----:B------:R-:W-:Y:S01]  /*3190*/  PLOP3.LUT P0, PT, PT, PT, UP2, 0x80, 0x0 ;  /* 0x000000000000781c */ /* 0x000fe20003f0f028 */
[----:B------:R-:W-:Y:S02]  /*31a0*/  USHF.L.U32 UR46, UR46, 0x7, URZ ;  /* 0x000000072e2e7899 */ /* 0x000fe4000800063f */
[----:B------:R-:W-:Y:S02]  /*31b0*/  @UP1 UIMAD.WIDE.U32 UR4, UR51, -0x55555555, URZ ;  /* 0xaaaaaaab330418a5 */ /* 0x000fe4000f8e003f */
[----:B------:R-:W-:Y:S02]  /*31c0*/  USEL UR6, URZ, 0x1, !UP0 ;  /* 0x000000013f067887 */ /* 0x000fe4000c000000 */
[----:B------:R-:W-:Y:S02]  /*31d0*/  @UP1 USHF.R.U32.HI UR4, URZ, 0x3, UR5 ;  /* 0x000000033f041899 */ /* 0x000fe40008011605 */
[----:B------:R-:W-:-:S02]  /*31e0*/  ULOP3.LUT UR48, UR48, UR6, URZ, 0x3c, !UPT ;  /* 0x0000000630307292 */ /* 0x000fc4000f8e3c3f */
[----:B------:R-:W-:Y:S02]  /*31f0*/  USHF.L.U32 UR45, UR45, 0x7, URZ ;  /* 0x000000072d2d7899 */ /* 0x000fe4000800063f */
[----:B------:R-:W-:Y:S01]  /*3200*/  @UP1 ULOP3.LUT UR48, UR48, 0x1, UR4, 0x78, !UPT ;  /* 0x0000000130301892 */ /* 0x000fe2000f8e7804 */
[----:B------:R-:W-:Y:S11]  /*3210*/  @!P0 BRA `(.L_x_35) ;  /* 0x0000000000408947 */ /* 0x000ff60003800000 */
[----:B------:R-:W-:Y:S01]  /*3220*/  MOV R0, 0x0 ;  /* 0x0000000000007802 */ /* 0x000fe20000000f00 */
[----:B------:R-:W-:Y:S01]  /*3230*/  ULDC.64 UR4, c[0x4][0x70] ;  /* 0x01001c0000047ab9 */ /* 0x000fe20000000a00 */
[----:B------:R-:W-:Y:S01]  /*3240*/  ULDC.64 UR6, c[0x4][0x8] ;  /* 0x0100020000067ab9 */ /* 0x000fe20000000a00 */
[----:B------:R-:W-:Y:S01]  /*3250*/  MOV R4, UR4 ;  /* 0x0000000400047c02 */ /* 0x000fe20008000f00 */
[----:B------:R1:W2:Y:S01]  /*3260*/  LDC.64 R14, c[0x4][R0] ;  /* 0x01000000000e7b82 */ /* 0x0002a20000000a00 */
[----:B------:R-:W-:Y:S01]  /*3270*/  IMAD.U32 R5, RZ, RZ, UR5 ;  /* 0x00000005ff057e24 */ /* 0x000fe2000f8e00ff */
[----:B------:R-:W-:Y:S01]  /*3280*/  ULDC.64 UR4, c[0x4][0x78] ;  /* 0x01001e0000047ab9 */ /* 0x000fe20000000a00 */
[----:B------:R-:W-:Y:S01]  /*3290*/  MOV R10, UR6 ;  /* 0x00000006000a7c02 */ /* 0x000fe20008000f00 */
[----:B------:R-:W-:Y:S01]  /*32a0*/  IMAD.U32 R11, RZ, RZ, UR7 ;  /* 0x00000007ff0b7e24 */ /* 0x000fe2000f8e00ff */
[----:B------:R-:W-:Y:S02]  /*32b0*/  MOV R6, UR4 ;  /* 0x0000000400067c02 */ /* 0x000fe40008000f00 */
[----:B------:R-:W-:-:S02]  /*32c0*/  MOV R7, UR5 ;  /* 0x0000000500077c02 */ /* 0x000fc40008000f00 */
[----:B------:R-:W-:Y:S02]  /*32d0*/  MOV R8, 0x70 ;  /* 0x0000007000087802 */ /* 0x000fe40000000f00 */
[----:B------:R-:W-:Y:S02]  /*32e0*/  MOV R12, 0x1 ;  /* 0x00000001000c7802 */ /* 0x000fe40000000f00 */
[----:B-1----:R-:W-:-:S07]  /*32f0*/  MOV R13, RZ ;  /* 0x000000ff000d7202 */ /* 0x002fce0000000f00 */
[----:B------:R-:W-:-:S07]  /*3300*/  LEPC R20, `(.L_x_35) ;  /* 0x000000001014794e */ /* 0x000fce0000000000 */
[----:B--2--5:R-:W-:Y:S05]  /*3310*/  CALL.ABS.NOINC R14 ;  /* 0x000000000e007343 */ /* 0x024fea0003c00000 */
.L_x_35:
[----:B------:R-:W-:-:S04]  /*3320*/  UIADD3 UR4, UR50, 0x4200, URZ ;  /* 0x0000420032047890 */ /* 0x000fc8000fffe03f */
[----:B------:R-:W-:-:S06]  /*3330*/  ULOP3.LUT UP0, URZ, UR4, 0x9f, URZ, 0xc0, !UPT ;  /* 0x0000009f043f7892 */ /* 0x000fcc000f80c03f */
[----:B------:R-:W-:-:S13]  /*3340*/  PLOP3.LUT P0, PT, PT, PT, UP0, 0x80, 0x0 ;  /* 0x000000000000781c */ /* 0x000fda0003f0f008 */
[----:B------:R-:W-:Y:S05]  /*3350*/  @!P0 BRA `(.L_x_36) ;  /* 0x0000000000408947 */ /* 0x000fea0003800000 */
[----:B------:R-:W-:Y:S01]  /*3360*/  MOV R0, 0x0 ;  /* 0x0000000000007802 */ /* 0x000fe20000000f00 */
[----:B------:R-:W-:Y:S01]  /*3370*/  ULDC.64 UR4, c[0x4][0x70] ;  /* 0x01001c0000047ab9 */ /* 0x000fe20000000a00 */
[----:B------:R-:W-:Y:S01]  /*3380*/  ULDC.64 UR6, c[0x4][0x78] ;  /* 0x01001e0000067ab9 */ /* 0x000fe20000000a00 */
[----:B------:R-:W-:Y:S01]  /*3390*/  IMAD.U32 R4, RZ, RZ, UR4 ;  /* 0x00000004ff047e24 */ /* 0x000fe2000f8e00ff */
[----:B------:R1:W2:Y:S01]  /*33a0*/  LDC.64 R14, c[0x4][R0] ;  /* 0x01000000000e7b82 */ /* 0x0002a20000000a00 */
[----:B------:R-:W-:Y:S01]  /*33b0*/  MOV R5, UR5 ;  /* 0x0000000500057c02 */ /* 0x000fe20008000f00 */
[----:B------:R-:W-:Y:S01]  /*33c0*/  ULDC.64 UR4, c[0x4][0x10] ;  /* 0x0100040000047ab9 */ /* 0x000fe20000000a00 */
[----:B------:R-:W-:Y:S01]  /*33d0*/  MOV R6, UR6 ;  /* 0x0000000600067c02 */ /* 0x000fe20008000f00 */
[----:B------:R-:W-:Y:S01]  /*33e0*/  IMAD.U32 R10, RZ, RZ, UR4 ;  /* 0x00000004ff0a7e24 */ /* 0x000fe2000f8e00ff */
[----:B------:R-:W-:Y:S01]  /*33f0*/  MOV R7, UR7 ;  /* 0x0000000700077c02 */ /* 0x000fe20008000f00 */
[----:B------:R-:W-:Y:S01]  /*3400*/  IMAD.MOV.U32 R13, RZ, RZ, RZ ;  /* 0x000000ffff0d7224 */ /* 0x000fe200078e00ff */
[----:B------:R-:W-:-:S02]  /*3410*/  MOV R11, UR5 ;  /* 0x00000005000b7c02 */ /* 0x000fc40008000f00 */
[----:B------:R-:W-:Y:S02]  /*3420*/  MOV R8, 0x70 ;  /* 0x0000007000087802 */ /* 0x000fe40000000f00 */
[----:B-1----:R-:W-:-:S07]  /*3430*/  MOV R12, 0x1 ;  /* 0x00000001000c7802 */ /* 0x002fce0000000f00 */
[----:B------:R-:W-:-:S07]  /*3440*/  LEPC R20, `(.L_x_36) ;  /* 0x000000001014794e */ /* 0x000fce0000000000 */
[----:B--2--5:R-:W-:Y:S05]  /*3450*/  CALL.ABS.NOINC R14 ;  /* 0x000000000e007343 */ /* 0x024fea0003c00000 */
.L_x_36:
[----:B------:R-:W1:Y:S02]  /*3460*/  LDC.64 R8, c[0x0][0x590] ;  /* 0x00016400ff087b82 */ /* 0x000e640000000a00 */
[----:B-1----:R-:W-:-:S04]  /*3470*/  ISETP.NE.U32.AND P2, PT, R8, RZ, PT ;  /* 0x000000ff0800720c */ /* 0x002fc80003f45070 */
[----:B------:R-:W-:-:S13]  /*3480*/  ISETP.NE.AND.EX P2, PT, R9, RZ, PT, P2 ;  /* 0x000000ff0900720c */ /* 0x000fda0003f45320 */
[----:B------:R-:W-:Y:S05]  /*3490*/  @!P2 BRA `(.L_x_37) ;  /* 0x000000000034a947 */ /* 0x000fea0003800000 */
[----:B------:R-:W-:Y:S02]  /*34a0*/  ULDC.64 UR4, c[0x0][0x588] ;  /* 0x0001620000047ab9 */ /* 0x000fe40000000a00 */
[----:B------:R-:W-:-:S04]  /*34b0*/  ISETP.NE.U32.AND P0, PT, RZ, UR4, PT ;  /* 0x00000004ff007c0c */ /* 0x000fc8000bf05070 */
[----:B------:R-:W-:-:S13]  /*34c0*/  ISETP.NE.AND.EX P0, PT, RZ, UR5, PT, P0 ;  /* 0x00000005ff007c0c */ /* 0x000fda000bf05300 */
[----:B------:R-:W-:Y:S05]  /*34d0*/  @!P0 BRA `(.L_x_38) ;  /* 0x0000000000188947 */ /* 0x000fea0003800000 */
[----:B------:R-:W1:Y:S01]  /*34e0*/  LDC.64 R4, c[0x0][0x588] ;  /* 0x00016200ff047b82 */ /* 0x000e620000000a00 */
[----:B------:R-:W-:-:S04]  /*34f0*/  IMAD R3, R8, UR47, RZ ;  /* 0x0000002f08037c24 */ /* 0x000fc8000f8e02ff */
[----:B-1----:R-:W-:-:S05]  /*3500*/  IMAD.WIDE R4, R3, 0x4, R4 ;  /* 0x0000000403047825 */ /* 0x002fca00078e0204 */
[----:B-----5:R1:W5:Y:S01]  /*3510*/  LDG.E R88, desc[UR40][R4.64] ;  /* 0x0000002804587981 */ /* 0x020362000c1e1900 */
[----:B------:R-:W-:Y:S01]  /*3520*/  MOV R22, 0x1 ;  /* 0x0000000100167802 */ /* 0x000fe20000000f00 */
[----:B------:R-:W-:Y:S06]  /*3530*/  BRA `(.L_x_37) ;  /* 0x00000000000c7947 */ /* 0x000fec0003800000 */
.L_x_38:
[----:B------:R-:W-:Y:S01]  /*3540*/  ULDC UR4, c[0x0][0x580] ;  /* 0x0001600000047ab9 */ /* 0x000fe20000000800 */
[----:B------:R-:W-:Y:S02]  /*3550*/  MOV R22, 0x1 ;  /* 0x0000000100167802 */ /* 0x000fe40000000f00 */
[----:B-----5:R-:W-:-:S07]  /*3560*/  MOV R88, UR4 ;  /* 0x0000000400587c02 */ /* 0x020fce0008000f00 */
.L_x_37:
[----:B------:R-:W2:Y:S02]  /*3570*/  LDC.64 R6, c[0x0][0x5b0] ;  /* 0x00016c00ff067b82 */ /* 0x000ea40000000a00 */
[----:B--2---:R-:W-:-:S04]  /*3580*/  ISETP.NE.U32.AND P0, PT, R6, RZ, PT ;  /* 0x000000ff0600720c */ /* 0x004fc80003f05070 */
[----:B------:R-:W-:-:S13]  /*3590*/  ISETP.NE.AND.EX P0, PT, R7, RZ, PT, P0 ;  /* 0x000000ff0700720c */ /* 0x000fda0003f05300 */
[----:B------:R-:W-:Y:S05]  /*35a0*/  @!P0 BRA `(.L_x_39) ;  /* 0x00000000002c8947 */ /* 0x000fea0003800000 */
[----:B------:R-:W-:Y:S02]  /*35b0*/  ULDC.64 UR4, c[0x0][0x5a8] ;  /* 0x00016a0000047ab9 */ /* 0x000fe40000000a00 */
[----:B------:R-:W-:-:S04]  /*35c0*/  ISETP.NE.U32.AND P0, PT, RZ, UR4, PT ;  /* 0x00000004ff007c0c */ /* 0x000fc8000bf05070 */
[----:B------:R-:W-:-:S13]  /*35d0*/  ISETP.NE.AND.EX P0, PT, RZ, UR5, PT, P0 ;  /* 0x00000005ff007c0c */ /* 0x000fda000bf05300 */
[----:B------:R-:W-:Y:S05]  /*35e0*/  @!P0 BRA `(.L_x_40) ;  /* 0x0000000000148947 */ /* 0x000fea0003800000 */
[----:B-1----:R-:W1:Y:S01]  /*35f0*/  LDC.64 R4, c[0x0][0x5a8] ;  /* 0x00016a00ff047b82 */ /* 0x002e620000000a00 */
[----:B------:R-:W-:-:S04]  /*3600*/  IMAD R3, R6, UR47, RZ ;  /* 0x0000002f06037c24 */ /* 0x000fc8000f8e02ff */
[----:B-1----:R-:W-:-:S05]  /*3610*/  IMAD.WIDE R4, R3, 0x4, R4 ;  /* 0x0000000403047825 */ /* 0x002fca00078e0204 */
[----:B-----5:R2:W5:Y:S01]  /*3620*/  LDG.E R23, desc[UR40][R4.64] ;  /* 0x0000002804177981 */ /* 0x020562000c1e1900 */
[----:B------:R-:W-:Y:S05]  /*3630*/  BRA `(.L_x_39) ;  /* 0x0000000000087947 */ /* 0x000fea0003800000 */
.L_x_40:
[----:B------:R-:W-:Y:S02]  /*3640*/  ULDC UR4, c[0x0][0x5a0] ;  /* 0x0001680000047ab9 */ /* 0x000fe40000000800 */
[----:B-----5:R-:W-:-:S07]  /*3650*/  IMAD.U32 R23, RZ, RZ, UR4 ;  /* 0x00000004ff177e24 */ /* 0x020fce000f8e00ff */
.L_x_39:
[----:B------:R-:W-:Y:S01]  /*3660*/  ULDC.64 UR4, c[0x0][0x588] ;  /* 0x0001620000047ab9 */ /* 0x000fe20000000a00 */
[----:B------:R-:W-:Y:S01]  /*3670*/  ISETP.NE.U32.AND P3, PT, R8, RZ, PT ;  /* 0x000000ff0800720c */ /* 0x000fe20003f65070 */
[----:B------:R-:W-:Y:S02]  /*3680*/  UISETP.NE.U32.AND UP0, UPT, UR4, URZ, UPT ;  /* 0x0000003f0400728c */ /* 0x000fe4000bf05070 */
[----:B------:R-:W-:Y:S02]  /*3690*/  ISETP.NE.U32.AND P4, PT, RZ, UR4, PT ;  /* 0x00000004ff007c0c */ /* 0x000fe4000bf85070 */
[----:B------:R-:W-:Y:S01]  /*36a0*/  ISETP.NE.AND.EX P3, PT, R9, RZ, PT, P3 ;  /* 0x000000ff0900720c */ /* 0x000fe20003f65330 */
[----:B------:R-:W-:Y:S02]  /*36b0*/  UISETP.NE.AND.EX UP0, UPT, UR5, URZ, UPT, UP0 ;  /* 0x0000003f0500728c */ /* 0x000fe4000bf05300 */
[----:B------:R-:W-:Y:S02]  /*36c0*/  ISETP.NE.AND.EX P4, PT, RZ, UR5, PT, P4 ;  /* 0x00000005ff007c0c */ /* 0x000fe4000bf85340 */
[----:B------:R-:W-:-:S02]  /*36d0*/  PLOP3.LUT P0, PT, PT, PT, PT, 0x8, 0x0 ;  /* 0x000000000000781c */ /* 0x000fc40003f0e170 */
[----:B------:R-:W-:-:S04]  /*36e0*/  PLOP3.LUT P1, PT, PT, PT, UP0, 0x80, 0x0 ;  /* 0x000000000000781c */ /* 0x000fc80003f2f008 */
[----:B------:R-:W-:-:S05]  /*36f0*/  PLOP3.LUT P1, PT, P1, PT, PT, 0x8, 0x0 ;  /* 0x000000000000781c */ /* 0x000fca0000f2e170 */
[----:B------:R-:W-:Y:S08]  /*3700*/  @P4 BRA P3, `(.L_x_41) ;  /* 0x0000000000244947 */ /* 0x000ff00001800000 */
[----:B------:R-:W-:Y:S04]  /*3710*/  BSSY B0, `(.L_x_41) ;  /* 0x0000008000007945 */ /* 0x000fe80003800000 */
[----:B------:R-:W-:Y:S05]  /*3720*/  @!P2 BRA `(.L_x_42) ;  /* 0x000000000014a947 */ /* 0x000fea0003800000 */
[----:B------:R-:W-:Y:S02]  /*3730*/  LOP3.LUT P3, RZ, R22, 0xff, RZ, 0xc0, !PT ;  /* 0x000000ff16ff7812 */ /* 0x000fe4000786c0ff */
[----:B------:R-:W-:-:S11]  /*3740*/  PLOP3.LUT P0, PT, P1, PT, PT, 0x80, 0x0 ;  /* 0x000000000000781c */ /* 0x000fd60000f0f070 */
[----:B------:R-:W-:Y:S05]  /*3750*/  @!P3 BRA `(.L_x_43) ;  /* 0x00000000000cb947 */ /* 0x000fea0003800000 */
[----:B-----5:R-:W-:Y:S01]  /*3760*/  FSETP.EQ.AND P0, PT, R88, RZ, PT ;  /* 0x000000ff5800720b */ /* 0x020fe20003f02000 */
[----:B------:R-:W-:-:S12]  /*3770*/  BRA `(.L_x_43) ;  /* 0x0000000000047947 */ /* 0x000fd80003800000 */
.L_x_42:
[----:B-----5:R-:W-:-:S13]  /*3780*/  FSETP.EQ.AND P0, PT, R88, RZ, PT ;  /* 0x000000ff5800720b */ /* 0x020fda0003f02000 */
.L_x_43:
[----:B------:R-:W-:Y:S05]  /*3790*/  BSYNC B0 ;  /* 0x0000000000007941 */ /* 0x000fea0003800000 */
.L_x_41:
[----:B------:R-:W-:Y:S04]  /*37a0*/  BSSY B0, `(.L_x_44) ;  /* 0x0000007000007945 */ /* 0x000fe80003800000 */
[----:B------:R-:W-:Y:S05]  /*37b0*/  @!P2 BRA `(.L_x_45) ;  /* 0x000000000010a947 */ /* 0x000fea0003800000 */
[----:B------:R-:W-:-:S13]  /*37c0*/  LOP3.LUT P2, RZ, R22, 0xff, RZ, 0xc0, !PT ;  /* 0x000000ff16ff7812 */ /* 0x000fda000784c0ff */
[----:B------:R-:W-:Y:S05]  /*37d0*/  @!P2 BRA `(.L_x_46) ;  /* 0x00000000000ca947 */ /* 0x000fea0003800000 */
[----:B-----5:R-:W-:Y:S01]  /*37e0*/  FSETP.EQ.AND P1, PT, R88, RZ, PT ;  /* 0x000000ff5800720b */ /* 0x020fe20003f22000 */
[----:B------:R-:W-:-:S12]  /*37f0*/  BRA `(.L_x_46) ;  /* 0x0000000000047947 */ /* 0x000fd80003800000 */
.L_x_45:
[----:B-----5:R-:W-:-:S13]  /*3800*/  FSETP.EQ.AND P1, PT, R88, RZ, PT ;  /* 0x000000ff5800720b */ /* 0x020fda0003f22000 */
.L_x_46:
[----:B------:R-:W-:Y:S05]  /*3810*/  BSYNC B0 ;  /* 0x0000000000007941 */ /* 0x000fea0003800000 */
.L_x_44:
[----:B------:R-:W-:Y:S01]  /*3820*/  BSSY B0, `(.L_x_47) ;  /* 0x000003f000007945 */ /* 0x000fe20003800000 */
[----:B------:R-:W-:Y:S02]  /*3830*/  CS2R R6, SRZ ;  /* 0x0000000000067805 */ /* 0x000fe4000001ff00 */
[----:B------:R-:W-:Y:S01]  /*3840*/  CS2R R8, SRZ ;  /* 0x0000000000087805 */ /* 0x000fe2000001ff00 */
[----:B------:R-:W-:Y:S06]  /*3850*/  @P0 BRA `(.L_x_48) ;  /* 0x0000000000ec0947 */ /* 0x000fec0003800000 */
[----:B------:R-:W-:-:S13]  /*3860*/  ISETP.NE.AND P3, PT, R93, 0x3, PT ;  /* 0x000000035d00780c */ /* 0x000fda0003f65270 */
[----:B------:R-:W-:Y:S05]  /*3870*/  @!P3 BRA `(.L_x_49) ;  /* 0x000000000004b947 */ /* 0x000fea0003800000 */
[----:B------:R-:W-:Y:S01]  /*3880*/  BPT.TRAP 0x1 ;  /* 0x000000040000795c */ /* 0x000fe20000300000 */
.L_x_49:
[----:B------:R-:W-:Y:S01]  /*3890*/  LEA R13, R107, UR50, 0x3 ;  /* 0x000000326b0d7c11 */ /* 0x000fe2000f8e18ff */
[----:B------:R-:W-:Y:S01]  /*38a0*/  BSSY B1, `(.L_x_50) ;  /* 0x0000005000017945 */ /* 0x000fe20003800000 */
[----:B------:R-:W-:Y:S02]  /*38b0*/  SHF.L.U32 R0, R106, 0x1f, RZ ;  /* 0x0000001f6a007819 */ /* 0x000fe400000006ff */
[----:B------:R-:W-:Y:S02]  /*38c0*/  CS2R R6, SRZ ;  /* 0x0000000000067805 */ /* 0x000fe4000001ff00 */
[----:B------:R-:W3:Y:S02]  /*38d0*/  SYNCS.PHASECHK.TRANS64.TRYWAIT P2, [R13+URZ+0xc0], R0 ;  /* 0x0000c0000d0075a7 */ /* 0x000ee4000804017f */
[----:B---3--:R-:W-:Y:S05]  /*38e0*/  @!P2 BRA `(.L_x_51) ;  /* 0x000000b80050a947 */ /* 0x008fea0003800000 */
.L_x_367:
[----:B------:R-:W-:Y:S05]  /*38f0*/  BSYNC B1 ;  /* 0x0000000000017941 */ /* 0x000fea0003800000 */
.L_x_50:
[----:B------:R-:W-:Y:S01]  /*3900*/  BSSY B1, `(.L_x_52) ;  /* 0x000001f000017945 */ /* 0x000fe20003800000 */
[----:B------:R-:W-:-:S03]  /*3910*/  CS2R R8, SRZ ;  /* 0x0000000000087805 */ /* 0x000fc6000001ff00 */
[----:B------:R-:W-:Y:S05]  /*3920*/  @P1 BRA `(.L_x_53) ;  /* 0x0000000000701947 */ /* 0x000fea0003800000 */
[C---:B---3--:R-:W-:Y:S02]  /*3930*/  SHF.L.U32 R0, R18.reuse, 0x4, RZ ;  /* 0x0000000412007819 */ /* 0x048fe400000006ff */
[C---:B------:R-:W-:Y:S02]  /*3940*/  SHF.L.U32 R3, R18.reuse, 0x1, RZ ;  /* 0x0000000112037819 */ /* 0x040fe400000006ff */
[----:B-12---:R-:W-:Y:S02]  /*3950*/  SHF.L.U32 R5, R18, 0x3, RZ ;  /* 0x0000000312057819 */ /* 0x006fe400000006ff */
[----:B------:R-:W-:Y:S02]  /*3960*/  LOP3.LUT R0, R0, 0xe00, RZ, 0xc0, !PT ;  /* 0x00000e0000007812 */ /* 0x000fe400078ec0ff */
[----:B------:R-:W-:Y:S02]  /*3970*/  LOP3.LUT R7, R5, 0x80, RZ, 0xc0, !PT ;  /* 0x0000008005077812 */ /* 0x000fe400078ec0ff */
[----:B------:R-:W-:-:S02]  /*3980*/  LOP3.LUT R0, R0, 0x6, R3, 0xf8, !PT ;  /* 0x0000000600007812 */ /* 0x000fc400078ef803 */
[--C-:B------:R-:W-:Y:S02]  /*3990*/  LOP3.LUT R7, R7, 0x10, R18.reuse, 0xf8, !PT ;  /* 0x0000001007077812 */ /* 0x100fe400078ef812 */
[----:B------:R-:W-:Y:S02]  /*39a0*/  LOP3.LUT R0, R0, 0x60, R5, 0xf8, !PT ;  /* 0x0000006000007812 */ /* 0x000fe400078ef805 */
[----:B------:R-:W-:Y:S02]  /*39b0*/  SHF.R.U32.HI R3, RZ, 0x4, R18 ;  /* 0x00000004ff037819 */ /* 0x000fe40000011612 */
[----:B------:R-:W-:Y:S02]  /*39c0*/  LOP3.LUT R0, R0, R7, RZ, 0xfc, !PT ;  /* 0x0000000700007212 */ /* 0x000fe400078efcff */
[----:B------:R-:W-:-:S03]  /*39d0*/  LOP3.LUT P2, RZ, R3, 0x1, RZ, 0xc0, !PT ;  /* 0x0000000103ff7812 */ /* 0x000fc6000784c0ff */
[----:B------:R-:W-:-:S05]  /*39e0*/  IMAD R0, R107, 0x1000, R0 ;  /* 0x000010006b007824 */ /* 0x000fca00078e0200 */
[----:B------:R-:W-:Y:S01]  /*39f0*/  IADD3 R3, R0, UR50, RZ ;  /* 0x0000003200037c10 */ /* 0x000fe2000fffe0ff */
[----:B------:R-:W-:Y:S03]  /*3a00*/  LDS.U16 R9, [R0+UR50+0x300] ;  /* 0x0003003200097984 */ /* 0x000fe60008000400 */
[C---:B------:R-:W-:Y:S01]  /*3a10*/  IADD3 R4, R3.reuse, 0x200, RZ ;  /* 0x0000020003047810 */ /* 0x040fe20007ffe0ff */
[----:B------:R-:W-:Y:S01]  /*3a20*/  LDS.U16 R8, [R0+UR50+0x308] ;  /* 0x0003083200087984 */ /* 0x000fe20008000400 */
[----:B------:R-:W-:-:S03]  /*3a30*/  IADD3 R5, R3, 0x210, RZ ;  /* 0x0000021003057810 */ /* 0x000fc60007ffe0ff */
[----:B------:R-:W-:Y:S01]  /*3a40*/  @P2 VIADD R5, R4, 0xfffffff0 ;  /* 0xfffffff004052836 */ /* 0x000fe20000000000 */
[----:B------:R-:W1:Y:S04]  /*3a50*/  LDS.U16 R3, [R0+UR50+0x208] ;  /* 0x0002083200037984 */ /* 0x000e680008000400 */
[----:B------:R-:W-:Y:S04]  /*3a60*/  LDS.U16 R7, [R5+0x100] ;  /* 0x0001000005077984 */ /* 0x000fe80000000400 */
[----:B------:R-:W2:Y:S04]  /*3a70*/  LDS.U16 R6, [R5] ;  /* 0x0000000005067984 */ /* 0x000ea80000000400 */
[----:B------:R-:W3:Y:S04]  /*3a80*/  LDS.U16 R4, [R0+UR50+0x200] ;  /* 0x0002003200047984 */ /* 0x000ee80008000400 */
[----:B------:R-:W-:Y:S04]  /*3a90*/  LDS.U16 R10, [R5+0x108] ;  /* 0x00010800050a7984 */ /* 0x000fe80000000400 */
[----:B------:R-:W4:Y:S01]  /*3aa0*/  LDS.U16 R11, [R5+0x8] ;  /* 0x00000800050b7984 */ /* 0x000f220000000400 */
[----:B-1----:R-:W-:-:S02]  /*3ab0*/  PRMT R8, R3, 0x5410, R8 ;  /* 0x0000541003087816 */ /* 0x002fc40000000008 */
[----:B--2---:R-:W-:Y:S02]  /*3ac0*/  PRMT R7, R6, 0x5410, R7 ;  /* 0x0000541006077816 */ /* 0x004fe40000000007 */
[----:B---3--:R-:W-:Y:S02]  /*3ad0*/  PRMT R9, R4, 0x5410, R9 ;  /* 0x0000541004097816 */ /* 0x008fe40000000009 */
[----:B----4-:R-:W-:-:S07]  /*3ae0*/  PRMT R6, R11, 0x5410, R10 ;  /* 0x000054100b067816 */ /* 0x010fce000000000a */
.L_x_53:
[----:B------:R-:W-:Y:S05]  /*3af0*/  BSYNC B1 ;  /* 0x0000000000017941 */ /* 0x000fea0003800000 */
.L_x_52:
[----:B------:R-:W-:Y:S01]  /*3b00*/  @!PT LDS RZ, [RZ] ;  /* 0x00000000fffff984 */ /* 0x000fe20000000800 */
[----:B------:R-:W-:Y:S01]  /*3b10*/  @!PT LDS RZ, [RZ] ;  /* 0x00000000fffff984 */ /* 0x000fe20000000800 */
[----:B------:R-:W-:Y:S01]  /*3b20*/  @!PT LDS RZ, [RZ] ;  /* 0x00000000fffff984 */ /* 0x000fe20000000800 */
[----:B------:R-:W-:Y:S01]  /*3b30*/  @!PT LDS RZ, [RZ] ;  /* 0x00000000fffff984 */ /* 0x000fe20000000800 */
[----:B------:R4:W-:Y:S06]  /*3b40*/  MEMBAR.ALL.CTA ;  /* 0x0000000000007992 */ /* 0x0009ec0000008000 */
[----:B----4-:R-:W4:Y:S01]  /*3b50*/  FENCE.VIEW.ASYNC.S ;  /* 0x00000000000073c6 */ /* 0x010f220000000000 */
[----:B------:R-:W-:Y:S05]  /*3b60*/  @!P3 BRA `(.L_x_54) ;  /* 0x000000000004b947 */ /* 0x000fea0003800000 */
[----:B------:R-:W-:Y:S01]  /*3b70*/  BPT.TRAP 0x1 ;  /* 0x000000040000795c */ /* 0x000fe20000300000 */
.L_x_54:
[----:B------:R-:W1:Y:S01]  /*3b80*/  S2R R3, SR_CgaCtaId ;  /* 0x0000000000037919 */ /* 0x000e620000008800 */
[----:B---3--:R-:W-:Y:S02]  /*3b90*/  IADD3 R0, R13, 0xe0, RZ ;  /* 0x000000e00d007810 */ /* 0x008fe40007ffe0ff */
[----:B------:R-:W-:-:S04]  /*3ba0*/  IADD3 R107, R107, 0x1, RZ ;  /* 0x000000016b6b7810 */ /* 0x000fc80007ffe0ff */
[----:B------:R-:W-:-:S04]  /*3bb0*/  ISETP.NE.AND P2, PT, R107, 0x4, PT ;  /* 0x000000046b00780c */ /* 0x000fc80003f45270 */
[----:B------:R-:W-:Y:S02]  /*3bc0*/  SEL R107, R107, RZ, P2 ;  /* 0x000000ff6b6b7207 */ /* 0x000fe40001000000 */
[----:B-1----:R-:W-:Y:S02]  /*3bd0*/  PRMT R0, R3, 0x654, R0 ;  /* 0x0000065403007816 */ /* 0x002fe40000000000 */
[----:B------:R-:W-:Y:S02]  /*3be0*/  SEL R3, RZ, 0x1, P2 ;  /* 0x00000001ff037807 */ /* 0x000fe40001000000 */
[----:B----4-:R3:W-:Y:S02]  /*3bf0*/  SYNCS.ARRIVE.TRANS64.RED.A1T0 RZ, [R0+URZ], RZ ;  /* 0x000000ff00ff79a7 */ /* 0x0107e4000810043f */
[----:B------:R-:W-:-:S07]  /*3c00*/  LOP3.LUT R106, R106, R3, RZ, 0x3c, !PT ;  /* 0x000000036a6a7212 */ /* 0x000fce00078e3cff */
.L_x_48:
[----:B------:R-:W-:Y:S05]  /*3c10*/  BSYNC B0 ;  /* 0x0000000000007941 */ /* 0x000fea0003800000 */
.L_x_47:
[----:B---3--:R-:W-:Y:S01]  /*3c20*/  F2FP.F16.E4M3.UNPACK_B R0, R9 ;  /* 0x00000009ff00723e */ /* 0x008fe200020006ff */
[C---:B-----5:R-:W-:Y:S01]  /*3c30*/  FMUL R155, R23.reuse, R155 ;  /* 0x0000009b179b7220 */ /* 0x060fe20000400000 */
[----:B-12---:R-:W-:Y:S01]  /*3c40*/  F2FP.F16.E4M3.UNPACK_B R4, R8 ;  /* 0x00000008ff04723e */ /* 0x006fe200020006ff */
[C---:B------:R-:W-:Y:S01]  /*3c50*/  FMUL R153, R23.reuse, R153 ;  /* 0x0000009917997220 */ /* 0x040fe20000400000 */
[C---:B------:R-:W-:Y:S01]  /*3c60*/  FMUL R14, R23.reuse, R151 ;  /* 0x00000097170e7220 */ /* 0x040fe20000400000 */
[--C-:B------:R-:W-:Y:S02]  /*3c70*/  HADD2.F32 R3, -RZ, R0.reuse.H0_H0 ;  /* 0x20000000ff037230 */ /* 0x100fe40000004100 */
[----:B------:R-:W-:Y:S01]  /*3c80*/  FMUL R156, R23, R156 ;  /* 0x0000009c179c7220 */ /* 0x000fe20000400000 */
[----:B------:R-:W-:Y:S01]  /*3c90*/  HADD2.F32 R11, -RZ, R0.H1_H1 ;  /* 0x30000000ff0b7230 */ /* 0x000fe20000004100 */
[----:B------:R-:W-:Y:S01]  /*3ca0*/  F2FP.F16.E4M3.UNPACK_B R0, R9.H1 ;  /* 0x00000009ff00723e */ /* 0x000fe200030006ff */
[----:B------:R-:W-:-:S02]  /*3cb0*/  HADD2.F32 R5, -RZ, R4.H0_H0 ;  /* 0x20000004ff057230 */ /* 0x000fc40000004100 */
[C---:B------:R-:W-:Y:S01]  /*3cc0*/  FFMA R10, R88.reuse, R3, R155 ;  /* 0x00000003580a7223 */ /* 0x040fe2000000009b */
[----:B------:R-:W-:Y:S02]  /*3cd0*/  HADD2.F32 R15, -RZ, R4.H1_H1 ;  /* 0x30000004ff0f7230 */ /* 0x000fe40000004100 */
[C---:B------:R-:W-:Y:S01]  /*3ce0*/  FMUL R20, R23.reuse, R149 ;  /* 0x0000009517147220 */ /* 0x040fe20000400000 */
[--C-:B------:R-:W-:Y:S02]  /*3cf0*/  HADD2.F32 R3, -RZ, R0.reuse.H0_H0 ;  /* 0x20000000ff037230 */ /* 0x100fe40000004100 */
[C---:B------:R-:W-:Y:S01]  /*3d00*/  FFMA R14, R88.reuse, R5, R14 ;  /* 0x00000005580e7223 */ /* 0x040fe2000000000e */
[----:B------:R-:W-:Y:S01]  /*3d10*/  HADD2.F32 R13, -RZ, R0.H1_H1 ;  /* 0x30000000ff0d7230 */ /* 0x000fe20000004100 */
[----:B------:R-:W-:Y:S01]  /*3d20*/  F2FP.F16.E4M3.UNPACK_B R0, R8.H1 ;  /* 0x00000008ff00723e */ /* 0x000fe200030006ff */
[----:B------:R-:W-:Y:S01]  /*3d30*/  FMUL R5, R23, R152 ;  /* 0x0000009817057220 */ /* 0x000fe20000400000 */
[C---:B------:R-:W-:Y:S01]  /*3d40*/  FFMA R12, R88.reuse, R3, R153 ;  /* 0x00000003580c7223 */ /* 0x040fe20000000099 */
[----:B------:R-:W-:Y:S01]  /*3d50*/  MOV R59, 0x3bbb989d ;  /* 0x3bbb989d003b7802 */ /* 0x000fe20000000f00 */
[----:B------:R-:W-:Y:S01]  /*3d60*/  FFMA R11, R88, R11, R156 ;  /* 0x0000000b580b7223 */ /* 0x000fe2000000009c */
[----:B------:R-:W-:-:S02]  /*3d70*/  HADD2.F32 R3, -RZ, R0.H0_H0 ;  /* 0x20000000ff037230 */ /* 0x000fc40000004100 */
[C---:B------:R-:W-:Y:S01]  /*3d80*/  FFMA R15, R88.reuse, R15, R5 ;  /* 0x0000000f580f7223 */ /* 0x040fe20000000005 */
[----:B------:R-:W-:Y:S01]  /*3d90*/  HADD2.F32 R21, -RZ, R0.H1_H1 ;  /* 0x30000000ff157230 */ /* 0x000fe20000004100 */
[----:B------:R-:W-:Y:S01]  /*3da0*/  F2FP.F16.E4M3.UNPACK_B R0, R7 ;  /* 0x00000007ff00723e */ /* 0x000fe200020006ff */
[C---:B------:R-:W-:Y:S01]  /*3db0*/  FMUL R147, R23.reuse, R147 ;  /* 0x0000009317937220 */ /* 0x040fe20000400000 */
[----:B------:R-:W-:Y:S01]  /*3dc0*/  FFMA R20, R88, R3, R20 ;  /* 0x0000000358147223 */ /* 0x000fe20000000014 */
[----:B------:R-:W-:Y:S01]  /*3dd0*/  F2FP.F16.E4M3.UNPACK_B R3, R7.H1 ;  /* 0x00000007ff03723e */ /* 0x000fe200030006ff */
[----:B------:R-:W-:Y:S02]  /*3de0*/  IMAD.MOV.U32 R60, RZ, RZ, 0x437c0000 ;  /* 0x437c0000ff3c7424 */ /* 0x000fe400078e00ff */
[C---:B------:R-:W-:Y:S01]  /*3df0*/  FMUL R154, R23.reuse, R154 ;  /* 0x0000009a179a7220 */ /* 0x040fe20000400000 */
[--C-:B------:R-:W-:Y:S02]  /*3e00*/  HADD2.F32 R5, -RZ, R0.reuse.H0_H0 ;  /* 0x20000000ff057230 */ /* 0x100fe40000004100 */
[----:B------:R-:W-:Y:S01]  /*3e10*/  FMUL R26, R23, R145 ;  /* 0x00000091171a7220 */ /* 0x000fe20000400000 */
[----:B------:R-:W-:-:S02]  /*3e20*/  HADD2.F32 R25, -RZ, R0.H1_H1 ;  /* 0x30000000ff197230 */ /* 0x000fc40000004100 */
[----:B------:R-:W-:Y:S01]  /*3e30*/  FFMA.SAT R0, -R11, R59, 0.5 ;  /* 0x3f0000000b007423 */ /* 0x000fe2000000213b */
[C---:B------:R-:W-:Y:S01]  /*3e40*/  FFMA R13, R88.reuse, R13, R154 ;  /* 0x0000000d580d7223 */ /* 0x040fe2000000009a */
[----:B------:R-:W-:Y:S01]  /*3e50*/  FFMA R24, R88, R5, R147 ;  /* 0x0000000558187223 */ /* 0x000fe20000000093 */
[--C-:B------:R-:W-:Y:S02]  /*3e60*/  HADD2.F32 R5, -RZ, R3.reuse.H0_H0 ;  /* 0x20000003ff057230 */ /* 0x100fe40000004100 */
[----:B------:R-:W-:Y:S01]  /*3e70*/  FFMA.RM R32, R0, R60, 12582913 ;  /* 0x4b40000100207423 */ /* 0x000fe2000000403c */
[-C--:B------:R-:W-:Y:S01]  /*3e80*/  FFMA.SAT R4, -R10, R59.reuse, 0.5 ;  /* 0x3f0000000a047423 */ /* 0x080fe2000000213b */
[----:B------:R-:W-:Y:S01]  /*3e90*/  FMUL R27, R23, R146 ;  /* 0x00000092171b7220 */ /* 0x000fe20000400000 */
[----:B------:R-:W-:Y:S01]  /*3ea0*/  FFMA.SAT R33, -R13, R59, 0.5 ;  /* 0x3f0000000d217423 */ /* 0x000fe2000000213b */
[----:B------:R-:W-:Y:S01]  /*3eb0*/  FFMA R26, R88, R5, R26 ;  /* 0x00000005581a7223 */ /* 0x000fe2000000001a */
[----:B------:R-:W-:Y:S01]  /*3ec0*/  FADD R0, R32, -12583039 ;  /* 0xcb40007f20007421 */ /* 0x000fe20000000000 */
[----:B------:R-:W-:Y:S01]  /*3ed0*/  FFMA.SAT R5, -R12, R59, 0.5 ;  /* 0x3f0000000c057423 */ /* 0x000fe2000000213b */
[----:B------:R-:W-:Y:S01]  /*3ee0*/  FFMA.RM R4, R4, R60, 12582913 ;  /* 0x4b40000104047423 */ /* 0x000fe2000000403c */
[----:B------:R-:W-:Y:S01]  /*3ef0*/  FFMA R25, R88, R25, R27 ;  /* 0x0000001958197223 */ /* 0x000fe2000000001b */
[----:B------:R-:W-:-:S02]  /*3f00*/  HADD2.F32 R3, -RZ, R3.H1_H1 ;  /* 0x30000003ff037230 */ /* 0x000fc40000004100 */
[----:B------:R-:W-:Y:S01]  /*3f10*/  FFMA R28, -R11, 1.4426950216293334961, -R0 ;  /* 0x3fb8aa3b0b1c7823 */ /* 0x000fe20000000900 */
[----:B------:R-:W-:Y:S01]  /*3f20*/  FMUL R27, R23, R144 ;  /* 0x00000090171b7220 */ /* 0x000fe20000400000 */
[----:B------:R-:W-:Y:S01]  /*3f30*/  FFMA.RM R34, R5, R60, 12582913 ;  /* 0x4b40000105227423 */ /* 0x000fe2000000403c */
[----:B------:R-:W-:Y:S01]  /*3f40*/  F2FP.F16.E4M3.UNPACK_B R0, R6 ;  /* 0x00000006ff00723e */ /* 0x000fe200020006ff */
[----:B------:R-:W-:Y:S01]  /*3f50*/  FFMA.RM R36, R33, R60, 12582913 ;  /* 0x4b40000121247423 */ /* 0x000fe2000000403c */
[----:B------:R-:W-:Y:S01]  /*3f60*/  FADD R29, R4, -12583039 ;  /* 0xcb40007f041d7421 */ /* 0x000fe20000000000 */
[----:B------:R-:W-:Y:S01]  /*3f70*/  FFMA.SAT R35, -R14, R59, 0.5 ;  /* 0x3f0000000e237423 */ /* 0x000fe2000000213b */
[----:B------:R-:W-:Y:S01]  /*3f80*/  FADD R31, R34, -12583039 ;  /* 0xcb40007f221f7421 */ /* 0x000fe20000000000 */
[----:B------:R-:W-:Y:S01]  /*3f90*/  FFMA R30, -R11, 1.925963033500011079e-08, R28 ;  /* 0x32a570600b1e7823 */ /* 0x000fe2000000011c */
[----:B------:R-:W-:Y:S01]  /*3fa0*/  FFMA R27, R88, R3, R27 ;  /* 0x00000003581b7223 */ /* 0x000fe2000000001b */
[----:B------:R-:W-:-:S02]  /*3fb0*/  HADD2.F32 R3, -RZ, R0.H0_H0 ;  /* 0x20000000ff037230 */ /* 0x000fc40000004100 */
[----:B------:R-:W-:Y:S01]  /*3fc0*/  FADD R28, R36, -12583039 ;  /* 0xcb40007f241c7421 */ /* 0x000fe20000000000 */
[----:B------:R-:W-:Y:S01]  /*3fd0*/  FFMA R29, -R10, 1.4426950216293334961, -R29 ;  /* 0x3fb8aa3b0a1d7823 */ /* 0x000fe2000000091d */
[----:B------:R-:W-:Y:S01]  /*3fe0*/  FMUL R143, R23, R143 ;  /* 0x0000008f178f7220 */ /* 0x000fe20000400000 */
[-C--:B------:R-:W-:Y:S01]  /*3ff0*/  FFMA.RM R39, R35, R60.reuse, 12582913 ;  /* 0x4b40000123277423 */ /* 0x080fe2000000403c */
[----:B------:R-:W-:Y:S01]  /*4000*/  FFMA R31, -R12, 1.4426950216293334961, -R31 ;  /* 0x3fb8aa3b0c1f7823 */ /* 0x000fe2000000091f */
[----:B------:R-:W-:Y:S01]  /*4010*/  FFMA R38, -R13, 1.4426950216293334961, -R28 ;  /* 0x3fb8aa3b0d267823 */ /* 0x000fe2000000091c */
[-C--:B------:R-:W-:Y:S01]  /*4020*/  FFMA.SAT R37, -R15, R59.reuse, 0.5 ;  /* 0x3f0000000f257423 */ /* 0x080fe2000000213b */
[----:B------:R-:W-:Y:S01]  /*4030*/  FFMA.SAT R40, -R20, R59, 0.5 ;  /* 0x3f00000014287423 */ /* 0x000fe2000000213b */
[----:B------:R-:W-:Y:S01]  /*4040*/  FFMA R29, -R10, 1.925963033500011079e-08, R29 ;  /* 0x32a570600a1d7823 */ /* 0x000fe2000000011d */
[----:B------:R-:W-:Y:S01]  /*4050*/  FFMA R28, R88, R3, R143 ;  /* 0x00000003581c7223 */ /* 0x000fe2000000008f */
[----:B------:R-:W-:Y:S01]  /*4060*/  FADD R3, R39, -12583039 ;  /* 0xcb40007f27037421 */ /* 0x000fe20000000000 */
[----:B------:R-:W-:Y:S01]  /*4070*/  FFMA R31, -R12, 1.925963033500011079e-08, R31 ;  /* 0x32a570600c1f7823 */ /* 0x000fe2000000011f */
[-C--:B------:R-:W-:Y:S01]  /*4080*/  FFMA.RM R42, R37, R60.reuse, 12582913 ;  /* 0x4b400001252a7423 */ /* 0x080fe2000000403c */
[----:B------:R-:W-:Y:S01]  /*4090*/  FFMA.RM R44, R40, R60, 12582913 ;  /* 0x4b400001282c7423 */ /* 0x000fe2000000403c */
[----:B------:R1:W2:Y:S01]  /*40a0*/  MUFU.EX2 R5, R29 ;  /* 0x0000001d00057308 */ /* 0x0002a20000000800 */
[C---:B------:R-:W-:Y:S01]  /*40b0*/  FFMA R41, -R14.reuse, 1.4426950216293334961, -R3 ;  /* 0x3fb8aa3b0e297823 */ /* 0x040fe20000000903 */
[----:B------:R-:W-:Y:S01]  /*40c0*/  FMUL R3, R23, R142 ;  /* 0x0000008e17037220 */ /* 0x000fe20000400000 */
[----:B------:R-:W-:Y:S01]  /*40d0*/  FFMA R38, -R13, 1.925963033500011079e-08, R38 ;  /* 0x32a570600d267823 */ /* 0x000fe20000000126 */
[C---:B------:R-:W-:Y:S01]  /*40e0*/  FMUL R141, R23.reuse, R141 ;  /* 0x0000008d178d7220 */ /* 0x040fe20000400000 */
[----:B------:R-:W-:Y:S01]  /*40f0*/  FFMA R41, -R14, 1.925963033500011079e-08, R41 ;  /* 0x32a570600e297823 */ /* 0x000fe20000000129 */
[----:B------:R-:W-:Y:S01]  /*4100*/  FMUL R150, R23, R150 ;  /* 0x0000009617967220 */ /* 0x000fe20000400000 */
[----:B------:R-:W-:Y:S01]  /*4110*/  FFMA.SAT R47, -R24, R59, 0.5 ;  /* 0x3f000000182f7423 */ /* 0x000fe2000000213b */
[----:B------:R3:W4:Y:S01]  /*4120*/  MUFU.EX2 R33, R30 ;  /* 0x0000001e00217308 */ /* 0x0007220000000800 */
[----:B-1----:R-:W-:Y:S01]  /*4130*/  HADD2.F32 R29, -RZ, R0.H1_H1 ;  /* 0x30000000ff1d7230 */ /* 0x002fe20000004100 */
[----:B------:R-:W-:Y:S01]  /*4140*/  F2FP.F16.E4M3.UNPACK_B R0, R6.H1 ;  /* 0x00000006ff00723e */ /* 0x000fe200030006ff */
[C---:B------:R-:W-:Y:S01]  /*4150*/  FFMA R21, R88.reuse, R21, R150 ;  /* 0x0000001558157223 */ /* 0x040fe20000000096 */
[-C--:B------:R-:W-:Y:S01]  /*4160*/  FFMA.RM R47, R47, R60.reuse, 12582913 ;  /* 0x4b4000012f2f7423 */ /* 0x080fe2000000403c */
[----:B------:R-:W-:Y:S01]  /*4170*/  FFMA.SAT R52, -R27, R59, 0.5 ;  /* 0x3f0000001b347423 */ /* 0x000fe2000000213b */
[----:B------:R-:W-:Y:S01]  /*4180*/  FFMA R29, R88, R29, R3 ;  /* 0x0000001d581d7223 */ /* 0x000fe20000000003 */
[--C-:B------:R-:W-:Y:S01]  /*4190*/  HADD2.F32 R3, -RZ, R0.reuse.H0_H0 ;  /* 0x20000000ff037230 */ /* 0x100fe20000004100 */
[----:B------:R1:W4:Y:S01]  /*41a0*/  MUFU.EX2 R35, R31 ;  /* 0x0000001f00237308 */ /* 0x0003220000000800 */
[----:B---3--:R-:W-:Y:S01]  /*41b0*/  FADD R30, R42, -12583039 ;  /* 0xcb40007f2a1e7421 */ /* 0x008fe20000000000 */
[-C--:B------:R-:W-:Y:S01]  /*41c0*/  FFMA.SAT R43, -R21, R59.reuse, 0.5 ;  /* 0x3f000000152b7423 */ /* 0x080fe2000000213b */
[----:B------:R-:W-:Y:S01]  /*41d0*/  FADD R49, R47, -12583039 ;  /* 0xcb40007f2f317421 */ /* 0x000fe20000000000 */
[-C--:B------:R-:W-:Y:S01]  /*41e0*/  FFMA.RM R52, R52, R60.reuse, 12582913 ;  /* 0x4b40000134347423 */ /* 0x080fe2000000403c */
[----:B------:R-:W-:Y:S01]  /*41f0*/  FFMA R30, -R15, 1.4426950216293334961, -R30 ;  /* 0x3fb8aa3b0f1e7823 */ /* 0x000fe2000000091e */
[-C--:B------:R-:W-:Y:S01]  /*4200*/  FFMA.RM R45, R43, R60.reuse, 12582913 ;  /* 0x4b4000012b2d7423 */ /* 0x080fe2000000403c */
[----:B------:R-:W-:Y:S01]  /*4210*/  FFMA R49, -R24, 1.4426950216293334961, -R49 ;  /* 0x3fb8aa3b18317823 */ /* 0x000fe20000000931 */
[----:B------:R3:W-:Y:S01]  /*4220*/  MUFU.EX2 R37, R38 ;  /* 0x0000002600257308 */ /* 0x0007e20000000800 */
[----:B-1----:R-:W-:Y:S01]  /*4230*/  FADD R31, R44, -12583039 ;  /* 0xcb40007f2c1f7421 */ /* 0x002fe20000000000 */
[-C--:B------:R-:W-:Y:S01]  /*4240*/  FFMA.SAT R54, -R28, R59.reuse, 0.5 ;  /* 0x3f0000001c367423 */ /* 0x080fe2000000213b */
[----:B------:R-:W-:Y:S01]  /*4250*/  FFMA.SAT R56, -R29, R59, 0.5 ;  /* 0x3f0000001d387423 */ /* 0x000fe2000000213b */
[----:B------:R-:W-:Y:S01]  /*4260*/  FFMA R49, -R24, 1.925963033500011079e-08, R49 ;  /* 0x32a5706018317823 */ /* 0x000fe20000000131 */
[----:B------:R-:W-:Y:S01]  /*4270*/  FFMA R31, -R20, 1.4426950216293334961, -R31 ;  /* 0x3fb8aa3b141f7823 */ /* 0x000fe2000000091f */
[----:B------:R-:W-:Y:S01]  /*4280*/  SHF.L.U32 R4, R4, 0x17, RZ ;  /* 0x0000001704047819 */ /* 0x000fe200000006ff */
[----:B------:R-:W-:Y:S01]  /*4290*/  FFMA.RM R55, R54, R60, 12582913 ;  /* 0x4b40000136377423 */ /* 0x000fe2000000403c */
[----:B------:R1:W-:Y:S01]  /*42a0*/  MUFU.EX2 R40, R41 ;  /* 0x0000002900287308 */ /* 0x0003e20000000800 */
[----:B---3--:R-:W-:Y:S01]  /*42b0*/  FFMA R38, -R15, 1.925963033500011079e-08, R30 ;  /* 0x32a570600f267823 */ /* 0x008fe2000000011e */
[----:B------:R-:W-:Y:S01]  /*42c0*/  FFMA R30, R88, R3, R141 ;  /* 0x00000003581e7223 */ /* 0x000fe2000000008d */
[----:B------:R-:W-:Y:S01]  /*42d0*/  FMUL R3, R23, R140 ;  /* 0x0000008c17037220 */ /* 0x000fe20000400000 */
[----:B------:R-:W-:Y:S01]  /*42e0*/  SHF.L.U32 R32, R32, 0x17, RZ ;  /* 0x0000001720207819 */ /* 0x000fe200000006ff */
[----:B------:R-:W-:Y:S01]  /*42f0*/  FFMA.RM R56, R56, R60, 12582913 ;  /* 0x4b40000138387423 */ /* 0x000fe2000000403c */
[----:B------:R-:W-:Y:S01]  /*4300*/  FFMA.SAT R57, -R30, R59, 0.5 ;  /* 0x3f0000001e397423 */ /* 0x000fe2000000213b */
[----:B------:R-:W-:Y:S01]  /*4310*/  FADD R46, R45, -12583039 ;  /* 0xcb40007f2d2e7421 */ /* 0x000fe20000000000 */
[----:B------:R3:W-:Y:S01]  /*4320*/  MUFU.EX2 R43, R38 ;  /* 0x00000026002b7308 */ /* 0x0007e20000000800 */
[----:B-1----:R-:W-:Y:S01]  /*4330*/  FFMA R41, -R20, 1.925963033500011079e-08, R31 ;  /* 0x32a5706014297823 */ /* 0x002fe2000000011f */
[----:B------:R-:W-:-:S02]  /*4340*/  HADD2.F32 R31, -RZ, R0.H1_H1 ;  /* 0x30000000ff1f7230 */ /* 0x000fc40000004100 */
[----:B------:R-:W-:Y:S01]  /*4350*/  FFMA.SAT R0, -R25, R59, 0.5 ;  /* 0x3f00000019007423 */ /* 0x000fe2000000213b */
[-C--:B------:R-:W-:Y:S01]  /*4360*/  FFMA.RM R58, R57, R60.reuse, 12582913 ;  /* 0x4b400001393a7423 */ /* 0x080fe2000000403c */
[----:B------:R-:W-:Y:S02]  /*4370*/  IMAD.SHL.U32 R34, R34, 0x800000, RZ ;  /* 0x0080000022227824 */ /* 0x000fe400078e00ff */
[----:B------:R-:W-:Y:S01]  /*4380*/  FFMA R46, -R21, 1.4426950216293334961, -R46 ;  /* 0x3fb8aa3b152e7823 */ /* 0x000fe2000000092e */
[----:B------:R-:W-:Y:S01]  /*4390*/  FFMA R31, R88, R31, R3 ;  /* 0x0000001f581f7223 */ /* 0x000fe20000000003 */
[-C--:B------:R-:W-:Y:S01]  /*43a0*/  FFMA.SAT R3, -R26, R59.reuse, 0.5 ;  /* 0x3f0000001a037423 */ /* 0x080fe2000000213b */
[-C--:B------:R-:W-:Y:S01]  /*43b0*/  FFMA.RM R48, R0, R60.reuse, 12582913 ;  /* 0x4b40000100307423 */ /* 0x080fe2000000403c */
[----:B------:R-:W-:Y:S01]  /*43c0*/  LOP3.LUT R0, R18, 0xff, RZ, 0xc0, !PT ;  /* 0x000000ff12007812 */ /* 0x000fe200078ec0ff */
[----:B------:R-:W-:Y:S01]  /*43d0*/  FFMA.SAT R59, -R31, R59, 0.5 ;  /* 0x3f0000001f3b7423 */ /* 0x000fe2000000213b */
[-C--:B------:R-:W-:Y:S01]  /*43e0*/  FFMA.RM R51, R3, R60.reuse, 12582913 ;  /* 0x4b40000103337423 */ /* 0x080fe2000000403c */
[----:B---3--:R-:W-:Y:S01]  /*43f0*/  FADD R38, R48, -12583039 ;  /* 0xcb40007f30267421 */ /* 0x008fe20000000000 */
[----:B------:R-:W-:Y:S01]  /*4400*/  IADD3 R0, R0, 0x1f, RZ ;  /* 0x0000001f00007810 */ /* 0x000fe20007ffe0ff */
[----:B------:R-:W-:Y:S01]  /*4410*/  FFMA.RM R59, R59, R60, 12582913 ;  /* 0x4b4000013b3b7423 */ /* 0x000fe2000000403c */
[----:B------:R-:W-:Y:S01]  /*4420*/  FADD R3, R51, -12583039 ;  /* 0xcb40007f33037421 */ /* 0x000fe20000000000 */
[----:B------:R-:W-:Y:S01]  /*4430*/  FFMA R50, -R25, 1.4426950216293334961, -R38 ;  /* 0x3fb8aa3b19327823 */ /* 0x000fe20000000926 */
[----:B------:R-:W-:Y:S01]  /*4440*/  ISETP.GT.U32.AND P5, PT, R0, 0x3e, PT ;  /* 0x0000003e0000780c */ /* 0x000fe20003fa4070 */
[----:B------:R-:W-:Y:S01]  /*4450*/  FADD R0, R52, -12583039 ;  /* 0xcb40007f34007421 */ /* 0x000fe20000000000 */
[----:B------:R-:W-:Y:S01]  /*4460*/  FFMA R53, -R26, 1.4426950216293334961, -R3 ;  /* 0x3fb8aa3b1a357823 */ /* 0x000fe20000000903 */
[----:B------:R1:W-:Y:S01]  /*4470*/  MUFU.EX2 R38, R49 ;  /* 0x0000003100267308 */ /* 0x0003e20000000800 */
[----:B--2---:R-:W-:Y:S01]  /*4480*/  FFMA R60, R4, R5, 1 ;  /* 0x3f800000043c7423 */ /* 0x004fe20000000005 */
[----:B------:R-:W-:Y:S01]  /*4490*/  FFMA R54, -R27, 1.4426950216293334961, -R0 ;  /* 0x3fb8aa3b1b367823 */ /* 0x000fe20000000900 */
[----:B------:R-:W-:Y:S01]  /*44a0*/  FFMA R53, -R26, 1.925963033500011079e-08, R53 ;  /* 0x32a570601a357823 */ /* 0x000fe20000000135 */
[----:B------:R-:W-:Y:S01]  /*44b0*/  FADD R5, R58, -12583039 ;  /* 0xcb40007f3a057421 */ /* 0x000fe20000000000 */
[----:B------:R-:W-:Y:S01]  /*44c0*/  FFMA R50, -R25, 1.925963033500011079e-08, R50 ;  /* 0x32a5706019327823 */ /* 0x000fe20000000132 */
[----:B------:R-:W-:Y:S01]  /*44d0*/  FFMA R54, -R27, 1.925963033500011079e-08, R54 ;  /* 0x32a570601b367823 */ /* 0x000fe20000000136 */
[----:B------:R-:W-:Y:S01]  /*44e0*/  FADD R4, R56, -12583039 ;  /* 0xcb40007f38047421 */ /* 0x000fe20000000000 */
[----:B------:R4:W-:Y:S01]  /*44f0*/  MUFU.EX2 R0, R53 ;  /* 0x0000003500007308 */ /* 0x0009e20000000800 */
[----:B-1----:R-:W-:Y:S01]  /*4500*/  FADD R49, R55, -12583039 ;  /* 0xcb40007f37317421 */ /* 0x002fe20000000000 */
[----:B------:R-:W-:Y:S01]  /*4510*/  FFMA R46, -R21, 1.925963033500011079e-08, R46 ;  /* 0x32a57060152e7823 */ /* 0x000fe2000000012e */
[----:B------:R-:W-:Y:S01]  /*4520*/  SHF.L.U32 R45, R45, 0x17, RZ ;  /* 0x000000172d2d7819 */ /* 0x000fe200000006ff */
[----:B------:R-:W-:-:S02]  /*4530*/  IMAD.SHL.U32 R44, R44, 0x800000, RZ ;  /* 0x008000002c2c7824 */ /* 0x000fc400078e00ff */
[----:B------:R-:W-:Y:S01]  /*4540*/  FFMA R57, -R28, 1.4426950216293334961, -R49 ;  /* 0x3fb8aa3b1c397823 */ /* 0x000fe20000000931 */
[----:B------:R-:W-:Y:S01]  /*4550*/  SHF.L.U32 R48, R48, 0x17, RZ ;  /* 0x0000001730307819 */ /* 0x000fe200000006ff */
[----:B------:R-:W-:Y:S01]  /*4560*/  IMAD.SHL.U32 R56, R56, 0x800000, RZ ;  /* 0x0080000038387824 */ /* 0x000fe200078e00ff */
[----:B------:R1:W2:Y:S01]  /*4570*/  MUFU.EX2 R3, R50 ;  /* 0x0000003200037308 */ /* 0x0002a20000000800 */
[----:B----4-:R-:W-:Y:S01]  /*4580*/  FFMA R53, R32, R33, 1 ;  /* 0x3f80000020357423 */ /* 0x010fe20000000021 */
[----:B------:R-:W-:Y:S01]  /*4590*/  FADD R32, R59, -12583039 ;  /* 0xcb40007f3b207421 */ /* 0x000fe20000000000 */
[----:B------:R-:W-:Y:S01]  /*45a0*/  FFMA R33, -R30, 1.4426950216293334961, -R5 ;  /* 0x3fb8aa3b1e217823 */ /* 0x000fe20000000905 */
[----:B------:R-:W-:Y:S01]  /*45b0*/  FFMA R57, -R28, 1.925963033500011079e-08, R57 ;  /* 0x32a570601c397823 */ /* 0x000fe20000000139 */
[----:B------:R-:W-:Y:S01]  /*45c0*/  SHF.L.U32 R55, R55, 0x17, RZ ;  /* 0x0000001737377819 */ /* 0x000fe200000006ff */
[----:B------:R-:W-:Y:S01]  /*45d0*/  FFMA R32, -R31, 1.4426950216293334961, -R32 ;  /* 0x3fb8aa3b1f207823 */ /* 0x000fe20000000920 */
[----:B------:R-:W-:Y:S01]  /*45e0*/  FFMA R33, -R30, 1.925963033500011079e-08, R33 ;  /* 0x32a570601e217823 */ /* 0x000fe20000000121 */
[----:B------:R3:W-:Y:S01]  /*45f0*/  MUFU.EX2 R49, R54 ;  /* 0x0000003600317308 */ /* 0x0007e20000000800 */
[----:B-1----:R-:W-:Y:S01]  /*4600*/  FFMA R50, -R29, 1.4426950216293334961, -R4 ;  /* 0x3fb8aa3b1d327823 */ /* 0x002fe20000000904 */
[----:B------:R-:W-:Y:S01]  /*4610*/  FFMA R32, -R31, 1.925963033500011079e-08, R32 ;  /* 0x32a570601f207823 */ /* 0x000fe20000000120 */
[----:B------:R-:W-:Y:S01]  /*4620*/  SHF.L.U32 R36, R36, 0x17, RZ ;  /* 0x0000001724247819 */ /* 0x000fe200000006ff */
[----:B------:R-:W-:Y:S01]  /*4630*/  BSSY B1, `(.L_x_55) ;  /* 0x000002a000017945 */ /* 0x000fe20003800000 */
[----:B------:R-:W-:Y:S01]  /*4640*/  FFMA R50, -R29, 1.925963033500011079e-08, R50 ;  /* 0x32a570601d327823 */ /* 0x000fe20000000132 */
[----:B------:R-:W-:-:S02]  /*4650*/  SHF.L.U32 R39, R39, 0x17, RZ ;  /* 0x0000001727277819 */ /* 0x000fc400000006ff */
[----:B------:R-:W1:Y:S01]  /*4660*/  MUFU.EX2 R46, R46 ;  /* 0x0000002e002e7308 */ /* 0x000e620000000800 */
[----:B---3--:R-:W-:Y:S01]  /*4670*/  FFMA R54, R34, R35, 1 ;  /* 0x3f80000022367423 */ /* 0x008fe20000000023 */
[----:B------:R-:W-:Y:S01]  /*4680*/  VIADD R34, R60, 0x1800000 ;  /* 0x018000003c227836 */ /* 0x000fe20000000000 */
[----:B------:R-:W-:Y:S01]  /*4690*/  SHF.L.U32 R42, R42, 0x17, RZ ;  /* 0x000000172a2a7819 */ /* 0x000fe200000006ff */
[----:B--2---:R-:W-:Y:S01]  /*46a0*/  FFMA R65, R48, R3, 1 ;  /* 0x3f80000030417423 */ /* 0x004fe20000000003 */
[----:B------:R-:W-:Y:S01]  /*46b0*/  SHF.L.U32 R47, R47, 0x17, RZ ;  /* 0x000000172f2f7819 */ /* 0x000fe200000006ff */
[----:B------:R-:W-:Y:S01]  /*46c0*/  FFMA R61, R36, R37, 1 ;  /* 0x3f800000243d7423 */ /* 0x000fe20000000025 */
[----:B------:R-:W-:Y:S01]  /*46d0*/  LOP3.LUT R34, R34, 0x7f800000, RZ, 0xc0, !PT ;  /* 0x7f80000022227812 */ /* 0x000fe200078ec0ff */
[----:B------:R2:W3:Y:S01]  /*46e0*/  MUFU.EX2 R4, R57 ;  /* 0x0000003900047308 */ /* 0x0004e20000000800 */
[----:B------:R-:W-:Y:S01]  /*46f0*/  SHF.L.U32 R51, R51, 0x17, RZ ;  /* 0x0000001733337819 */ /* 0x000fe200000006ff */
[----:B------:R-:W-:Y:S01]  /*4700*/  FFMA R40, R39, R40, 1 ;  /* 0x3f80000027287423 */ /* 0x000fe20000000028 */
[----:B------:R-:W-:-:S02]  /*4710*/  ISETP.GT.U32.AND P2, PT, R34, 0x1ffffff, PT ;  /* 0x01ffffff2200780c */ /* 0x000fc40003f44070 */
[----:B------:R-:W-:Y:S01]  /*4720*/  SHF.L.U32 R52, R52, 0x17, RZ ;  /* 0x0000001734347819 */ /* 0x000fe200000006ff */
[----:B------:R-:W-:Y:S01]  /*4730*/  FFMA R48, R51, R0, 1 ;  /* 0x3f80000033307423 */ /* 0x000fe20000000000 */
[----:B------:R-:W-:Y:S01]  /*4740*/  SHF.L.U32 R58, R58, 0x17, RZ ;  /* 0x000000173a3a7819 */ /* 0x000fe200000006ff */
[----:B------:R-:W4:Y:S01]  /*4750*/  MUFU.EX2 R41, R41 ;  /* 0x0000002900297308 */ /* 0x000f220000000800 */
[----:B------:R-:W-:Y:S01]  /*4760*/  SHF.L.U32 R59, R59, 0x17, RZ ;  /* 0x000000173b3b7819 */ /* 0x000fe200000006ff */
[----:B-1----:R-:W-:Y:S01]  /*4770*/  FFMA R63, R45, R46, 1 ;  /* 0x3f8000002d3f7423 */ /* 0x002fe2000000002e */
[----:B--2---:R-:W-:Y:S01]  /*4780*/  FFMA R57, R42, R43, 1 ;  /* 0x3f8000002a397423 */ /* 0x004fe2000000002b */
[----:B------:R-:W-:Y:S01]  /*4790*/  FFMA R46, R47, R38, 1 ;  /* 0x3f8000002f2e7423 */ /* 0x000fe20000000026 */
[----:B------:R-:W-:-:S03]  /*47a0*/  FFMA R67, R52, R49, 1 ;  /* 0x3f80000034437423 */ /* 0x000fc60000000031 */
[----:B------:R3:W1:Y:S08]  /*47b0*/  MUFU.EX2 R5, R50 ;  /* 0x0000003200057308 */ /* 0x0006700000000800 */
[----:B------:R-:W2:Y:S01]  /*47c0*/  MUFU.EX2 R33, R33 ;  /* 0x0000002100217308 */ /* 0x000ea20000000800 */
[----:B---3--:R-:W-:Y:S01]  /*47d0*/  FFMA R50, R55, R4, 1 ;  /* 0x3f80000037327423 */ /* 0x008fe20000000004 */
[----:B----4-:R-:W-:-:S06]  /*47e0*/  FFMA R44, R44, R41, 1 ;  /* 0x3f8000002c2c7423 */ /* 0x010fcc0000000029 */
[----:B------:R-:W3:Y:S01]  /*47f0*/  MUFU.EX2 R32, R32 ;  /* 0x0000002000207308 */ /* 0x000ee20000000800 */
[----:B-1----:R-:W-:Y:S01]  /*4800*/  FFMA R55, R56, R5, 1 ;  /* 0x3f80000038377423 */ /* 0x002fe20000000005 */
[----:B--2---:R-:W-:Y:S01]  /*4810*/  FFMA R58, R58, R33, 1 ;  /* 0x3f8000003a3a7423 */ /* 0x004fe20000000021 */
[----:B---3--:R-:W-:Y:S01]  /*4820*/  FFMA R59, R59, R32, 1 ;  /* 0x3f8000003b3b7423 */ /* 0x008fe20000000020 */
[----:B------:R-:W-:Y:S06]  /*4830*/  @P2 BRA `(.L_x_56) ;  /* 0x0000000000142947 */ /* 0x000fec0003800000 */
[----:B------:R-:W-:Y:S02]  /*4840*/  MOV R0, R60 ;  /* 0x0000003c00007202 */ /* 0x000fe40000000f00 */
[----:B------:R-:W-:-:S07]  /*4850*/  MOV R4, 0x4870 ;  /* 0x0000487000047802 */ /* 0x000fce0000000f00 */
[----:B------:R-:W-:Y:S05]  /*4860*/  CALL.REL.NOINC `($__internal_0_$__cuda_sm20_rcp_rn_f32_slowpath) ;  /* 0x000000b000a47944 */ /* 0x000fea0003c00000 */
[----:B------:R-:W-:Y:S01]  /*4870*/  IMAD.MOV.U32 R33, RZ, RZ, R0 ;  /* 0x000000ffff217224 */ /* 0x000fe200078e0000 */
[----:B------:R-:W-:Y:S06]  /*4880*/  BRA `(.L_x_57) ;  /* 0x0000000000107947 */ /* 0x000fec0003800000 */
.L_x_56:
[----:B------:R-:W1:Y:S02]  /*4890*/  MUFU.RCP R33, R60 ;  /* 0x0000003c00217308 */ /* 0x000e640000001000 */
[----:B-1----:R-:W-:-:S04]  /*48a0*/  FFMA R0, R60, R33, -1 ;  /* 0xbf8000003c007423 */ /* 0x002fc80000000021 */
[----:B------:R-:W-:-:S04]  /*48b0*/  FADD.FTZ R0, -R0, -RZ ;  /* 0x800000ff00007221 */ /* 0x000fc80000010100 */
[----:B------:R-:W-:-:S07]  /*48c0*/  FFMA R33, R33, R0, R33 ;  /* 0x0000000021217223 */ /* 0x000fce0000000021 */
.L_x_57:
[----:B------:R-:W-:Y:S05]  /*48d0*/  BSYNC B1 ;  /* 0x0000000000017941 */ /* 0x000fea0003800000 */
.L_x_55:
[----:B------:R-:W-:Y:S01]  /*48e0*/  IADD3 R0, R53, 0x1800000, RZ ;  /* 0x0180000035007810 */ /* 0x000fe20007ffe0ff */
[----:B------:R-:W-:Y:S03]  /*48f0*/  BSSY B1, `(.L_x_58) ;  /* 0x000000d000017945 */ /* 0x000fe60003800000 */
[----:B------:R-:W-:-:S04]  /*4900*/  LOP3.LUT R0, R0, 0x7f800000, RZ, 0xc0, !PT ;  /* 0x7f80000000007812 */ /* 0x000fc800078ec0ff */
[----:B------:R-:W-:-:S13]  /*4910*/  ISETP.GT.U32.AND P2, PT, R0, 0x1ffffff, PT ;  /* 0x01ffffff0000780c */ /* 0x000fda0003f44070 */
[----:B------:R-:W-:Y:S05]  /*4920*/  @P2 BRA `(.L_x_59) ;  /* 0x0000000000142947 */ /* 0x000fea0003800000 */
[----:B------:R-:W-:Y:S02]  /*4930*/  MOV R0, R53 ;  /* 0x0000003500007202 */ /* 0x000fe40000000f00 */
[----:B------:R-:W-:-:S07]  /*4940*/  MOV R4, 0x4960 ;  /* 0x0000496000047802 */ /* 0x000fce0000000f00 */
[----:B------:R-:W-:Y:S05]  /*4950*/  CALL.REL.NOINC `($__internal_0_$__cuda_sm20_rcp_rn_f32_slowpath) ;  /* 0x000000b000687944 */ /* 0x000fea0003c00000 */
[----:B------:R-:W-:Y:S01]  /*4960*/  MOV R32, R0 ;  /* 0x0000000000207202 */ /* 0x000fe20000000f00 */
[----:B------:R-:W-:Y:S06]  /*4970*/  BRA `(.L_x_60) ;  /* 0x0000000000107947 */ /* 0x000fec0003800000 */
.L_x_59:
[----:B------:R-:W1:Y:S02]  /*4980*/  MUFU.RCP R32, R53 ;  /* 0x0000003500207308 */ /* 0x000e640000001000 */
[----:B-1----:R-:W-:-:S04]  /*4990*/  FFMA R0, R53, R32, -1 ;  /* 0xbf80000035007423 */ /* 0x002fc80000000020 */
[----:B------:R-:W-:-:S04]  /*49a0*/  FADD.FTZ R3, -R0, -RZ ;  /* 0x800000ff00037221 */ /* 0x000fc80000010100 */
[----:B------:R-:W-:-:S07]  /*49b0*/  FFMA R32, R32, R3, R32 ;  /* 0x0000000320207223 */ /* 0x000fce0000000020 */
.L_x_60:
[----:B------:R-:W-:Y:S05]  /*49c0*/  BSYNC B1 ;  /* 0x0000000000017941 */ /* 0x000fea0003800000 */
.L_x_58:
[----:B------:R-:W-:Y:S01]  /*49d0*/  VIADD R0, R54, 0x1800000 ;  /* 0x0180000036007836 */ /* 0x000fe20000000000 */
[----:B------:R-:W-:Y:S04]  /*49e0*/  BSSY B1, `(.L_x_61) ;  /* 0x000000d000017945 */ /* 0x000fe80003800000 */
        /* <DEDUP_REMOVED lines=8> */
.L_x_62:
[----:B------:R-:W1:Y:S02]  /*4a70*/  MUFU.RCP R43, R54 ;  /* 0x00000036002b7308 */ /* 0x000e640000001000 */
[----:B-1----:R-:W-:-:S04]  /*4a80*/  FFMA R0, R54, R43, -1 ;  /* 0xbf80000036007423 */ /* 0x002fc8000000002b */
[----:B------:R-:W-:-:S04]  /*4a90*/  FADD.FTZ R0, -R0, -RZ ;  /* 0x800000ff00007221 */ /* 0x000fc80000010100 */
[----:B------:R-:W-:-:S07]  /*4aa0*/  FFMA R43, R43, R0, R43 ;  /* 0x000000002b2b7223 */ /* 0x000fce000000002b */
.L_x_63:
[----:B------:R-:W-:Y:S05]  /*4ab0*/  BSYNC B1 ;  /* 0x0000000000017941 */ /* 0x000fea0003800000 */
.L_x_61:
[----:B------:R-:W-:Y:S01]  /*4ac0*/  IADD3 R0, R61, 0x1800000, RZ ;  /* 0x018000003d007810 */ /* 0x000fe20007ffe0ff */
[----:B------:R-:W-:Y:S03]  /*4ad0*/  BSSY B1, `(.L_x_64) ;  /* 0x000000d000017945 */ /* 0x000fe60003800000 */
[----:B------:R-:W-:-:S04]  /*4ae0*/  LOP3.LUT R0, R0, 0x7f800000, RZ, 0xc0, !PT ;  /* 0x7f80000000007812 */ /* 0x000fc800078ec0ff */
[----:B------:R-:W-:-:S13]  /*4af0*/  ISETP.GT.U32.AND P2, PT, R0, 0x1ffffff, PT ;  /* 0x01ffffff0000780c */ /* 0x000fda0003f44070 */
[----:B------:R-:W-:Y:S05]  /*4b00*/  @P2 BRA `(.L_x_65) ;  /* 0x0000000000142947 */ /* 0x000fea0003800000 */
[----:B------:R-:W-:Y:S01]  /*4b10*/  IMAD.MOV.U32 R0, RZ, RZ, R61 ;  /* 0x000000ffff007224 */ /* 0x000fe200078e003d */
[----:B------:R-:W-:-:S07]  /*4b20*/  MOV R4, 0x4b40 ;  /* 0x00004b4000047802 */ /* 0x000fce0000000f00 */
[----:B------:R-:W-:Y:S05]  /*4b30*/  CALL.REL.NOINC `($__internal_0_$__cuda_sm20_rcp_rn_f32_slowpath) ;  /* 0x000000ac00f07944 */ /* 0x000fea0003c00000 */
[----:B------:R-:W-:Y:S01]  /*4b40*/  MOV R34, R0 ;  /* 0x0000000000227202 */ /* 0x000fe20000000f00 */
[----:B------:R-:W-:Y:S06]  /*4b50*/  BRA `(.L_x_66) ;  /* 0x0000000000107947 */ /* 0x000fec0003800000 */
.L_x_65:
[----:B------:R-:W1:Y:S02]  /*4b60*/  MUFU.RCP R34, R61 ;  /* 0x0000003d00227308 */ /* 0x000e640000001000 */
[----:B-1----:R-:W-:-:S04]  /*4b70*/  FFMA R0, R61, R34, -1 ;  /* 0xbf8000003d007423 */ /* 0x002fc80000000022 */
[----:B------:R-:W-:-:S04]  /*4b80*/  FADD.FTZ R3, -R0, -RZ ;  /* 0x800000ff00037221 */ /* 0x000fc80000010100 */
[----:B------:R-:W-:-:S07]  /*4b90*/  FFMA R34, R34, R3, R34 ;  /* 0x0000000322227223 */ /* 0x000fce0000000022 */
.L_x_66:
[----:B------:R-:W-:Y:S05]  /*4ba0*/  BSYNC B1 ;  /* 0x0000000000017941 */ /* 0x000fea0003800000 */
.L_x_64:
        /* <DEDUP_REMOVED lines=8> */
[----:B------:R-:W-:Y:S01]  /*4c30*/  IMAD.MOV.U32 R45, RZ, RZ, R0 ;  /* 0x000000ffff2d7224 */ /* 0x000fe200078e0000 */
[----:B------:R-:W-:Y:S06]  /*4c40*/  BRA `(.L_x_69) ;  /* 0x0000000000107947 */ /* 0x000fec0003800000 */
.L_x_68:
[----:B------:R-:W1:Y:S02]  /*4c50*/  MUFU.RCP R45, R40 ;  /* 0x00000028002d7308 */ /* 0x000e640000001000 */
[----:B-1----:R-:W-:-:S04]  /*4c60*/  FFMA R0, R40, R45, -1 ;  /* 0xbf80000028007423 */ /* 0x002fc8000000002d */
[----:B------:R-:W-:-:S04]  /*4c70*/  FADD.FTZ R0, -R0, -RZ ;  /* 0x800000ff00007221 */ /* 0x000fc80000010100 */
[----:B------:R-:W-:-:S07]  /*4c80*/  FFMA R45, R45, R0, R45 ;  /* 0x000000002d2d7223 */ /* 0x000fce000000002d */
.L_x_69:
[----:B------:R-:W-:Y:S05]  /*4c90*/  BSYNC B1 ;  /* 0x0000000000017941 */ /* 0x000fea0003800000 */
.L_x_67:
        /* <DEDUP_REMOVED lines=10> */
.L_x_71:
[----:B------:R-:W1:Y:S02]  /*4d40*/  MUFU.RCP R40, R57 ;  /* 0x0000003900287308 */ /* 0x000e640000001000 */
[----:B-1----:R-:W-:-:S04]  /*4d50*/  FFMA R0, R57, R40, -1 ;  /* 0xbf80000039007423 */ /* 0x002fc80000000028 */
[----:B------:R-:W-:-:S04]  /*4d60*/  FADD.FTZ R3, -R0, -RZ ;  /* 0x800000ff00037221 */ /* 0x000fc80000010100 */
[----:B------:R-:W-:-:S07]  /*4d70*/  FFMA R40, R40, R3, R40 ;  /* 0x0000000328287223 */ /* 0x000fce0000000028 */
.L_x_72:
[----:B------:R-:W-:Y:S05]  /*4d80*/  BSYNC B1 ;  /* 0x0000000000017941 */ /* 0x000fea0003800000 */
.L_x_70:
        /* <DEDUP_REMOVED lines=10> */
.L_x_74:
[----:B------:R-:W1:Y:S02]  /*4e30*/  MUFU.RCP R47, R44 ;  /* 0x0000002c002f7308 */ /* 0x000e640000001000 */
[----:B-1----:R-:W-:-:S04]  /*4e40*/  FFMA R0, R44, R47, -1 ;  /* 0xbf8000002c007423 */ /* 0x002fc8000000002f */
[----:B------:R-:W-:-:S04]  /*4e50*/  FADD.FTZ R0, -R0, -RZ ;  /* 0x800000ff00007221 */ /* 0x000fc80000010100 */
[----:B------:R-:W-:-:S07]  /*4e60*/  FFMA R47, R47, R0, R47 ;  /* 0x000000002f2f7223 */ /* 0x000fce000000002f */
.L_x_75:
[----:B------:R-:W-:Y:S05]  /*4e70*/  BSYNC B1 ;  /* 0x0000000000017941 */ /* 0x000fea0003800000 */
.L_x_73:
        /* <DEDUP_REMOVED lines=10> */
.L_x_77:
[----:B------:R-:W1:Y:S02]  /*4f20*/  MUFU.RCP R42, R63 ;  /* 0x0000003f002a7308 */ /* 0x000e640000001000 */
[----:B-1----:R-:W-:-:S04]  /*4f30*/  FFMA R0, R63, R42, -1 ;  /* 0xbf8000003f007423 */ /* 0x002fc8000000002a */
[----:B------:R-:W-:-:S04]  /*4f40*/  FADD.FTZ R3, -R0, -RZ ;  /* 0x800000ff00037221 */ /* 0x000fc80000010100 */
[----:B------:R-:W-:-:S07]  /*4f50*/  FFMA R42, R42, R3, R42 ;  /* 0x000000032a2a7223 */ /* 0x000fce000000002a */
.L_x_78:
[----:B------:R-:W-:Y:S05]  /*4f60*/  BSYNC B1 ;  /* 0x0000000000017941 */ /* 0x000fea0003800000 */
.L_x_76:
        /* <DEDUP_REMOVED lines=10> */
.L_x_80:
[----:B------:R-:W1:Y:S02]  /*5010*/  MUFU.RCP R49, R46 ;  /* 0x0000002e00317308 */ /* 0x000e640000001000 */
[----:B-1----:R-:W-:-:S04]  /*5020*/  FFMA R0, R46, R49, -1 ;  /* 0xbf8000002e007423 */ /* 0x002fc80000000031 */
[----:B------:R-:W-:-:S04]  /*5030*/  FADD.FTZ R0, -R0, -RZ ;  /* 0x800000ff00007221 */ /* 0x000fc80000010100 */
[----:B------:R-:W-:-:S07]  /*5040*/  FFMA R49, R49, R0, R49 ;  /* 0x0000000031317223 */ /* 0x000fce0000000031 */
.L_x_81:
[----:B------:R-:W-:Y:S05]  /*5050*/  BSYNC B1 ;  /* 0x0000000000017941 */ /* 0x000fea0003800000 */
.L_x_79:
        /* <DEDUP_REMOVED lines=10> */
.L_x_83:
[----:B------:R-:W1:Y:S02]  /*5100*/  MUFU.RCP R44, R65 ;  /* 0x00000041002c7308 */ /* 0x000e640000001000 */
[----:B-1----:R-:W-:-:S04]  /*5110*/  FFMA R0, R65, R44, -1 ;  /* 0xbf80000041007423 */ /* 0x002fc8000000002c */
[----:B------:R-:W-:-:S04]  /*5120*/  FADD.FTZ R3, -R0, -RZ ;  /* 0x800000ff00037221 */ /* 0x000fc80000010100 */
[----:B------:R-:W-:-:S07]  /*5130*/  FFMA R44, R44, R3, R44 ;  /* 0x000000032c2c7223 */ /* 0x000fce000000002c */
.L_x_84:
[----:B------:R-:W-:Y:S05]  /*5140*/  BSYNC B1 ;  /* 0x0000000000017941 */ /* 0x000fea0003800000 */
.L_x_82:
        /* <DEDUP_REMOVED lines=10> */
.L_x_86:
[----:B------:R-:W1:Y:S02]  /*51f0*/  MUFU.RCP R51, R48 ;  /* 0x0000003000337308 */ /* 0x000e640000001000 */
[----:B-1----:R-:W-:-:S04]  /*5200*/  FFMA R0, R48, R51, -1 ;  /* 0xbf80000030007423 */ /* 0x002fc80000000033 */
[----:B------:R-:W-:-:S04]  /*5210*/  FADD.FTZ R0, -R0, -RZ ;  /* 0x800000ff00007221 */ /* 0x000fc80000010100 */
[----:B------:R-:W-:-:S07]  /*5220*/  FFMA R51, R51, R0, R51 ;  /* 0x0000000033337223 */ /* 0x000fce0000000033 */
.L_x_87:
[----:B------:R-:W-:Y:S05]  /*5230*/  BSYNC B1 ;  /* 0x0000000000017941 */ /* 0x000fea0003800000 */
.L_x_85:
        /* <DEDUP_REMOVED lines=10> */
.L_x_89:
[----:B------:R-:W1:Y:S02]  /*52e0*/  MUFU.RCP R46, R67 ;  /* 0x00000043002e7308 */ /* 0x000e640000001000 */
[----:B-1----:R-:W-:-:S04]  /*52f0*/  FFMA R0, R67, R46, -1 ;  /* 0xbf80000043007423 */ /* 0x002fc8000000002e */
[----:B------:R-:W-:-:S04]  /*5300*/  FADD.FTZ R3, -R0, -RZ ;  /* 0x800000ff00037221 */ /* 0x000fc80000010100 */
[----:B------:R-:W-:-:S07]  /*5310*/  FFMA R46, R46, R3, R46 ;  /* 0x000000032e2e7223 */ /* 0x000fce000000002e */
.L_x_90:
[----:B------:R-:W-:Y:S05]  /*5320*/  BSYNC B1 ;  /* 0x0000000000017941 */ /* 0x000fea0003800000 */
.L_x_88:
        /* <DEDUP_REMOVED lines=10> */
.L_x_92:
[----:B------:R-:W1:Y:S02]  /*53d0*/  MUFU.RCP R53, R50 ;  /* 0x0000003200357308 */ /* 0x000e640000001000 */
[----:B-1----:R-:W-:-:S04]  /*53e0*/  FFMA R0, R50, R53, -1 ;  /* 0xbf80000032007423 */ /* 0x002fc80000000035 */
[----:B------:R-:W-:-:S04]  /*53f0*/  FADD.FTZ R0, -R0, -RZ ;  /* 0x800000ff00007221 */ /* 0x000fc80000010100 */
[----:B------:R-:W-:-:S07]  /*5400*/  FFMA R53, R53, R0, R53 ;  /* 0x0000000035357223 */ /* 0x000fce0000000035 */
.L_x_93:
[----:B------:R-:W-:Y:S05]  /*5410*/  BSYNC B1 ;  /* 0x0000000000017941 */ /* 0x000fea0003800000 */
.L_x_91:
        /* <DEDUP_REMOVED lines=10> */
.L_x_95:
[----:B------:R-:W1:Y:S02]  /*54c0*/  MUFU.RCP R48, R55 ;  /* 0x0000003700307308 */ /* 0x000e640000001000 */
[----:B-1----:R-:W-:-:S04]  /*54d0*/  FFMA R0, R55, R48, -1 ;  /* 0xbf80000037007423 */ /* 0x002fc80000000030 */
[----:B------:R-:W-:-:S04]  /*54e0*/  FADD.FTZ R3, -R0, -RZ ;  /* 0x800000ff00037221 */ /* 0x000fc80000010100 */
[----:B------:R-:W-:-:S07]  /*54f0*/  FFMA R48, R48, R3, R48 ;  /* 0x0000000330307223 */ /* 0x000fce0000000030 */
.L_x_96:
[----:B------:R-:W-:Y:S05]  /*5500*/  BSYNC B1 ;  /* 0x0000000000017941 */ /* 0x000fea0003800000 */
.L_x_94:
        /* <DEDUP_REMOVED lines=10> */
.L_x_98:
[----:B------:R-:W1:Y:S02]  /*55b0*/  MUFU.RCP R55, R58 ;  /* 0x0000003a00377308 */ /* 0x000e640000001000 */
[----:B-1----:R-:W-:-:S04]  /*55c0*/  FFMA R0, R58, R55, -1 ;  /* 0xbf8000003a007423 */ /* 0x002fc80000000037 */
[----:B------:R-:W-:-:S04]  /*55d0*/  FADD.FTZ R0, -R0, -RZ ;  /* 0x800000ff00007221 */ /* 0x000fc80000010100 */
[----:B------:R-:W-:-:S07]  /*55e0*/  FFMA R55, R55, R0, R55 ;  /* 0x0000000037377223 */ /* 0x000fce0000000037 */
.L_x_99:
[----:B------:R-:W-:Y:S05]  /*55f0*/  BSYNC B1 ;  /* 0x0000000000017941 */ /* 0x000fea0003800000 */
.L_x_97:
        /* <DEDUP_REMOVED lines=8> */
[----:B------:R-:W-:Y:S05]  /*5680*/  BRA `(.L_x_102) ;  /* 0x0000000000107947 */ /* 0x000fea0003800000 */
.L_x_101:
[----:B------:R-:W1:Y:S02]  /*5690*/  MUFU.RCP R0, R59 ;  /* 0x0000003b00007308 */ /* 0x000e640000001000 */
[----:B-1----:R-:W-:-:S04]  /*56a0*/  FFMA R3, R59, R0, -1 ;  /* 0xbf8000003b037423 */ /* 0x002fc80000000000 */
[----:B------:R-:W-:-:S04]  /*56b0*/  FADD.FTZ R3, -R3, -RZ ;  /* 0x800000ff03037221 */ /* 0x000fc80000010100 */
[----:B------:R-:W-:-:S07]  /*56c0*/  FFMA R0, R0, R3, R0 ;  /* 0x0000000300007223 */ /* 0x000fce0000000000 */
.L_x_102:
[----:B------:R-:W-:Y:S05]  /*56d0*/  BSYNC B1 ;  /* 0x0000000000017941 */ /* 0x000fea0003800000 */
.L_x_100:
[----:B------:R-:W-:Y:S01]  /*56e0*/  SHF.L.U32 R3, R18, 0x4, RZ ;  /* 0x0000000412037819 */ /* 0x000fe200000006ff */
[----:B------:R-:W-:Y:S01]  /*56f0*/  FMUL R33, R10, R33 ;  /* 0x000000210a217220 */ /* 0x000fe20000400000 */
[----:B------:R-:W-:Y:S01]  /*5700*/  SHF.L.U32 R4, R18, 0x1, RZ ;  /* 0x0000000112047819 */ /* 0x000fe200000006ff */
[----:B------:R-:W-:Y:S01]  /*5710*/  FMUL R32, R11, R32 ;  /* 0x000000200b207220 */ /* 0x000fe20000400000 */
[----:B------:R-:W-:Y:S01]  /*5720*/  LOP3.LUT R3, R3, 0xe00, RZ, 0xc0, !PT ;  /* 0x00000e0003037812 */ /* 0x000fe200078ec0ff */
[----:B------:R-:W-:Y:S01]  /*5730*/  FMUL R43, R12, R43 ;  /* 0x0000002b0c2b7220 */ /* 0x000fe20000400000 */
[----:B------:R-:W-:Y:S01]  /*5740*/  SHF.L.U32 R10, R18, 0x3, RZ ;  /* 0x00000003120a7819 */ /* 0x000fe200000006ff */
[----:B------:R-:W-:Y:S01]  /*5750*/  FMUL R34, R13, R34 ;  /* 0x000000220d227220 */ /* 0x000fe20000400000 */
[----:B------:R-:W-:Y:S01]  /*5760*/  LOP3.LUT R3, R3, 0x6, R4, 0xf8, !PT ;  /* 0x0000000603037812 */ /* 0x000fe200078ef804 */
[----:B------:R-:W-:Y:S01]  /*5770*/  FMUL R45, R14, R45 ;  /* 0x0000002d0e2d7220 */ /* 0x000fe20000400000 */
[----:B------:R-:W-:Y:S01]  /*5780*/  LOP3.LUT R5, R10, 0x80, RZ, 0xc0, !PT ;  /* 0x000000800a057812 */ /* 0x000fe200078ec0ff */
[----:B------:R-:W-:Y:S01]  /*5790*/  FMUL R40, R15, R40 ;  /* 0x000000280f287220 */ /* 0x000fe20000400000 */
        /* <DEDUP_REMOVED lines=10> */
[----:B------:R-:W-:Y:S01]  /*5840*/  SHF.R.U32.HI R11, RZ, 0x4, R18 ;  /* 0x00000004ff0b7819 */ /* 0x000fe20000011612 */
[----:B------:R-:W-:Y:S01]  /*5850*/  IMAD.MOV.U32 R12, RZ, RZ, 0x10 ;  /* 0x00000010ff0c7424 */ /* 0x000fe200078e00ff */
[----:B------:R-:W-:-:S02]  /*5860*/  LOP3.LUT R10, R3, 0x60, R10, 0xf8, !PT ;  /* 0x00000060030a7812 */ /* 0x000fc400078ef80a */
[----:B------:R-:W-:Y:S02]  /*5870*/  LOP3.LUT R5, R5, 0x10, R18, 0xf8, !PT ;  /* 0x0000001005057812 */ /* 0x000fe400078ef812 */
[----:B------:R-:W-:Y:S02]  /*5880*/  F2FP.SATFINITE.E4M3.F32.PACK_AB_MERGE_C R33, R32, R33, RZ ;  /* 0x000000212021723e */ /* 0x000fe400048070ff */
[----:B------:R-:W-:Y:S02]  /*5890*/  F2FP.SATFINITE.E4M3.F32.PACK_AB_MERGE_C R43, R34, R43, RZ ;  /* 0x0000002b222b723e */ /* 0x000fe400048070ff */
[----:B------:R-:W-:Y:S02]  /*58a0*/  F2FP.SATFINITE.E4M3.F32.PACK_AB_MERGE_C R45, R40, R45, RZ ;  /* 0x0000002d282d723e */ /* 0x000fe400048070ff */
[----:B------:R-:W-:Y:S02]  /*58b0*/  F2FP.SATFINITE.E4M3.F32.PACK_AB_MERGE_C R47, R42, R47, RZ ;  /* 0x0000002f2a2f723e */ /* 0x000fe400048070ff */
[----:B------:R-:W-:-:S02]  /*58c0*/  F2FP.SATFINITE.E4M3.F32.PACK_AB_MERGE_C R44, R44, R49, RZ ;  /* 0x000000312c2c723e */ /* 0x000fc400048070ff */
[----:B------:R-:W-:Y:S02]  /*58d0*/  LOP3.LUT P2, RZ, R11, 0x1, RZ, 0xc0, !PT ;  /* 0x000000010bff7812 */ /* 0x000fe4000784c0ff */
[----:B------:R-:W-:Y:S02]  /*58e0*/  F2FP.SATFINITE.E4M3.F32.PACK_AB_MERGE_C R46, R46, R51, RZ ;  /* 0x000000332e2e723e */ /* 0x000fe400048070ff */
[----:B------:R-:W-:Y:S02]  /*58f0*/  F2FP.SATFINITE.E4M3.F32.PACK_AB_MERGE_C R48, R48, R53, RZ ;  /* 0x000000353030723e */ /* 0x000fe400048070ff */
[----:B------:R-:W-:Y:S02]  /*5900*/  F2FP.SATFINITE.E4M3.F32.PACK_AB_MERGE_C R0, R0, R55, RZ ;  /* 0x000000370000723e */ /* 0x000fe400048070ff */
[----:B------:R-:W-:Y:S01]  /*5910*/  LOP3.LUT R10, R10, R5, RZ, 0xfc, !PT ;  /* 0x000000050a0a7212 */ /* 0x000fe200078efcff */
[----:B------:R-:W-:Y:S06]  /*5920*/  @P5 BRA `(.L_x_103) ;  /* 0x0000000000045947 */ /* 0x000fec0003800000 */
[----:B------:R-:W-:-:S04]  /*5930*/  DEPBAR.LE SB0, 0x1 ;  /* 0x000080400000791a */ /* 0x000fc80000000000 */
.L_x_103:
[----:B------:R-:W-:Y:S05]  /*5940*/  WARPSYNC.ALL ;  /* 0x0000000000007948 */ /* 0x000fea0003800000 */
[----:B------:R-:W-:Y:S01]  /*5950*/  BAR.SYNC.DEFER_BLOCKING 0x1, 0x100 ;  /* 0x0044000000007b1d */ /* 0x000fe20000010000 */
[----:B------:R-:W-:Y:S02]  /*5960*/  SEL R12, R12, 0xfffffff0, !P2 ;  /* 0xfffffff00c0c7807 */ /* 0x000fe40005000000 */
[----:B------:R-:W-:-:S03]  /*5970*/  IADD3 R11, R10, UR50, RZ ;  /* 0x000000320a0b7c10 */ /* 0x000fc6000fffe0ff */
[----:B------:R-:W-:Y:S01]  /*5980*/  BSSY B0, `(.L_x_104) ;  /* 0x0000017000007945 */ /* 0x000fe20003800000 */
[----:B------:R-:W-:Y:S01]  /*5990*/  IADD3 R11, R11, R12, RZ ;  /* 0x0000000c0b0b7210 */ /* 0x000fe20007ffe0ff */
[----:B------:R1:W-:Y:S04]  /*59a0*/  STS.U16 [R10+UR50+0x4200], R33 ;  /* 0x004200210a007988 */ /* 0x0003e80008000432 */
[----:B------:R1:W-:Y:S04]  /*59b0*/  STS.U16 [R10+UR50+0x4300], R43 ;  /* 0x0043002b0a007988 */ /* 0x0003e80008000432 */
[----:B------:R1:W-:Y:S04]  /*59c0*/  STS.U16 [R10+UR50+0x4208], R45 ;  /* 0x0042082d0a007988 */ /* 0x0003e80008000432 */
[----:B------:R1:W-:Y:S04]  /*59d0*/  STS.U16 [R10+UR50+0x4308], R47 ;  /* 0x0043082f0a007988 */ /* 0x0003e80008000432 */
[----:B------:R1:W-:Y:S04]  /*59e0*/  STS.U16 [R11+0x4200], R44 ;  /* 0x0042002c0b007388 */ /* 0x0003e80000000400 */
[----:B------:R1:W-:Y:S04]  /*59f0*/  STS.U16 [R11+0x4300], R46 ;  /* 0x0043002e0b007388 */ /* 0x0003e80000000400 */
[----:B------:R1:W-:Y:S04]  /*5a00*/  STS.U16 [R11+0x4208], R48 ;  /* 0x004208300b007388 */ /* 0x0003e80000000400 */
[----:B------:R1:W-:Y:S01]  /*5a10*/  STS.U16 [R11+0x4308], R0 ;  /* 0x004308000b007388 */ /* 0x0003e20000000400 */
[----:B------:R-:W-:Y:S01]  /*5a20*/  @!PT LDS RZ, [RZ] ;  /* 0x00000000fffff984 */ /* 0x000fe20000000800 */
[----:B------:R-:W-:Y:S01]  /*5a30*/  @!PT LDS RZ, [RZ] ;  /* 0x00000000fffff984 */ /* 0x000fe20000000800 */
[----:B------:R-:W-:Y:S01]  /*5a40*/  @!PT LDS RZ, [RZ] ;  /* 0x00000000fffff984 */ /* 0x000fe20000000800 */
[----:B------:R-:W-:Y:S01]  /*5a50*/  @!PT LDS RZ, [RZ] ;  /* 0x00000000fffff984 */ /* 0x000fe20000000800 */
[----:B------:R2:W-:Y:S06]  /*5a60*/  MEMBAR.ALL.CTA ;  /* 0x0000000000007992 */ /* 0x0005ec0000008000 */
[----:B--2---:R-:W2:Y:S02]  /*5a70*/  FENCE.VIEW.ASYNC.S ;  /* 0x00000000000073c6 */ /* 0x004ea40000000000 */
[----:B--2---:R-:W-:Y:S06]  /*5a80*/  BAR.SYNC.DEFER_BLOCKING 0x1, 0x100 ;  /* 0x0044000000007b1d */ /* 0x004fec0000010000 */
[----:B-1----:R-:W-:Y:S05]  /*5a90*/  @P5 BRA `(.L_x_105) ;  /* 0x0000000000145947 */ /* 0x002fea0003800000 */
[----:B------:R-:W-:Y:S02]  /*5aa0*/  UIADD3 UR4, UP0, UR42, 0x4f0, URZ ;  /* 0x000004f02a047890 */ /* 0x000fe4000ff1e03f */
[----:B------:R-:W-:Y:S02]  /*5ab0*/  UIADD3 UR44, UR50, 0x4200, URZ ;  /* 0x00004200322c7890 */ /* 0x000fe4000fffe03f */
[----:B------:R-:W-:-:S09]  /*5ac0*/  UIADD3.X UR5, URZ, UR43, URZ, UP0, !UPT ;  /* 0x0000002b3f057290 */ /* 0x000fd200087fe43f */
[----:B------:R1:W-:Y:S02]  /*5ad0*/  UTMASTG.3D [UR44], [UR4] ;  /* 0x0000002c040073b5 */ /* 0x0003e40008010000 */
[----:B-1----:R0:W-:Y:S02]  /*5ae0*/  UTMACMDFLUSH ;  /* 0x00000000000079b7 */ /* 0x0021e40000000000 */
.L_x_105:
[----:B------:R-:W-:Y:S05]  /*5af0*/  BSYNC B0 ;  /* 0x0000000000007941 */ /* 0x000fea0003800000 */
.L_x_104:
[----:B------:R-:W-:Y:S04]  /*5b00*/  BSSY B0, `(.L_x_106) ;  /* 0x000002e000007945 */ /* 0x000fe80003800000 */
[----:B------:R-:W-:Y:S05]  /*5b10*/  @P0 BRA `(.L_x_107) ;  /* 0x0000000000b00947 */ /* 0x000fea0003800000 */
[----:B------:R-:W-:-:S13]  /*5b20*/  ISETP.NE.AND P3, PT, R93, 0x3, PT ;  /* 0x000000035d00780c */ /* 0x000fda0003f65270 */
[----:B------:R-:W-:Y:S05]  /*5b30*/  @!P3 BRA `(.L_x_108) ;  /* 0x000000000004b947 */ /* 0x000fea0003800000 */
[----:B------:R-:W-:Y:S01]  /*5b40*/  BPT.TRAP 0x1 ;  /* 0x000000040000795c */ /* 0x000fe20000300000 */
.L_x_108:
[----:B------:R-:W-:Y:S01]  /*5b50*/  LEA R14, R107, UR50, 0x3 ;  /* 0x000000326b0e7c11 */ /* 0x000fe2000f8e18ff */
[----:B------:R-:W-:Y:S01]  /*5b60*/  BSSY B1, `(.L_x_109) ;  /* 0x0000004000017945 */ /* 0x000fe20003800000 */
[----:B------:R-:W-:-:S04]  /*5b70*/  SHF.L.U32 R3, R106, 0x1f, RZ ;  /* 0x0000001f6a037819 */ /* 0x000fc800000006ff */
[----:B------:R-:W1:Y:S02]  /*5b80*/  SYNCS.PHASECHK.TRANS64.TRYWAIT P2, [R14+URZ+0xc0], R3 ;  /* 0x0000c0030e0075a7 */ /* 0x000e64000804017f */
[----:B-1----:R-:W-:Y:S05]  /*5b90*/  @!P2 BRA `(.L_x_110) ;  /* 0x0000009400b8a947 */ /* 0x002fea0003800000 */
.L_x_368:
[----:B------:R-:W-:Y:S05]  /*5ba0*/  BSYNC B1 ;  /* 0x0000000000017941 */ /* 0x000fea0003800000 */
.L_x_109:
[----:B------:R-:W-:Y:S04]  /*5bb0*/  BSSY B1, `(.L_x_111) ;  /* 0x0000011000017945 */ /* 0x000fe80003800000 */
[----:B------:R-:W-:Y:S05]  /*5bc0*/  @P1 BRA `(.L_x_112) ;  /* 0x00000000003c1947 */ /* 0x000fea0003800000 */
[----:B------:R-:W-:-:S05]  /*5bd0*/  LEA R15, R107, R10, 0xc ;  /* 0x0000000a6b0f7211 */ /* 0x000fca00078e60ff */
[----:B------:R-:W-:Y:S01]  /*5be0*/  VIADD R13, R15, UR50 ;  /* 0x000000320f0d7c36 */ /* 0x000fe20008000000 */
[----:B------:R-:W-:Y:S04]  /*5bf0*/  LDS.U16 R9, [R15+UR50+0x300] ;  /* 0x000300320f097984 */ /* 0x000fe80008000400 */
[----:B------:R-:W-:Y:S01]  /*5c00*/  IADD3 R13, R13, R12, RZ ;  /* 0x0000000c0d0d7210 */ /* 0x000fe20007ffe0ff */
[----:B------:R-:W2:Y:S04]  /*5c10*/  LDS.U16 R0, [R15+UR50+0x200] ;  /* 0x000200320f007984 */ /* 0x000ea80008000400 */
[----:B------:R-:W-:Y:S04]  /*5c20*/  LDS.U16 R8, [R15+UR50+0x308] ;  /* 0x000308320f087984 */ /* 0x000fe80008000400 */
[----:B-1----:R-:W1:Y:S04]  /*5c30*/  LDS.U16 R3, [R15+UR50+0x208] ;  /* 0x000208320f037984 */ /* 0x002e680008000400 */
[----:B------:R-:W-:Y:S04]  /*5c40*/  LDS.U16 R7, [R13+0x300] ;  /* 0x000300000d077984 */ /* 0x000fe80000000400 */
[----:B------:R-:W3:Y:S04]  /*5c50*/  LDS.U16 R4, [R13+0x200] ;  /* 0x000200000d047984 */ /* 0x000ee80000000400 */
[----:B------:R-:W-:Y:S04]  /*5c60*/  LDS.U16 R6, [R13+0x308] ;  /* 0x000308000d067984 */ /* 0x000fe80000000400 */
[----:B------:R-:W4:Y:S01]  /*5c70*/  LDS.U16 R5, [R13+0x208] ;  /* 0x000208000d057984 */ /* 0x000f220000000400 */
[----:B--2---:R-:W-:-:S02]  /*5c80*/  PRMT R9, R0, 0x5410, R9 ;  /* 0x0000541000097816 */ /* 0x004fc40000000009 */
[----:B-1----:R-:W-:Y:S02]  /*5c90*/  PRMT R8, R3, 0x5410, R8 ;  /* 0x0000541003087816 */ /* 0x002fe40000000008 */
[----:B---3--:R-:W-:Y:S02]  /*5ca0*/  PRMT R7, R4, 0x5410, R7 ;  /* 0x0000541004077816 */ /* 0x008fe40000000007 */
[----:B----4-:R-:W-:-:S07]  /*5cb0*/  PRMT R6, R5, 0x5410, R6 ;  /* 0x0000541005067816 */ /* 0x010fce0000000006 */
.L_x_112:
[----:B------:R-:W-:Y:S05]  /*5cc0*/  BSYNC B1 ;  /* 0x0000000000017941 */ /* 0x000fea0003800000 */
.L_x_111:
[----:B------:R-:W-:Y:S01]  /*5cd0*/  @!PT LDS RZ, [RZ] ;  /* 0x00000000fffff984 */ /* 0x000fe20000000800 */
[----:B------:R-:W-:Y:S01]  /*5ce0*/  @!PT LDS RZ, [RZ] ;  /* 0x00000000fffff984 */ /* 0x000fe20000000800 */
[----:B------:R-:W-:Y:S01]  /*5cf0*/  @!PT LDS RZ, [RZ] ;  /* 0x00000000fffff984 */ /* 0x000fe20000000800 */
[----:B------:R-:W-:Y:S01]  /*5d00*/  @!PT LDS RZ, [RZ] ;  /* 0x00000000fffff984 */ /* 0x000fe20000000800 */
[----:B------:R2:W-:Y:S06]  /*5d10*/  MEMBAR.ALL.CTA ;  /* 0x0000000000007992 */ /* 0x0005ec0000008000 */
[----:B--2---:R-:W2:Y:S01]  /*5d20*/  FENCE.VIEW.ASYNC.S ;  /* 0x00000000000073c6 */ /* 0x004ea20000000000 */
[----:B------:R-:W-:Y:S05]  /*5d30*/  @!P3 BRA `(.L_x_113) ;  /* 0x000000000004b947 */ /* 0x000fea0003800000 */
[----:B------:R-:W-:Y:S01]  /*5d40*/  BPT.TRAP 0x1 ;  /* 0x000000040000795c */ /* 0x000fe20000300000 */
.L_x_113:
[----:B-1----:R-:W1:Y:S01]  /*5d50*/  S2R R3, SR_CgaCtaId ;  /* 0x0000000000037919 */ /* 0x002e620000008800 */
[----:B------:R-:W-:Y:S02]  /*5d60*/  IADD3 R0, R14, 0xe0, RZ ;  /* 0x000000e00e007810 */ /* 0x000fe40007ffe0ff */
[----:B------:R-:W-:-:S04]  /*5d70*/  IADD3 R107, R107, 0x1, RZ ;  /* 0x000000016b6b7810 */ /* 0x000fc80007ffe0ff */
[----:B------:R-:W-:-:S04]  /*5d80*/  ISETP.NE.AND P2, PT, R107, 0x4, PT ;  /* 0x000000046b00780c */ /* 0x000fc80003f45270 */
[----:B------:R-:W-:Y:S02]  /*5d90*/  SEL R107, R107, RZ, P2 ;  /* 0x000000ff6b6b7207 */ /* 0x000fe40001000000 */
[----:B-1----:R-:W-:Y:S02]  /*5da0*/  PRMT R0, R3, 0x654, R0 ;  /* 0x0000065403007816 */ /* 0x002fe40000000000 */
[----:B------:R-:W-:Y:S02]  /*5db0*/  SEL R3, RZ, 0x1, P2 ;  /* 0x00000001ff037807 */ /* 0x000fe40001000000 */
[----:B--2---:R1:W-:Y:S02]  /*5dc0*/  SYNCS.ARRIVE.TRANS64.RED.A1T0 RZ, [R0+URZ], RZ ;  /* 0x000000ff00ff79a7 */ /* 0x0043e4000810043f */
[----:B------:R-:W-:-:S07]  /*5dd0*/  LOP3.LUT R106, R106, R3, RZ, 0x3c, !PT ;  /* 0x000000036a6a7212 */ /* 0x000fce00078e3cff */
.L_x_107:
[----:B------:R-:W-:Y:S05]  /*5de0*/  BSYNC B0 ;  /* 0x0000000000007941 */ /* 0x000fea0003800000 */
.L_x_106:
[----:B-1----:R-:W-:Y:S01]  /*5df0*/  F2FP.F16.E4M3.UNPACK_B R0, R9 ;  /* 0x00000009ff00723e */ /* 0x002fe200020006ff */
[C---:B------:R-:W-:Y:S01]  /*5e00*/  FMUL R13, R23.reuse, R139 ;  /* 0x0000008b170d7220 */ /* 0x040fe20000400000 */
[----:B------:R-:W-:Y:S01]  /*5e10*/  F2FP.F16.E4M3.UNPACK_B R5, R8 ;  /* 0x00000008ff05723e */ /* 0x000fe200020006ff */
[C---:B------:R-:W-:Y:S01]  /*5e20*/  FMUL R3, R23.reuse, R138 ;  /* 0x0000008a17037220 */ /* 0x040fe20000400000 */
[----:B------:R-:W-:Y:S01]  /*5e30*/  FMUL R21, R23, R135 ;  /* 0x0000008717157220 */ /* 0x000fe20000400000 */
[--C-:B------:R-:W-:Y:S01]  /*5e40*/  HADD2.F32 R4, -RZ, R0.reuse.H0_H0 ;  /* 0x20000000ff047230 */ /* 0x100fe20000004100 */
[----:B------:R-:W-:Y:S01]  /*5e50*/  F2FP.F16.E4M3.UNPACK_B R25, R8.H1 ;  /* 0x00000008ff19723e */ /* 0x000fe200030006ff */
[----:B------:R-:W-:Y:S01]  /*5e60*/  HADD2.F32 R14, -RZ, R0.H1_H1 ;  /* 0x30000000ff0e7230 */ /* 0x000fe20000004100 */
[----:B------:R-:W-:Y:S01]  /*5e70*/  F2FP.F16.E4M3.UNPACK_B R0, R9.H1 ;  /* 0x00000009ff00723e */ /* 0x000fe200030006ff */
[--C-:B------:R-:W-:Y:S02]  /*5e80*/  HADD2.F32 R24, -RZ, R5.reuse.H0_H0 ;  /* 0x20000005ff187230 */ /* 0x100fe40000004100 */
[----:B------:R-:W-:Y:S01]  /*5e90*/  FFMA R13, R88, R4, R13 ;  /* 0x00000004580d7223 */ /* 0x000fe2000000000d */
[----:B------:R-:W-:-:S02]  /*5ea0*/  HADD2.F32 R26, -RZ, R5.H1_H1 ;  /* 0x30000005ff1a7230 */ /* 0x000fc40000004100 */
[C---:B------:R-:W-:Y:S01]  /*5eb0*/  FFMA R14, R88.reuse, R14, R3 ;  /* 0x0000000e580e7223 */ /* 0x040fe20000000003 */
[--C-:B------:R-:W-:Y:S02]  /*5ec0*/  HADD2.F32 R4, -RZ, R0.reuse.H0_H0 ;  /* 0x20000000ff047230 */ /* 0x100fe40000004100 */
[C---:B------:R-:W-:Y:S01]  /*5ed0*/  FMUL R3, R23.reuse, R136 ;  /* 0x0000008817037220 */ /* 0x040fe20000400000 */
[----:B------:R-:W-:Y:S02]  /*5ee0*/  HADD2.F32 R0, -RZ, R0.H1_H1 ;  /* 0x30000000ff007230 */ /* 0x000fe40000004100 */
[C---:B------:R-:W-:Y:S01]  /*5ef0*/  FMUL R5, R23.reuse, R134 ;  /* 0x0000008617057220 */ /* 0x040fe20000400000 */
[----:B------:R-:W-:Y:S01]  /*5f00*/  FMUL R15, R23, R137 ;  /* 0x00000089170f7220 */ /* 0x000fe20000400000 */
[C---:B------:R-:W-:Y:S01]  /*5f10*/  FFMA R21, R88.reuse, R24, R21 ;  /* 0x0000001858157223 */ /* 0x040fe20000000015 */
[----:B------:R-:W-:Y:S02]  /*5f20*/  IMAD.MOV.U32 R62, RZ, RZ, 0x3bbb989d ;  /* 0x3bbb989dff3e7424 */ /* 0x000fe400078e00ff */
[C---:B------:R-:W-:Y:S01]  /*5f30*/  FFMA R20, R88.reuse, R0, R3 ;  /* 0x0000000058147223 */ /* 0x040fe20000000003 */
[C---:B------:R-:W-:Y:S01]  /*5f40*/  FFMA R24, R88.reuse, R26, R5 ;  /* 0x0000001a58187223 */ /* 0x040fe20000000005 */
[----:B------:R-:W-:Y:S01]  /*5f50*/  FFMA R15, R88, R4, R15 ;  /* 0x00000004580f7223 */ /* 0x000fe2000000000f */
[--C-:B------:R-:W-:Y:S01]  /*5f60*/  HADD2.F32 R0, -RZ, R25.reuse.H0_H0 ;  /* 0x20000019ff007230 */ /* 0x100fe20000004100 */
[----:B------:R-:W-:Y:S01]  /*5f70*/  F2FP.F16.E4M3.UNPACK_B R4, R7 ;  /* 0x00000007ff04723e */ /* 0x000fe200020006ff */
[----:B------:R-:W-:-:S02]  /*5f80*/  HADD2.F32 R26, -RZ, R25.H1_H1 ;  /* 0x30000019ff1a7230 */ /* 0x000fc40000004100 */
[C---:B------:R-:W-:Y:S01]  /*5f90*/  FMUL R25, R23.reuse, R133 ;  /* 0x0000008517197220 */ /* 0x040fe20000400000 */
[----:B------:R-:W-:Y:S01]  /*5fa0*/  FMUL R3, R23, R132 ;  /* 0x0000008417037220 */ /* 0x000fe20000400000 */
[----:B------:R-:W-:Y:S01]  /*5fb0*/  MOV R64, 0x437c0000 ;  /* 0x437c000000407802 */ /* 0x000fe20000000f00 */
[--C-:B------:R-:W-:Y:S02]  /*5fc0*/  HADD2.F32 R28, -RZ, R4.reuse.H0_H0 ;  /* 0x20000004ff1c7230 */ /* 0x100fe40000004100 */
[----:B------:R-:W-:Y:S01]  /*5fd0*/  FFMA R25, R88, R0, R25 ;  /* 0x0000000058197223 */ /* 0x000fe20000000019 */
[-C--:B------:R-:W-:Y:S01]  /*5fe0*/  FFMA.SAT R0, -R13, R62.reuse, 0.5 ;  /* 0x3f0000000d007423 */ /* 0x080fe2000000213e */
[----:B------:R-:W-:Y:S01]  /*5ff0*/  FFMA.SAT R5, -R14, R62, 0.5 ;  /* 0x3f0000000e057423 */ /* 0x000fe2000000213e */
[----:B------:R-:W-:Y:S01]  /*6000*/  FFMA R26, R88, R26, R3 ;  /* 0x0000001a581a7223 */ /* 0x000fe20000000003 */
[----:B------:R-:W-:Y:S02]  /*6010*/  HADD2.F32 R30, -RZ, R4.H1_H1 ;  /* 0x30000004ff1e7230 */ /* 0x000fe40000004100 */
[C---:B------:R-:W-:Y:S01]  /*6020*/  FMUL R27, R23.reuse, R131 ;  /* 0x00000083171b7220 */ /* 0x040fe20000400000 */
[----:B------:R-:W-:Y:S01]  /*6030*/  FMUL R3, R23, R130 ;  /* 0x0000008217037220 */ /* 0x000fe20000400000 */
[----:B------:R-:W-:Y:S01]  /*6040*/  F2FP.F16.E4M3.UNPACK_B R33, R7.H1 ;  /* 0x00000007ff21723e */ /* 0x000fe200030006ff */
[-C--:B------:R-:W-:Y:S01]  /*6050*/  FFMA.RM R0, R0, R64.reuse, 12582913 ;  /* 0x4b40000100007423 */ /* 0x080fe20000004040 */
[----:B------:R-:W-:Y:S01]  /*6060*/  FFMA.RM R35, R5, R64, 12582913 ;  /* 0x4b40000105237423 */ /* 0x000fe20000004040 */
[C---:B------:R-:W-:Y:S01]  /*6070*/  FFMA R27, R88.reuse, R28, R27 ;  /* 0x0000001c581b7223 */ /* 0x040fe2000000001b */
[----:B------:R-:W-:Y:S01]  /*6080*/  FFMA.SAT R5, -R15, R62, 0.5 ;  /* 0x3f0000000f057423 */ /* 0x000fe2000000213e */
[----:B------:R-:W-:Y:S01]  /*6090*/  FFMA R28, R88, R30, R3 ;  /* 0x0000001e581c7223 */ /* 0x000fe20000000003 */
[----:B------:R-:W-:-:S02]  /*60a0*/  HADD2.F32 R30, -RZ, R33.H0_H0 ;  /* 0x20000021ff1e7230 */ /* 0x000fc40000004100 */
[----:B------:R-:W-:Y:S01]  /*60b0*/  FADD R4, R0, -12583039 ;  /* 0xcb40007f00047421 */ /* 0x000fe20000000000 */
[----:B------:R-:W-:Y:S01]  /*60c0*/  FMUL R29, R23, R129 ;  /* 0x00000081171d7220 */ /* 0x000fe20000400000 */
[----:B------:R-:W-:Y:S01]  /*60d0*/  FADD R3, R35, -12583039 ;  /* 0xcb40007f23037421 */ /* 0x000fe20000000000 */
[----:B------:R-:W-:Y:S01]  /*60e0*/  FFMA.RM R37, R5, R64, 12582913 ;  /* 0x4b40000105257423 */ /* 0x000fe20000004040 */
[----:B------:R-:W-:Y:S01]  /*60f0*/  FFMA R4, -R13, 1.4426950216293334961, -R4 ;  /* 0x3fb8aa3b0d047823 */ /* 0x000fe20000000904 */
[----:B------:R-:W-:Y:S01]  /*6100*/  FFMA R29, R88, R30, R29 ;  /* 0x0000001e581d7223 */ /* 0x000fe2000000001d */
[C---:B------:R-:W-:Y:S01]  /*6110*/  FFMA R3, -R14.reuse, 1.4426950216293334961, -R3 ;  /* 0x3fb8aa3b0e037823 */ /* 0x040fe20000000903 */
[----:B------:R-:W-:Y:S01]  /*6120*/  FADD R30, R37, -12583039 ;  /* 0xcb40007f251e7421 */ /* 0x000fe20000000000 */
[----:B------:R-:W-:Y:S01]  /*6130*/  FFMA R4, -R13, 1.925963033500011079e-08, R4 ;  /* 0x32a570600d047823 */ /* 0x000fe20000000104 */
[----:B------:R-:W-:Y:S02]  /*6140*/  HADD2.F32 R34, -RZ, R33.H1_H1 ;  /* 0x30000021ff227230 */ /* 0x000fe40000004100 */
[----:B------:R-:W-:Y:S01]  /*6150*/  FFMA R31, -R14, 1.925963033500011079e-08, R3 ;  /* 0x32a570600e1f7823 */ /* 0x000fe20000000103 */
[----:B------:R-:W-:Y:S01]  /*6160*/  FFMA R30, -R15, 1.4426950216293334961, -R30 ;  /* 0x3fb8aa3b0f1e7823 */ /* 0x000fe2000000091e */
[----:B------:R-:W-:Y:S01]  /*6170*/  FFMA.SAT R32, -R20, R62, 0.5 ;  /* 0x3f00000014207423 */ /* 0x000fe2000000213e */
[----:B------:R-:W-:Y:S01]  /*6180*/  FMUL R3, R23, R128 ;  /* 0x0000008017037220 */ /* 0x000fe20000400000 */
[----:B------:R1:W2:Y:S01]  /*6190*/  MUFU.EX2 R5, R4 ;  /* 0x0000000400057308 */ /* 0x0002a20000000800 */
[----:B------:R-:W-:Y:S01]  /*61a0*/  F2FP.F16.E4M3.UNPACK_B R43, R6 ;  /* 0x00000006ff2b723e */ /* 0x000fe200020006ff */
[----:B------:R-:W-:Y:S01]  /*61b0*/  FFMA.RM R38, R32, R64, 12582913 ;  /* 0x4b40000120267423 */ /* 0x000fe20000004040 */
[-C--:B------:R-:W-:Y:S01]  /*61c0*/  FFMA.SAT R32, -R21, R62.reuse, 0.5 ;  /* 0x3f00000015207423 */ /* 0x080fe2000000213e */
[----:B------:R-:W-:Y:S01]  /*61d0*/  FFMA.SAT R49, -R28, R62, 0.5 ;  /* 0x3f0000001c317423 */ /* 0x000fe2000000213e */
[----:B------:R-:W-:Y:S01]  /*61e0*/  F2FP.F16.E4M3.UNPACK_B R52, R6.H1 ;  /* 0x00000006ff34723e */ /* 0x000fe200030006ff */
[----:B------:R-:W-:Y:S01]  /*61f0*/  FADD R33, R38, -12583039 ;  /* 0xcb40007f26217421 */ /* 0x000fe20000000000 */
[----:B------:R-:W-:Y:S01]  /*6200*/  FFMA.RM R40, R32, R64, 12582913 ;  /* 0x4b40000120287423 */ /* 0x000fe20000004040 */
[----:B------:R-:W-:-:S02]  /*6210*/  HADD2.F32 R41, -RZ, R43.H0_H0 ;  /* 0x2000002bff297230 */ /* 0x000fc40000004100 */
[----:B-1----:R-:W-:Y:S01]  /*6220*/  FFMA R4, -R15, 1.925963033500011079e-08, R30 ;  /* 0x32a570600f047823 */ /* 0x002fe2000000011e */
[----:B------:R-:W-:Y:S01]  /*6230*/  FFMA R30, R88, R34, R3 ;  /* 0x00000022581e7223 */ /* 0x000fe20000000003 */
[----:B------:R-:W-:Y:S01]  /*6240*/  FFMA.SAT R3, -R24, R62, 0.5 ;  /* 0x3f00000018037423 */ /* 0x000fe2000000213e */
[----:B------:R-:W-:Y:S01]  /*6250*/  FFMA R33, -R20, 1.4426950216293334961, -R33 ;  /* 0x3fb8aa3b14217823 */ /* 0x000fe20000000921 */
[----:B------:R-:W-:Y:S01]  /*6260*/  FADD R32, R40, -12583039 ;  /* 0xcb40007f28207421 */ /* 0x000fe20000000000 */
[----:B------:R-:W-:Y:S02]  /*6270*/  HADD2.F32 R48, -RZ, R43.H1_H1 ;  /* 0x3000002bff307230 */ /* 0x000fe40000004100 */
[----:B------:R-:W-:Y:S01]  /*6280*/  FFMA.RM R42, R3, R64, 12582913 ;  /* 0x4b400001032a7423 */ /* 0x000fe20000004040 */
[-C--:B------:R-:W-:Y:S01]  /*6290*/  FFMA.SAT R34, -R25, R62.reuse, 0.5 ;  /* 0x3f00000019227423 */ /* 0x080fe2000000213e */
[----:B------:R-:W-:Y:S01]  /*62a0*/  FFMA.SAT R43, -R26, R62, 0.5 ;  /* 0x3f0000001a2b7423 */ /* 0x000fe2000000213e */
[----:B------:R-:W-:Y:S01]  /*62b0*/  FFMA R33, -R20, 1.925963033500011079e-08, R33 ;  /* 0x32a5706014217823 */ /* 0x000fe20000000121 */
[----:B------:R-:W-:Y:S01]  /*62c0*/  FADD R3, R42, -12583039 ;  /* 0xcb40007f2a037421 */ /* 0x000fe20000000000 */
[----:B------:R-:W-:Y:S01]  /*62d0*/  FFMA R32, -R21, 1.4426950216293334961, -R32 ;  /* 0x3fb8aa3b15207823 */ /* 0x000fe20000000920 */
[----:B------:R1:W3:Y:S01]  /*62e0*/  MUFU.EX2 R36, R31 ;  /* 0x0000001f00247308 */ /* 0x0002e20000000800 */
[-C--:B------:R-:W-:Y:S01]  /*62f0*/  FFMA.RM R44, R34, R64.reuse, 12582913 ;  /* 0x4b400001222c7423 */ /* 0x080fe20000004040 */
[----:B------:R-:W-:Y:S01]  /*6300*/  FFMA R3, -R24, 1.4426950216293334961, -R3 ;  /* 0x3fb8aa3b18037823 */ /* 0x000fe20000000903 */
[----:B------:R-:W-:Y:S01]  /*6310*/  FFMA.RM R46, R43, R64, 12582913 ;  /* 0x4b4000012b2e7423 */ /* 0x000fe20000004040 */
[----:B------:R-:W-:Y:S01]  /*6320*/  FFMA R32, -R21, 1.925963033500011079e-08, R32 ;  /* 0x32a5706015207823 */ /* 0x000fe20000000120 */
[----:B------:R-:W-:Y:S01]  /*6330*/  FADD R34, R44, -12583039 ;  /* 0xcb40007f2c227421 */ /* 0x000fe20000000000 */
[----:B------:R-:W-:Y:S01]  /*6340*/  FFMA.SAT R47, -R27, R62, 0.5 ;  /* 0x3f0000001b2f7423 */ /* 0x000fe2000000213e */
[----:B------:R-:W-:Y:S01]  /*6350*/  FADD R45, R46, -12583039 ;  /* 0xcb40007f2e2d7421 */ /* 0x000fe20000000000 */
[----:B------:R4:W-:Y:S01]  /*6360*/  MUFU.EX2 R39, R33 ;  /* 0x0000002100277308 */ /* 0x0009e20000000800 */
[----:B-1----:R-:W-:Y:S01]  /*6370*/  FMUL R31, R23, R127 ;  /* 0x0000007f171f7220 */ /* 0x002fe20000400000 */
[----:B------:R-:W-:Y:S01]  /*6380*/  FFMA R34, -R25, 1.4426950216293334961, -R34 ;  /* 0x3fb8aa3b19227823 */ /* 0x000fe20000000922 */
[----:B------:R-:W-:Y:S01]  /*6390*/  FFMA.RM R51, R49, R64, 12582913 ;  /* 0x4b40000131337423 */ /* 0x000fe20000004040 */
[----:B------:R-:W-:-:S02]  /*63a0*/  HADD2.F32 R53, -RZ, R52.H0_H0 ;  /* 0x20000034ff357230 */ /* 0x000fc40000004100 */
[----:B------:R-:W-:Y:S01]  /*63b0*/  FFMA R31, R88, R41, R31 ;  /* 0x00000029581f7223 */ /* 0x000fe2000000001f */
[----:B------:R-:W-:Y:S01]  /*63c0*/  FFMA R34, -R25, 1.925963033500011079e-08, R34 ;  /* 0x32a5706019227823 */ /* 0x000fe20000000122 */
[----:B------:R-:W-:Y:S01]  /*63d0*/  FFMA.SAT R49, -R29, R62, 0.5 ;  /* 0x3f0000001d317423 */ /* 0x000fe2000000213e */
[----:B------:R1:W-:Y:S01]  /*63e0*/  MUFU.EX2 R41, R32 ;  /* 0x0000002000297308 */ /* 0x0003e20000000800 */
[----:B----4-:R-:W-:Y:S01]  /*63f0*/  FFMA R33, -R24, 1.925963033500011079e-08, R3 ;  /* 0x32a5706018217823 */ /* 0x010fe20000000103 */
[----:B------:R-:W-:Y:S01]  /*6400*/  FMUL R3, R23, R126 ;  /* 0x0000007e17037220 */ /* 0x000fe20000400000 */
[----:B------:R-:W-:Y:S01]  /*6410*/  FFMA.RM R54, R49, R64, 12582913 ;  /* 0x4b40000131367423 */ /* 0x000fe20000004040 */
[-C--:B------:R-:W-:Y:S01]  /*6420*/  FFMA.SAT R55, -R30, R62.reuse, 0.5 ;  /* 0x3f0000001e377423 */ /* 0x080fe2000000213e */
[----:B------:R-:W-:Y:S01]  /*6430*/  FFMA.SAT R57, -R31, R62, 0.5 ;  /* 0x3f0000001f397423 */ /* 0x000fe2000000213e */
[----:B------:R-:W-:Y:S01]  /*6440*/  SHF.L.U32 R0, R0, 0x17, RZ ;  /* 0x0000001700007819 */ /* 0x000fe200000006ff */
[----:B------:R-:W-:Y:S01]  /*6450*/  IMAD.SHL.U32 R37, R37, 0x800000, RZ ;  /* 0x0080000025257824 */ /* 0x000fe200078e00ff */
[----:B------:R4:W-:Y:S01]  /*6460*/  MUFU.EX2 R43, R33 ;  /* 0x00000021002b7308 */ /* 0x0009e20000000800 */
[----:B-1----:R-:W-:Y:S01]  /*6470*/  FFMA R32, R88, R48, R3 ;  /* 0x0000003058207223 */ /* 0x002fe20000000003 */
[----:B------:R-:W-:Y:S01]  /*6480*/  FFMA R3, -R26, 1.4426950216293334961, -R45 ;  /* 0x3fb8aa3b1a037823 */ /* 0x000fe2000000092d */
[-C--:B------:R-:W-:Y:S01]  /*6490*/  FFMA.RM R48, R47, R64.reuse, 12582913 ;  /* 0x4b4000012f307423 */ /* 0x080fe20000004040 */
[----:B------:R-:W-:Y:S01]  /*64a0*/  FFMA.RM R55, R55, R64, 12582913 ;  /* 0x4b40000137377423 */ /* 0x000fe20000004040 */
[----:B------:R-:W-:Y:S01]  /*64b0*/  FFMA.SAT R59, -R32, R62, 0.5 ;  /* 0x3f000000203b7423 */ /* 0x000fe2000000213e */
[----:B------:R-:W-:Y:S01]  /*64c0*/  FFMA R47, -R26, 1.925963033500011079e-08, R3 ;  /* 0x32a570601a2f7823 */ /* 0x000fe20000000103 */
[----:B------:R-:W-:Y:S01]  /*64d0*/  FADD R3, R51, -12583039 ;  /* 0xcb40007f33037421 */ /* 0x000fe20000000000 */
[----:B------:R1:W-:Y:S01]  /*64e0*/  MUFU.EX2 R45, R34 ;  /* 0x00000022002d7308 */ /* 0x0003e20000000800 */
[----:B----4-:R-:W-:Y:S01]  /*64f0*/  FMUL R33, R23, R125 ;  /* 0x0000007d17217220 */ /* 0x010fe20000400000 */
[----:B------:R-:W-:Y:S01]  /*6500*/  FADD R50, R48, -12583039 ;  /* 0xcb40007f30327421 */ /* 0x000fe20000000000 */
[----:B------:R-:W-:Y:S01]  /*6510*/  FFMA.RM R58, R57, R64, 12582913 ;  /* 0x4b400001393a7423 */ /* 0x000fe20000004040 */
[----:B------:R-:W-:Y:S01]  /*6520*/  SHF.L.U32 R35, R35, 0x17, RZ ;  /* 0x0000001723237819 */ /* 0x000fe200000006ff */
[----:B------:R-:W-:Y:S01]  /*6530*/  FFMA R33, R88, R53, R33 ;  /* 0x0000003558217223 */ /* 0x000fe20000000021 */
[----:B------:R-:W-:Y:S01]  /*6540*/  FFMA R53, -R28, 1.4426950216293334961, -R3 ;  /* 0x3fb8aa3b1c357823 */ /* 0x000fe20000000903 */
[----:B------:R-:W-:Y:S01]  /*6550*/  FMUL R3, R23, R124 ;  /* 0x0000007c17037220 */ /* 0x000fe20000400000 */
[----:B------:R-:W4:Y:S01]  /*6560*/  MUFU.EX2 R4, R4 ;  /* 0x0000000400047308 */ /* 0x000f220000000800 */
[----:B-1----:R-:W-:-:S02]  /*6570*/  HADD2.F32 R34, -RZ, R52.H1_H1 ;  /* 0x30000034ff227230 */ /* 0x002fc40000004100 */
[----:B------:R-:W-:Y:S01]  /*6580*/  FADD R52, R54, -12583039 ;  /* 0xcb40007f36347421 */ /* 0x000fe20000000000 */
[----:B------:R-:W-:Y:S01]  /*6590*/  FFMA R50, -R27, 1.4426950216293334961, -R50 ;  /* 0x3fb8aa3b1b327823 */ /* 0x000fe20000000932 */
[----:B------:R-:W-:Y:S01]  /*65a0*/  FFMA.SAT R60, -R33, R62, 0.5 ;  /* 0x3f000000213c7423 */ /* 0x000fe2000000213e */
[----:B------:R-:W-:Y:S01]  /*65b0*/  FFMA.RM R59, R59, R64, 12582913 ;  /* 0x4b4000013b3b7423 */ /* 0x000fe20000004040 */
[----:B------:R-:W-:Y:S01]  /*65c0*/  FFMA R34, R88, R34, R3 ;  /* 0x0000002258227223 */ /* 0x000fe20000000003 */
[----:B------:R-:W-:Y:S01]  /*65d0*/  FFMA R56, -R29, 1.4426950216293334961, -R52 ;  /* 0x3fb8aa3b1d387823 */ /* 0x000fe20000000934 */
[----:B------:R-:W-:Y:S01]  /*65e0*/  FADD R3, R55, -12583039 ;  /* 0xcb40007f37037421 */ /* 0x000fe20000000000 */
[----:B------:R-:W-:Y:S01]  /*65f0*/  FFMA R50, -R27, 1.925963033500011079e-08, R50 ;  /* 0x32a570601b327823 */ /* 0x000fe20000000132 */
[----:B------:R-:W-:Y:S01]  /*6600*/  FFMA.SAT R62, -R34, R62, 0.5 ;  /* 0x3f000000223e7423 */ /* 0x000fe2000000213e */
[----:B------:R-:W-:Y:S01]  /*6610*/  FFMA R56, -R29, 1.925963033500011079e-08, R56 ;  /* 0x32a570601d387823 */ /* 0x000fe20000000138 */
[----:B------:R-:W-:Y:S01]  /*6620*/  FFMA R57, -R30, 1.4426950216293334961, -R3 ;  /* 0x3fb8aa3b1e397823 */ /* 0x000fe20000000903 */
[----:B------:R1:W-:Y:S01]  /*6630*/  MUFU.EX2 R49, R50 ;  /* 0x0000003200317308 */ /* 0x0003e20000000800 */
[-C--:B------:R-:W-:Y:S01]  /*6640*/  FFMA.RM R61, R60, R64.reuse, 12582913 ;  /* 0x4b4000013c3d7423 */ /* 0x080fe20000004040 */
[----:B------:R-:W-:Y:S01]  /*6650*/  FFMA.RM R62, R62, R64, 12582913 ;  /* 0x4b4000013e3e7423 */ /* 0x000fe20000004040 */
[----:B------:R-:W-:Y:S01]  /*6660*/  FFMA R57, -R30, 1.925963033500011079e-08, R57 ;  /* 0x32a570601e397823 */ /* 0x000fe20000000139 */
[----:B--2---:R-:W-:Y:S01]  /*6670*/  FFMA R63, R0, R5, 1 ;  /* 0x3f800000003f7423 */ /* 0x004fe20000000005 */
[----:B------:R-:W-:Y:S01]  /*6680*/  FFMA R53, -R28, 1.925963033500011079e-08, R53 ;  /* 0x32a570601c357823 */ /* 0x000fe20000000135 */
[----:B------:R-:W-:Y:S01]  /*6690*/  FADD R0, R61, -12583039 ;  /* 0xcb40007f3d007421 */ /* 0x000fe20000000000 */
[C---:B------:R-:W-:Y:S01]  /*66a0*/  FADD R5, R59.reuse, -12583039 ;  /* 0xcb40007f3b057421 */ /* 0x040fe20000000000 */
[----:B------:R3:W2:Y:S01]  /*66b0*/  MUFU.EX2 R3, R56 ;  /* 0x0000003800037308 */ /* 0x0006a20000000800 */
[----:B-1----:R-:W-:Y:S01]  /*66c0*/  FADD R50, R58, -12583039 ;  /* 0xcb40007f3a327421 */ /* 0x002fe20000000000 */
[----:B------:R-:W-:Y:S01]  /*66d0*/  SHF.L.U32 R54, R54, 0x17, RZ ;  /* 0x0000001736367819 */ /* 0x000fe200000006ff */
[----:B------:R-:W-:Y:S01]  /*66e0*/  IMAD.SHL.U32 R59, R59, 0x800000, RZ ;  /* 0x008000003b3b7824 */ /* 0x000fe200078e00ff */
[----:B------:R-:W-:Y:S01]  /*66f0*/  SHF.L.U32 R55, R55, 0x17, RZ ;  /* 0x0000001737377819 */ /* 0x000fe200000006ff */
[----:B------:R-:W-:Y:S01]  /*6700*/  FFMA R60, -R31, 1.4426950216293334961, -R50 ;  /* 0x3fb8aa3b1f3c7823 */ /* 0x000fe20000000932 */
[----:B------:R-:W-:Y:S01]  /*6710*/  SHF.L.U32 R58, R58, 0x17, RZ ;  /* 0x000000173a3a7819 */ /* 0x000fe200000006ff */
[----:B------:R-:W-:Y:S01]  /*6720*/  IMAD.SHL.U32 R44, R44, 0x800000, RZ ;  /* 0x008000002c2c7824 */ /* 0x000fe200078e00ff */
[----:B------:R4:W1:Y:S01]  /*6730*/  MUFU.EX2 R50, R57 ;  /* 0x0000003900327308 */ /* 0x0008620000000800 */
[----:B---3--:R-:W-:Y:S01]  /*6740*/  FFMA R56, R35, R36, 1 ;  /* 0x3f80000023387423 */ /* 0x008fe20000000024 */
[----:B------:R-:W-:Y:S01]  /*6750*/  FADD R35, R62, -12583039 ;  /* 0xcb40007f3e237421 */ /* 0x000fe20000000000 */
[----:B------:R-:W-:-:S02]  /*6760*/  VIADD R36, R63, 0x1800000 ;  /* 0x018000003f247836 */ /* 0x000fc40000000000 */
[----:B------:R-:W-:Y:S01]  /*6770*/  FFMA R60, -R31, 1.925963033500011079e-08, R60 ;  /* 0x32a570601f3c7823 */ /* 0x000fe2000000013c */
[----:B------:R-:W-:Y:S01]  /*6780*/  SHF.L.U32 R38, R38, 0x17, RZ ;  /* 0x0000001726267819 */ /* 0x000fe200000006ff */
[----:B------:R-:W-:Y:S01]  /*6790*/  FFMA R35, -R34, 1.4426950216293334961, -R35 ;  /* 0x3fb8aa3b22237823 */ /* 0x000fe20000000923 */
[----:B------:R-:W-:Y:S01]  /*67a0*/  SHF.L.U32 R40, R40, 0x17, RZ ;  /* 0x0000001728287819 */ /* 0x000fe200000006ff */
[----:B------:R3:W5:Y:S01]  /*67b0*/  MUFU.EX2 R52, R53 ;  /* 0x0000003500347308 */ /* 0x0007620000000800 */
[----:B----4-:R-:W-:Y:S01]  /*67c0*/  FFMA R57, R37, R4, 1 ;  /* 0x3f80000025397423 */ /* 0x010fe20000000004 */
[C---:B------:R-:W-:Y:S01]  /*67d0*/  FFMA R4, -R33.reuse, 1.4426950216293334961, -R0 ;  /* 0x3fb8aa3b21047823 */ /* 0x040fe20000000900 */
[----:B------:R-:W-:Y:S01]  /*67e0*/  FFMA R35, -R34, 1.925963033500011079e-08, R35 ;  /* 0x32a5706022237823 */ /* 0x000fe20000000123 */
[----:B------:R-:W-:Y:S01]  /*67f0*/  LOP3.LUT R36, R36, 0x7f800000, RZ, 0xc0, !PT ;  /* 0x7f80000024247812 */ /* 0x000fe200078ec0ff */
[----:B--2---:R-:W-:Y:S01]  /*6800*/  FFMA R69, R54, R3, 1 ;  /* 0x3f80000036457423 */ /* 0x004fe20000000003 */
[----:B------:R-:W-:Y:S01]  /*6810*/  FFMA R4, -R33, 1.925963033500011079e-08, R4 ;  /* 0x32a5706021047823 */ /* 0x000fe20000000104 */
[----:B------:R-:W-:Y:S01]  /*6820*/  SHF.L.U32 R42, R42, 0x17, RZ ;  /* 0x000000172a2a7819 */ /* 0x000fe200000006ff */
[----:B------:R-:W2:Y:S01]  /*6830*/  MUFU.EX2 R47, R47 ;  /* 0x0000002f002f7308 */ /* 0x000ea20000000800 */
[----:B---3--:R-:W-:Y:S01]  /*6840*/  FFMA R53, -R32, 1.4426950216293334961, -R5 ;  /* 0x3fb8aa3b20357823 */ /* 0x008fe20000000905 */
[----:B------:R-:W-:Y:S01]  /*6850*/  ISETP.GT.U32.AND P2, PT, R36, 0x1ffffff, PT ;  /* 0x01ffffff2400780c */ /* 0x000fe20003f44070 */
[----:B-1----:R-:W-:Y:S01]  /*6860*/  FFMA R54, R55, R50, 1 ;  /* 0x3f80000037367423 */ /* 0x002fe20000000032 */
[----:B------:R-:W-:Y:S01]  /*6870*/  SHF.L.U32 R46, R46, 0x17, RZ ;  /* 0x000000172e2e7819 */ /* 0x000fe200000006ff */
[----:B------:R-:W-:Y:S01]  /*6880*/  FFMA R53, -R32, 1.925963033500011079e-08, R53 ;  /* 0x32a5706020357823 */ /* 0x000fe20000000135 */
[----:B------:R-:W-:Y:S01]  /*6890*/  SHF.L.U32 R48, R48, 0x17, RZ ;  /* 0x0000001730307819 */ /* 0x000fe200000006ff */
[----:B------:R-:W-:Y:S01]  /*68a0*/  BSSY B1, `(.L_x_114) ;  /* 0x000001d000017945 */ /* 0x000fe20003800000 */
[----:B------:R1:W3:Y:S01]  /*68b0*/  MUFU.EX2 R5, R60 ;  /* 0x0000003c00057308 */ /* 0x0002e20000000800 */
[----:B------:R-:W-:Y:S01]  /*68c0*/  SHF.L.U32 R51, R51, 0x17, RZ ;  /* 0x0000001733337819 */ /* 0x000fe200000006ff */
[----:B------:R-:W-:Y:S01]  /*68d0*/  FFMA R64, R38, R39, 1 ;  /* 0x3f80000026407423 */ /* 0x000fe20000000027 */
[----:B------:R-:W-:Y:S01]  /*68e0*/  SHF.L.U32 R61, R61, 0x17, RZ ;  /* 0x000000173d3d7819 */ /* 0x000fe200000006ff */
[----:B------:R-:W-:Y:S01]  /*68f0*/  FFMA R65, R40, R41, 1 ;  /* 0x3f80000028417423 */ /* 0x000fe20000000029 */
[----:B------:R-:W-:Y:S01]  /*6900*/  SHF.L.U32 R62, R62, 0x17, RZ ;  /* 0x000000173e3e7819 */ /* 0x000fe200000006ff */
[----:B------:R-:W-:Y:S01]  /*6910*/  FFMA R67, R44, R45, 1 ;  /* 0x3f8000002c437423 */ /* 0x000fe2000000002d */
[----:B-----5:R-:W-:Y:S01]  /*6920*/  FFMA R52, R51, R52, 1 ;  /* 0x3f80000033347423 */ /* 0x020fe20000000034 */
[----:B------:R4:W5:Y:S01]  /*6930*/  MUFU.EX2 R0, R53 ;  /* 0x0000003500007308 */ /* 0x0009620000000800 */
[----:B-1----:R-:W-:Y:S01]  /*6940*/  FFMA R60, R42, R43, 1 ;  /* 0x3f8000002a3c7423 */ /* 0x002fe2000000002b */
[----:B--2---:R-:W-:-:S06]  /*6950*/  FFMA R66, R46, R47, 1 ;  /* 0x3f8000002e427423 */ /* 0x004fcc000000002f */
[----:B------:R-:W1:Y:S01]  /*6960*/  MUFU.EX2 R4, R4 ;  /* 0x0000000400047308 */ /* 0x000e620000000800 */
[----:B---3--:R-:W-:Y:S01]  /*6970*/  FFMA R55, R58, R5, 1 ;  /* 0x3f8000003a377423 */ /* 0x008fe20000000005 */
[----:B----4-:R-:W-:-:S06]  /*6980*/  FFMA R53, R48, R49, 1 ;  /* 0x3f80000030357423 */ /* 0x010fcc0000000031 */
[----:B------:R-:W2:Y:S01]  /*6990*/  MUFU.EX2 R35, R35 ;  /* 0x0000002300237308 */ /* 0x000ea20000000800 */
[----:B-----5:R-:W-:Y:S01]  /*69a0*/  FFMA R58, R59, R0, 1 ;  /* 0x3f8000003b3a7423 */ /* 0x020fe20000000000 */
[----:B-1----:R-:W-:Y:S01]  /*69b0*/  FFMA R61, R61, R4, 1 ;  /* 0x3f8000003d3d7423 */ /* 0x002fe20000000004 */
[----:B--2---:R-:W-:Y:S01]  /*69c0*/  FFMA R59, R62, R35, 1 ;  /* 0x3f8000003e3b7423 */ /* 0x004fe20000000023 */
[----:B------:R-:W-:Y:S06]  /*69d0*/  @P2 BRA `(.L_x_115) ;  /* 0x0000000000142947 */ /* 0x000fec0003800000 */
[----:B------:R-:W-:Y:S02]  /*69e0*/  MOV R0, R63 ;  /* 0x0000003f00007202 */ /* 0x000fe40000000f00 */
[----:B------:R-:W-:-:S07]  /*69f0*/  MOV R4, 0x6a10 ;  /* 0x00006a1000047802 */ /* 0x000fce0000000f00 */
[----:B------:R-:W-:Y:S05]  /*6a00*/  CALL.REL.NOINC `($__internal_0_$__cuda_sm20_rcp_rn_f32_slowpath) ;  /* 0x00000090003c7944 */ /* 0x000fea0003c00000 */
[----:B------:R-:W-:Y:S01]  /*6a10*/  IMAD.MOV.U32 R40, RZ, RZ, R0 ;  /* 0x000000ffff287224 */ /* 0x000fe200078e0000 */
[----:B------:R-:W-:Y:S06]  /*6a20*/  BRA `(.L_x_116) ;  /* 0x0000000000107947 */ /* 0x000fec0003800000 */
.L_x_115:
[----:B------:R-:W1:Y:S02]  /*6a30*/  MUFU.RCP R40, R63 ;  /* 0x0000003f00287308 */ /* 0x000e640000001000 */
[----:B-1----:R-:W-:-:S04]  /*6a40*/  FFMA R0, R63, R40, -1 ;  /* 0xbf8000003f007423 */ /* 0x002fc80000000028 */
[----:B------:R-:W-:-:S04]  /*6a50*/  FADD.FTZ R3, -R0, -RZ ;  /* 0x800000ff00037221 */ /* 0x000fc80000010100 */
[----:B------:R-:W-:-:S07]  /*6a60*/  FFMA R40, R40, R3, R40 ;  /* 0x0000000328287223 */ /* 0x000fce0000000028 */
.L_x_116:
[----:B------:R-:W-:Y:S05]  /*6a70*/  BSYNC B1 ;  /* 0x0000000000017941 */ /* 0x000fea0003800000 */
.L_x_114:
        /* <DEDUP_REMOVED lines=10> */
.L_x_118:
[----:B------:R-:W1:Y:S02]  /*6b20*/  MUFU.RCP R43, R56 ;  /* 0x00000038002b7308 */ /* 0x000e640000001000 */
[----:B-1----:R-:W-:-:S04]  /*6b30*/  FFMA R0, R56, R43, -1 ;  /* 0xbf80000038007423 */ /* 0x002fc8000000002b */
[----:B------:R-:W-:-:S04]  /*6b40*/  FADD.FTZ R0, -R0, -RZ ;  /* 0x800000ff00007221 */ /* 0x000fc80000010100 */
[----:B------:R-:W-:-:S07]  /*6b50*/  FFMA R43, R43, R0, R43 ;  /* 0x000000002b2b7223 */ /* 0x000fce000000002b */
.L_x_119:
[----:B------:R-:W-:Y:S05]  /*6b60*/  BSYNC B1 ;  /* 0x0000000000017941 */ /* 0x000fea0003800000 */
.L_x_117:
        /* <DEDUP_REMOVED lines=10> */
.L_x_121:
[----:B------:R-:W1:Y:S02]  /*6c10*/  MUFU.RCP R42, R57 ;  /* 0x00000039002a7308 */ /* 0x000e640000001000 */
[----:B-1----:R-:W-:-:S04]  /*6c20*/  FFMA R0, R57, R42, -1 ;  /* 0xbf80000039007423 */ /* 0x002fc8000000002a */
[----:B------:R-:W-:-:S04]  /*6c30*/  FADD.FTZ R3, -R0, -RZ ;  /* 0x800000ff00037221 */ /* 0x000fc80000010100 */
[----:B------:R-:W-:-:S07]  /*6c40*/  FFMA R42, R42, R3, R42 ;  /* 0x000000032a2a7223 */ /* 0x000fce000000002a */
.L_x_122:
[----:B------:R-:W-:Y:S05]  /*6c50*/  BSYNC B1 ;  /* 0x0000000000017941 */ /* 0x000fea0003800000 */
.L_x_120:
        /* <DEDUP_REMOVED lines=10> */
.L_x_124:
[----:B------:R-:W1:Y:S02]  /*6d00*/  MUFU.RCP R45, R64 ;  /* 0x00000040002d7308 */ /* 0x000e640000001000 */
[----:B-1----:R-:W-:-:S04]  /*6d10*/  FFMA R0, R64, R45, -1 ;  /* 0xbf80000040007423 */ /* 0x002fc8000000002d */
[----:B------:R-:W-:-:S04]  /*6d20*/  FADD.FTZ R0, -R0, -RZ ;  /* 0x800000ff00007221 */ /* 0x000fc80000010100 */
[----:B------:R-:W-:-:S07]  /*6d30*/  FFMA R45, R45, R0, R45 ;  /* 0x000000002d2d7223 */ /* 0x000fce000000002d */
.L_x_125:
[----:B------:R-:W-:Y:S05]  /*6d40*/  BSYNC B1 ;  /* 0x0000000000017941 */ /* 0x000fea0003800000 */
.L_x_123:
        /* <DEDUP_REMOVED lines=10> */
.L_x_127:
[----:B------:R-:W1:Y:S02]  /*6df0*/  MUFU.RCP R44, R65 ;  /* 0x00000041002c7308 */ /* 0x000e640000001000 */
[----:B-1----:R-:W-:-:S04]  /*6e00*/  FFMA R0, R65, R44, -1 ;  /* 0xbf80000041007423 */ /* 0x002fc8000000002c */
[----:B------:R-:W-:-:S04]  /*6e10*/  FADD.FTZ R3, -R0, -RZ ;  /* 0x800000ff00037221 */ /* 0x000fc80000010100 */
[----:B------:R-:W-:-:S07]  /*6e20*/  FFMA R44, R44, R3, R44 ;  /* 0x000000032c2c7223 */ /* 0x000fce000000002c */
.L_x_128:
[----:B------:R-:W-:Y:S05]  /*6e30*/  BSYNC B1 ;  /* 0x0000000000017941 */ /* 0x000fea0003800000 */
.L_x_126:
        /* <DEDUP_REMOVED lines=10> */
.L_x_130:
[----:B------:R-:W1:Y:S02]  /*6ee0*/  MUFU.RCP R47, R60 ;  /* 0x0000003c002f7308 */ /* 0x000e640000001000 */
[----:B-1----:R-:W-:-:S04]  /*6ef0*/  FFMA R0, R60, R47, -1 ;  /* 0xbf8000003c007423 */ /* 0x002fc8000000002f */
[----:B------:R-:W-:-:S04]  /*6f00*/  FADD.FTZ R0, -R0, -RZ ;  /* 0x800000ff00007221 */ /* 0x000fc80000010100 */
[----:B------:R-:W-:-:S07]  /*6f10*/  FFMA R47, R47, R0, R47 ;  /* 0x000000002f2f7223 */ /* 0x000fce000000002f */
.L_x_131:
[----:B------:R-:W-:Y:S05]  /*6f20*/  BSYNC B1 ;  /* 0x0000000000017941 */ /* 0x000fea0003800000 */
.L_x_129:
        /* <DEDUP_REMOVED lines=10> */
.L_x_133:
[----:B------:R-:W1:Y:S02]  /*6fd0*/  MUFU.RCP R46, R67 ;  /* 0x00000043002e7308 */ /* 0x000e640000001000 */
[----:B-1----:R-:W-:-:S04]  /*6fe0*/  FFMA R0, R67, R46, -1 ;  /* 0xbf80000043007423 */ /* 0x002fc8000000002e */
[----:B------:R-:W-:-:S04]  /*6ff0*/  FADD.FTZ R3, -R0, -RZ ;  /* 0x800000ff00037221 */ /* 0x000fc80000010100 */
[----:B------:R-:W-:-:S07]  /*7000*/  FFMA R46, R46, R3, R46 ;  /* 0x000000032e2e7223 */ /* 0x000fce000000002e */
.L_x_134:
[----:B------:R-:W-:Y:S05]  /*7010*/  BSYNC B1 ;  /* 0x0000000000017941 */ /* 0x000fea0003800000 */
.L_x_132:
        /* <DEDUP_REMOVED lines=10> */
.L_x_136:
[----:B------:R-:W1:Y:S02]  /*70c0*/  MUFU.RCP R49, R66 ;  /* 0x0000004200317308 */ /* 0x000e640000001000 */
[----:B-1----:R-:W-:-:S04]  /*70d0*/  FFMA R0, R66, R49, -1 ;  /* 0xbf80000042007423 */ /* 0x002fc80000000031 */
[----:B------:R-:W-:-:S04]  /*70e0*/  FADD.FTZ R0, -R0, -RZ ;  /* 0x800000ff00007221 */ /* 0x000fc80000010100 */
[----:B------:R-:W-:-:S07]  /*70f0*/  FFMA R49, R49, R0, R49 ;  /* 0x0000000031317223 */ /* 0x000fce0000000031 */
.L_x_137:
[----:B------:R-:W-:Y:S05]  /*7100*/  BSYNC B1 ;  /* 0x0000000000017941 */ /* 0x000fea0003800000 */
.L_x_135:
        /* <DEDUP_REMOVED lines=10> */
.L_x_139:
[----:B------:R-:W1:Y:S02]  /*71b0*/  MUFU.RCP R48, R53 ;  /* 0x0000003500307308 */ /* 0x000e640000001000 */
[----:B-1----:R-:W-:-:S04]  /*71c0*/  FFMA R0, R53, R48, -1 ;  /* 0xbf80000035007423 */ /* 0x002fc80000000030 */
[----:B------:R-:W-:-:S04]  /*71d0*/  FADD.FTZ R3, -R0, -RZ ;  /* 0x800000ff00037221 */ /* 0x000fc80000010100 */
[----:B------:R-:W-:-:S07]  /*71e0*/  FFMA R48, R48, R3, R48 ;  /* 0x0000000330307223 */ /* 0x000fce0000000030 */
.L_x_140:
[----:B------:R-:W-:Y:S05]  /*71f0*/  BSYNC B1 ;  /* 0x0000000000017941 */ /* 0x000fea0003800000 */
.L_x_138:
        /* <DEDUP_REMOVED lines=10> */
.L_x_142:
[----:B------:R-:W1:Y:S02]  /*72a0*/  MUFU.RCP R51, R52 ;  /* 0x0000003400337308 */ /* 0x000e640000001000 */
[----:B-1----:R-:W-:-:S04]  /*72b0*/  FFMA R0, R52, R51, -1 ;  /* 0xbf80000034007423 */ /* 0x002fc80000000033 */
[----:B------:R-:W-:-:S04]  /*72c0*/  FADD.FTZ R0, -R0, -RZ ;  /* 0x800000ff00007221 */ /* 0x000fc80000010100 */
[----:B------:R-:W-:-:S07]  /*72d0*/  FFMA R51, R51, R0, R51 ;  /* 0x0000000033337223 */ /* 0x000fce0000000033 */
.L_x_143:
[----:B------:R-:W-:Y:S05]  /*72e0*/  BSYNC B1 ;  /* 0x0000000000017941 */ /* 0x000fea0003800000 */
.L_x_141:
        /* <DEDUP_REMOVED lines=10> */
.L_x_145:
[----:B------:R-:W1:Y:S02]  /*7390*/  MUFU.RCP R50, R69 ;  /* 0x0000004500327308 */ /* 0x000e640000001000 */
[----:B-1----:R-:W-:-:S04]  /*73a0*/  FFMA R0, R69, R50, -1 ;  /* 0xbf80000045007423 */ /* 0x002fc80000000032 */
[----:B------:R-:W-:-:S04]  /*73b0*/  FADD.FTZ R3, -R0, -RZ ;  /* 0x800000ff00037221 */ /* 0x000fc80000010100 */
[----:B------:R-:W-:-:S07]  /*73c0*/  FFMA R50, R50, R3, R50 ;  /* 0x0000000332327223 */ /* 0x000fce0000000032 */
.L_x_146:
[----:B------:R-:W-:Y:S05]  /*73d0*/  BSYNC B1 ;  /* 0x0000000000017941 */ /* 0x000fea0003800000 */
.L_x_144:
        /* <DEDUP_REMOVED lines=10> */
.L_x_148:
[----:B------:R-:W1:Y:S02]  /*7480*/  MUFU.RCP R53, R54 ;  /* 0x0000003600357308 */ /* 0x000e640000001000 */
[----:B-1----:R-:W-:-:S04]  /*7490*/  FFMA R0, R54, R53, -1 ;  /* 0xbf80000036007423 */ /* 0x002fc80000000035 */
[----:B------:R-:W-:-:S04]  /*74a0*/  FADD.FTZ R0, -R0, -RZ ;  /* 0x800000ff00007221 */ /* 0x000fc80000010100 */
[----:B------:R-:W-:-:S07]  /*74b0*/  FFMA R53, R53, R0, R53 ;  /* 0x0000000035357223 */ /* 0x000fce0000000035 */
.L_x_149:
[----:B------:R-:W-:Y:S05]  /*74c0*/  BSYNC B1 ;  /* 0x0000000000017941 */ /* 0x000fea0003800000 */
.L_x_147:
        /* <DEDUP_REMOVED lines=10> */
.L_x_151:
[----:B------:R-:W1:Y:S02]  /*7570*/  MUFU.RCP R52, R55 ;  /* 0x0000003700347308 */ /* 0x000e640000001000 */
[----:B-1----:R-:W-:-:S04]  /*7580*/  FFMA R0, R55, R52, -1 ;  /* 0xbf80000037007423 */ /* 0x002fc80000000034 */
[----:B------:R-:W-:-:S04]  /*7590*/  FADD.FTZ R3, -R0, -RZ ;  /* 0x800000ff00037221 */ /* 0x000fc80000010100 */
[----:B------:R-:W-:-:S07]  /*75a0*/  FFMA R52, R52, R3, R52 ;  /* 0x0000000334347223 */ /* 0x000fce0000000034 */
.L_x_152:
[----:B------:R-:W-:Y:S05]  /*75b0*/  BSYNC B1 ;  /* 0x0000000000017941 */ /* 0x000fea0003800000 */
.L_x_150:
        /* <DEDUP_REMOVED lines=10> */
.L_x_154:
[----:B------:R-:W1:Y:S02]  /*7660*/  MUFU.RCP R55, R58 ;  /* 0x0000003a00377308 */ /* 0x000e640000001000 */
[----:B-1----:R-:W-:-:S04]  /*7670*/  FFMA R0, R58, R55, -1 ;  /* 0xbf8000003a007423 */ /* 0x002fc80000000037 */
[----:B------:R-:W-:-:S04]  /*7680*/  FADD.FTZ R0, -R0, -RZ ;  /* 0x800000ff00007221 */ /* 0x000fc80000010100 */
[----:B------:R-:W-:-:S07]  /*7690*/  FFMA R55, R55, R0, R55 ;  /* 0x0000000037377223 */ /* 0x000fce0000000037 */
.L_x_155:
[----:B------:R-:W-:Y:S05]  /*76a0*/  BSYNC B1 ;  /* 0x0000000000017941 */ /* 0x000fea0003800000 */
.L_x_153:
        /* <DEDUP_REMOVED lines=10> */
.L_x_157:
[----:B------:R-:W1:Y:S02]  /*7750*/  MUFU.RCP R54, R61 ;  /* 0x0000003d00367308 */ /* 0x000e640000001000 */
[----:B-1----:R-:W-:-:S04]  /*7760*/  FFMA R0, R61, R54, -1 ;  /* 0xbf8000003d007423 */ /* 0x002fc80000000036 */
[----:B------:R-:W-:-:S04]  /*7770*/  FADD.FTZ R3, -R0, -RZ ;  /* 0x800000ff00037221 */ /* 0x000fc80000010100 */
[----:B------:R-:W-:-:S07]  /*7780*/  FFMA R54, R54, R3, R54 ;  /* 0x0000000336367223 */ /* 0x000fce0000000036 */
.L_x_158:
[----:B------:R-:W-:Y:S05]  /*7790*/  BSYNC B1 ;  /* 0x0000000000017941 */ /* 0x000fea0003800000 */
.L_x_156:
        /* <DEDUP_REMOVED lines=9> */
.L_x_160:
[----:B------:R-:W1:Y:S02]  /*7830*/  MUFU.RCP R0, R59 ;  /* 0x0000003b00007308 */ /* 0x000e640000001000 */
[----:B-1----:R-:W-:-:S04]  /*7840*/  FFMA R3, R59, R0, -1 ;  /* 0xbf8000003b037423 */ /* 0x002fc80000000000 */
[----:B------:R-:W-:-:S04]  /*7850*/  FADD.FTZ R3, -R3, -RZ ;  /* 0x800000ff03037221 */ /* 0x000fc80000010100 */
[----:B------:R-:W-:-:S07]  /*7860*/  FFMA R0, R0, R3, R0 ;  /* 0x0000000300007223 */ /* 0x000fce0000000000 */
.L_x_161:
[----:B------:R-:W-:Y:S05]  /*7870*/  BSYNC B1 ;  /* 0x0000000000017941 */ /* 0x000fea0003800000 */
.L_x_159:
        /* <DEDUP_REMOVED lines=16> */
[----:B------:R-:W-:-:S02]  /*7980*/  F2FP.SATFINITE.E4M3.F32.PACK_AB_MERGE_C R43, R43, R40, RZ ;  /* 0x000000282b2b723e */ /* 0x000fc400048070ff */
[----:B------:R-:W-:Y:S02]  /*7990*/  F2FP.SATFINITE.E4M3.F32.PACK_AB_MERGE_C R45, R45, R42, RZ ;  /* 0x0000002a2d2d723e */ /* 0x000fe400048070ff */
[----:B------:R-:W-:Y:S02]  /*79a0*/  F2FP.SATFINITE.E4M3.F32.PACK_AB_MERGE_C R47, R47, R44, RZ ;  /* 0x0000002c2f2f723e */ /* 0x000fe400048070ff */
[----:B------:R-:W-:Y:S02]  /*79b0*/  F2FP.SATFINITE.E4M3.F32.PACK_AB_MERGE_C R49, R49, R46, RZ ;  /* 0x0000002e3131723e */ /* 0x000fe400048070ff */
[----:B------:R-:W-:Y:S02]  /*79c0*/  F2FP.SATFINITE.E4M3.F32.PACK_AB_MERGE_C R48, R51, R48, RZ ;  /* 0x000000303330723e */ /* 0x000fe400048070ff */
[----:B------:R-:W-:Y:S02]  /*79d0*/  F2FP.SATFINITE.E4M3.F32.PACK_AB_MERGE_C R50, R53, R50, RZ ;  /* 0x000000323532723e */ /* 0x000fe400048070ff */
[----:B------:R-:W-:-:S02]  /*79e0*/  F2FP.SATFINITE.E4M3.F32.PACK_AB_MERGE_C R52, R55, R52, RZ ;  /* 0x000000343734723e */ /* 0x000fc400048070ff */
[----:B------:R-:W-:Y:S01]  /*79f0*/  F2FP.SATFINITE.E4M3.F32.PACK_AB_MERGE_C R54, R3, R54, RZ ;  /* 0x000000360336723e */ /* 0x000fe200048070ff */
[----:B------:R-:W-:Y:S06]  /*7a00*/  @P5 BRA `(.L_x_162) ;  /* 0x0000000000045947 */ /* 0x000fec0003800000 */
[----:B------:R-:W-:-:S04]  /*7a10*/  DEPBAR.LE SB0, 0x1 ;  /* 0x000080400000791a */ /* 0x000fc80000000000 */
.L_x_162:
[----:B------:R-:W-:Y:S05]  /*7a20*/  WARPSYNC.ALL ;  /* 0x0000000000007948 */ /* 0x000fea0003800000 */
[----:B------:R-:W-:Y:S06]  /*7a30*/  BAR.SYNC.DEFER_BLOCKING 0x1, 0x100 ;  /* 0x0044000000007b1d */ /* 0x000fec0000010000 */
[----:B------:R-:W-:Y:S01]  /*7a40*/  BSSY B0, `(.L_x_163) ;  /* 0x0000019000007945 */ /* 0x000fe20003800000 */
        /* <DEDUP_REMOVED lines=18> */
[----:B------:R-:W-:Y:S02]  /*7b70*/  UIADD3 UR4, UR50, 0x5200, URZ ;  /* 0x0000520032047890 */ /* 0x000fe4000fffe03f */
[----:B------:R-:W-:Y:S01]  /*7b80*/  UIADD3.X UR9, URZ, UR43, URZ, UP0, !UPT ;  /* 0x0000002b3f097290 */ /* 0x000fe200087fe43f */
[----:B------:R-:W-:Y:S01]  /*7b90*/  UMOV UR6, UR46 ;  /* 0x0000002e00067c82 */ /* 0x000fe20008000000 */
[----:B------:R-:W-:-:S07]  /*7ba0*/  UMOV UR7, UR47 ;  /* 0x0000002f00077c82 */ /* 0x000fce0008000000 */
[----:B------:R1:W-:Y:S02]  /*7bb0*/  UTMASTG.3D [UR4], [UR8] ;  /* 0x00000004080073b5 */ /* 0x0003e40008010000 */
[----:B-1----:R0:W-:Y:S02]  /*7bc0*/  UTMACMDFLUSH ;  /* 0x00000000000079b7 */ /* 0x0021e40000000000 */
.L_x_164:
[----:B------:R-:W-:Y:S05]  /*7bd0*/  BSYNC B0 ;  /* 0x0000000000007941 */ /* 0x000fea0003800000 */
.L_x_163:
[----:B------:R-:W-:Y:S04]  /*7be0*/  BSSY B0, `(.L_x_165) ;  /* 0x000002e000007945 */ /* 0x000fe80003800000 */
[----:B------:R-:W-:Y:S05]  /*7bf0*/  @P0 BRA `(.L_x_166) ;  /* 0x0000000000b00947 */ /* 0x000fea0003800000 */
[----:B------:R-:W-:-:S13]  /*7c00*/  ISETP.NE.AND P3, PT, R93, 0x3, PT ;  /* 0x000000035d00780c */ /* 0x000fda0003f65270 */
[----:B------:R-:W-:Y:S05]  /*7c10*/  @!P3 BRA `(.L_x_167) ;  /* 0x000000000004b947 */ /* 0x000fea0003800000 */
[----:B------:R-:W-:Y:S01]  /*7c20*/  BPT.TRAP 0x1 ;  /* 0x000000040000795c */ /* 0x000fe20000300000 */
.L_x_167:
[----:B------:R-:W-:Y:S01]  /*7c30*/  LEA R13, R107, UR50, 0x3 ;  /* 0x000000326b0d7c11 */ /* 0x000fe2000f8e18ff */
[----:B------:R-:W-:Y:S01]  /*7c40*/  BSSY B1, `(.L_x_168) ;  /* 0x0000004000017945 */ /* 0x000fe20003800000 */
[----:B------:R-:W-:-:S04]  /*7c50*/  SHF.L.U32 R0, R106, 0x1f, RZ ;  /* 0x0000001f6a007819 */ /* 0x000fc800000006ff */
[----:B------:R-:W1:Y:S02]  /*7c60*/  SYNCS.PHASECHK.TRANS64.TRYWAIT P2, [R13+URZ+0xc0], R0 ;  /* 0x0000c0000d0075a7 */ /* 0x000e64000804017f */
[----:B-1----:R-:W-:Y:S05]  /*7c70*/  @!P2 BRA `(.L_x_169) ;  /* 0x000000740094a947 */ /* 0x002fea0003800000 */
.L_x_369:
[----:B------:R-:W-:Y:S05]  /*7c80*/  BSYNC B1 ;  /* 0x0000000000017941 */ /* 0x000fea0003800000 */
.L_x_168:
[----:B------:R-:W-:Y:S04]  /*7c90*/  BSSY B1, `(.L_x_170) ;  /* 0x0000011000017945 */ /* 0x000fe80003800000 */
[----:B------:R-:W-:Y:S05]  /*7ca0*/  @P1 BRA `(.L_x_171) ;  /* 0x00000000003c1947 */ /* 0x000fea0003800000 */
[----:B------:R-:W-:-:S04]  /*7cb0*/  LEA R14, R107, R10, 0xc ;  /* 0x0000000a6b0e7211 */ /* 0x000fc800078e60ff */
[----:B------:R-:W-:Y:S01]  /*7cc0*/  IADD3 R3, R14, UR50, RZ ;  /* 0x000000320e037c10 */ /* 0x000fe2000fffe0ff */
[----:B------:R-:W-:Y:S03]  /*7cd0*/  LDS.U16 R9, [R14+UR50+0x300] ;  /* 0x000300320e097984 */ /* 0x000fe60008000400 */
[----:B------:R-:W-:Y:S01]  /*7ce0*/  IADD3 R15, R3, R12, RZ ;  /* 0x0000000c030f7210 */ /* 0x000fe20007ffe0ff */
[----:B-1----:R-:W1:Y:S04]  /*7cf0*/  LDS.U16 R0, [R14+UR50+0x200] ;  /* 0x000200320e007984 */ /* 0x002e680008000400 */
[----:B------:R-:W-:Y:S04]  /*7d00*/  LDS.U16 R8, [R14+UR50+0x308] ;  /* 0x000308320e087984 */ /* 0x000fe80008000400 */
[----:B------:R-:W2:Y:S04]  /*7d10*/  LDS.U16 R3, [R14+UR50+0x208] ;  /* 0x000208320e037984 */ /* 0x000ea80008000400 */
[----:B------:R-:W-:Y:S04]  /*7d20*/  LDS.U16 R7, [R15+0x300] ;  /* 0x000300000f077984 */ /* 0x000fe80000000400 */
[----:B------:R-:W3:Y:S04]  /*7d30*/  LDS.U16 R4, [R15+0x200] ;  /* 0x000200000f047984 */ /* 0x000ee80000000400 */
[----:B------:R-:W-:Y:S04]  /*7d40*/  LDS.U16 R6, [R15+0x308] ;  /* 0x000308000f067984 */ /* 0x000fe80000000400 */
[----:B------:R-:W4:Y:S01]  /*7d50*/  LDS.U16 R5, [R15+0x208] ;  /* 0x000208000f057984 */ /* 0x000f220000000400 */
[----:B-1----:R-:W-:-:S02]  /*7d60*/  PRMT R9, R0, 0x5410, R9 ;  /* 0x0000541000097816 */ /* 0x002fc40000000009 */
[----:B--2---:R-:W-:Y:S02]  /*7d70*/  PRMT R8, R3, 0x5410, R8 ;  /* 0x0000541003087816 */ /* 0x004fe40000000008 */
[----:B---3--:R-:W-:Y:S02]  /*7d80*/  PRMT R7, R4, 0x5410, R7 ;  /* 0x0000541004077816 */ /* 0x008fe40000000007 */
[----:B----4-:R-:W-:-:S07]  /*7d90*/  PRMT R6, R5, 0x5410, R6 ;  /* 0x0000541005067816 */ /* 0x010fce0000000006 */
.L_x_171:
[----:B------:R-:W-:Y:S05]  /*7da0*/  BSYNC B1 ;  /* 0x0000000000017941 */ /* 0x000fea0003800000 */
.L_x_170:
        /* <DEDUP_REMOVED lines=8> */
.L_x_172:
[----:B------:R-:W3:Y:S01]  /*7e30*/  S2R R3, SR_CgaCtaId ;  /* 0x0000000000037919 */ /* 0x000ee20000008800 */
[----:B-1----:R-:W-:Y:S01]  /*7e40*/  VIADD R0, R13, 0xe0 ;  /* 0x000000e00d007836 */ /* 0x002fe20000000000 */
[----:B------:R-:W-:-:S04]  /*7e50*/  IADD3 R107, R107, 0x1, RZ ;  /* 0x000000016b6b7810 */ /* 0x000fc80007ffe0ff */
[----:B------:R-:W-:-:S04]  /*7e60*/  ISETP.NE.AND P2, PT, R107, 0x4, PT ;  /* 0x000000046b00780c */ /* 0x000fc80003f45270 */
[----:B------:R-:W-:Y:S02]  /*7e70*/  SEL R107, R107, RZ, P2 ;  /* 0x000000ff6b6b7207 */ /* 0x000fe40001000000 */
[----:B---3--:R-:W-:Y:S02]  /*7e80*/  PRMT R0, R3, 0x654, R0 ;  /* 0x0000065403007816 */ /* 0x008fe40000000000 */
[----:B------:R-:W-:Y:S02]  /*7e90*/  SEL R3, RZ, 0x1, P2 ;  /* 0x00000001ff037807 */ /* 0x000fe40001000000 */
[----:B--2---:R1:W-:Y:S02]  /*7ea0*/  SYNCS.ARRIVE.TRANS64.RED.A1T0 RZ, [R0+URZ], RZ ;  /* 0x000000ff00ff79a7 */ /* 0x0043e4000810043f */
[----:B------:R-:W-:-:S07]  /*7eb0*/  LOP3.LUT R106, R106, R3, RZ, 0x3c, !PT ;  /* 0x000000036a6a7212 */ /* 0x000fce00078e3cff */
.L_x_166:
[----:B------:R-:W-:Y:S05]  /*7ec0*/  BSYNC B0 ;  /* 0x0000000000007941 */ /* 0x000fea0003800000 */
.L_x_165:
        /* <DEDUP_REMOVED lines=19> */
[----:B------:R-:W-:Y:S01]  /*8000*/  MOV R62, 0x3bbb989d ;  /* 0x3bbb989d003e7802 */ /* 0x000fe20000000f00 */
        /* <DEDUP_REMOVED lines=94> */
[-C--:B------:R-:W-:Y:S01]  /*85f0*/  FFMA.RM R58, R57, R64.reuse, 12582913 ;  /* 0x4b400001393a7423 */ /* 0x080fe20000004040 */
[----:B------:R-:W-:Y:S01]  /*8600*/  FFMA.RM R59, R59, R64, 12582913 ;  /* 0x4b4000013b3b7423 */ /* 0x000fe20000004040 */
        /* <DEDUP_REMOVED lines=8> */
[----:B------:R-:W-:Y:S01]  /*8690*/  SHF.L.U32 R37, R37, 0x17, RZ ;  /* 0x0000001725257819 */ /* 0x000fe200000006ff */
        /* <DEDUP_REMOVED lines=14> */
[----:B------:R-:W-:Y:S01]  /*8780*/  FADD R5, R59, -12583039 ;  /* 0xcb40007f3b057421 */ /* 0x000fe20000000000 */
        /* <DEDUP_REMOVED lines=11> */
[----:B------:R-:W-:Y:S01]  /*8840*/  FFMA R60, -R31, 1.925963033500011079e-08, R60 ;  /* 0x32a570601f3c7823 */ /* 0x000fe2000000013c */
[----:B------:R-:W-:Y:S01]  /*8850*/  IADD3 R36, R63, 0x1800000, RZ ;  /* 0x018000003f247810 */ /* 0x000fe20007ffe0ff */
[----:B------:R-:W-:-:S02]  /*8860*/  IMAD.SHL.U32 R48, R48, 0x800000, RZ ;  /* 0x0080000030307824 */ /* 0x000fc400078e00ff */
        /* <DEDUP_REMOVED lines=13> */
[----:B------:R-:W-:Y:S01]  /*8940*/  IMAD.SHL.U32 R62, R62, 0x800000, RZ ;  /* 0x008000003e3e7824 */ /* 0x000fe200078e00ff */
[----:B------:R-:W-:Y:S01]  /*8950*/  SHF.L.U32 R44, R44, 0x17, RZ ;  /* 0x000000172c2c7819 */ /* 0x000fe200000006ff */
[----:B------:R-:W-:Y:S01]  /*8960*/  FFMA R53, -R32, 1.925963033500011079e-08, R53 ;  /* 0x32a5706020357823 */ /* 0x000fe20000000135 */
[----:B------:R-:W-:Y:S01]  /*8970*/  SHF.L.U32 R46, R46, 0x17, RZ ;  /* 0x000000172e2e7819 */ /* 0x000fe200000006ff */
[----:B-1----:R-:W-:Y:S01]  /*8980*/  FFMA R54, R55, R50, 1 ;  /* 0x3f80000037367423 */ /* 0x002fe20000000032 */
[----:B------:R1:W3:Y:S01]  /*8990*/  MUFU.EX2 R5, R60 ;  /* 0x0000003c00057308 */ /* 0x0002e20000000800 */
[----:B------:R-:W-:Y:S01]  /*89a0*/  SHF.L.U32 R51, R51, 0x17, RZ ;  /* 0x0000001733337819 */ /* 0x000fe200000006ff */
[----:B------:R-:W-:Y:S01]  /*89b0*/  BSSY B1, `(.L_x_173) ;  /* 0x000001a000017945 */ /* 0x000fe20003800000 */
[----:B------:R-:W-:Y:S01]  /*89c0*/  SHF.L.U32 R61, R61, 0x17, RZ ;  /* 0x000000173d3d7819 */ /* 0x000fe200000006ff */
[----:B------:R-:W-:Y:S01]  /*89d0*/  FFMA R64, R38, R39, 1 ;  /* 0x3f80000026407423 */ /* 0x000fe20000000027 */
[----:B------:R-:W-:Y:S01]  /*89e0*/  FFMA R65, R40, R41, 1 ;  /* 0x3f80000028417423 */ /* 0x000fe20000000029 */
        /* <DEDUP_REMOVED lines=16> */
[----:B------:R-:W-:Y:S01]  /*8af0*/  MOV R40, R0 ;  /* 0x0000000000287202 */ /* 0x000fe20000000f00 */
[----:B------:R-:W-:Y:S06]  /*8b00*/  BRA `(.L_x_175) ;  /* 0x0000000000107947 */ /* 0x000fec0003800000 */
.L_x_174:
[----:B------:R-:W1:Y:S02]  /*8b10*/  MUFU.RCP R40, R63 ;  /* 0x0000003f00287308 */ /* 0x000e640000001000 */
[----:B-1----:R-:W-:-:S04]  /*8b20*/  FFMA R0, R63, R40, -1 ;  /* 0xbf8000003f007423 */ /* 0x002fc80000000028 */
[----:B------:R-:W-:-:S04]  /*8b30*/  FADD.FTZ R3, -R0, -RZ ;  /* 0x800000ff00037221 */ /* 0x000fc80000010100 */
[----:B------:R-:W-:-:S07]  /*8b40*/  FFMA R40, R40, R3, R40 ;  /* 0x0000000328287223 */ /* 0x000fce0000000028 */
.L_x_175:
[----:B------:R-:W-:Y:S05]  /*8b50*/  BSYNC B1 ;  /* 0x0000000000017941 */ /* 0x000fea0003800000 */
.L_x_173:
        /* <DEDUP_REMOVED lines=10> */
.L_x_177:
[----:B------:R-:W1:Y:S02]  /*8c00*/  MUFU.RCP R43, R56 ;  /* 0x00000038002b7308 */ /* 0x000e640000001000 */
[----:B-1----:R-:W-:-:S04]  /*8c10*/  FFMA R0, R56, R43, -1 ;  /* 0xbf80000038007423 */ /* 0x002fc8000000002b */
[----:B------:R-:W-:-:S04]  /*8c20*/  FADD.FTZ R0, -R0, -RZ ;  /* 0x800000ff00007221 */ /* 0x000fc80000010100 */
[----:B------:R-:W-:-:S07]  /*8c30*/  FFMA R43, R43, R0, R43 ;  /* 0x000000002b2b7223 */ /* 0x000fce000000002b */
.L_x_178:
[----:B------:R-:W-:Y:S05]  /*8c40*/  BSYNC B1 ;  /* 0x0000000000017941 */ /* 0x000fea0003800000 */
.L_x_176:
        /* <DEDUP_REMOVED lines=10> */
.L_x_180:
[----:B------:R-:W1:Y:S02]  /*8cf0*/  MUFU.RCP R42, R57 ;  /* 0x00000039002a7308 */ /* 0x000e640000001000 */
[----:B-1----:R-:W-:-:S04]  /*8d00*/  FFMA R0, R57, R42, -1 ;  /* 0xbf80000039007423 */ /* 0x002fc8000000002a */
[----:B------:R-:W-:-:S04]  /*8d10*/  FADD.FTZ R3, -R0, -RZ ;  /* 0x800000ff00037221 */ /* 0x000fc80000010100 */
[----:B------:R-:W-:-:S07]  /*8d20*/  FFMA R42, R42, R3, R42 ;  /* 0x000000032a2a7223 */ /* 0x000fce000000002a */
.L_x_181:
[----:B------:R-:W-:Y:S05]  /*8d30*/  BSYNC B1 ;  /* 0x0000000000017941 */ /* 0x000fea0003800000 */
.L_x_179:
        /* <DEDUP_REMOVED lines=10> */
.L_x_183:
[----:B------:R-:W1:Y:S02]  /*8de0*/  MUFU.RCP R45, R64 ;  /* 0x00000040002d7308 */ /* 0x000e640000001000 */
[----:B-1----:R-:W-:-:S04]  /*8df0*/  FFMA R0, R64, R45, -1 ;  /* 0xbf80000040007423 */ /* 0x002fc8000000002d */
[----:B------:R-:W-:-:S04]  /*8e00*/  FADD.FTZ R0, -R0, -RZ ;  /* 0x800000ff00007221 */ /* 0x000fc80000010100 */
[----:B------:R-:W-:-:S07]  /*8e10*/  FFMA R45, R45, R0, R45 ;  /* 0x000000002d2d7223 */ /* 0x000fce000000002d */
.L_x_184:
[----:B------:R-:W-:Y:S05]  /*8e20*/  BSYNC B1 ;  /* 0x0000000000017941 */ /* 0x000fea0003800000 */
.L_x_182:
        /* <DEDUP_REMOVED lines=10> */
.L_x_186:
[----:B------:R-:W1:Y:S02]  /*8ed0*/  MUFU.RCP R44, R65 ;  /* 0x00000041002c7308 */ /* 0x000e640000001000 */
[----:B-1----:R-:W-:-:S04]  /*8ee0*/  FFMA R0, R65, R44, -1 ;  /* 0xbf80000041007423 */ /* 0x002fc8000000002c */
[----:B------:R-:W-:-:S04]  /*8ef0*/  FADD.FTZ R3, -R0, -RZ ;  /* 0x800000ff00037221 */ /* 0x000fc80000010100 */
[----:B------:R-:W-:-:S07]  /*8f00*/  FFMA R44, R44, R3, R44 ;  /* 0x000000032c2c7223 */ /* 0x000fce000000002c */
.L_x_187:
[----:B------:R-:W-:Y:S05]  /*8f10*/  BSYNC B1 ;  /* 0x0000000000017941 */ /* 0x000fea0003800000 */
.L_x_185:
        /* <DEDUP_REMOVED lines=10> */
.L_x_189:
[----:B------:R-:W1:Y:S02]  /*8fc0*/  MUFU.RCP R47, R60 ;  /* 0x0000003c002f7308 */ /* 0x000e640000001000 */
[----:B-1----:R-:W-:-:S04]  /*8fd0*/  FFMA R0, R60, R47, -1 ;  /* 0xbf8000003c007423 */ /* 0x002fc8000000002f */
[----:B------:R-:W-:-:S04]  /*8fe0*/  FADD.FTZ R0, -R0, -RZ ;  /* 0x800000ff00007221 */ /* 0x000fc80000010100 */
[----:B------:R-:W-:-:S07]  /*8ff0*/  FFMA R47, R47, R0, R47 ;  /* 0x000000002f2f7223 */ /* 0x000fce000000002f */
.L_x_190:
[----:B------:R-:W-:Y:S05]  /*9000*/  BSYNC B1 ;  /* 0x0000000000017941 */ /* 0x000fea0003800000 */
.L_x_188:
        /* <DEDUP_REMOVED lines=10> */
.L_x_192:
[----:B------:R-:W1:Y:S02]  /*90b0*/  MUFU.RCP R46, R67 ;  /* 0x00000043002e7308 */ /* 0x000e640000001000 */
[----:B-1----:R-:W-:-:S04]  /*90c0*/  FFMA R0, R67, R46, -1 ;  /* 0xbf80000043007423 */ /* 0x002fc8000000002e */
[----:B------:R-:W-:-:S04]  /*90d0*/  FADD.FTZ R3, -R0, -RZ ;  /* 0x800000ff00037221 */ /* 0x000fc80000010100 */
[----:B------:R-:W-:-:S07]  /*90e0*/  FFMA R46, R46, R3, R46 ;  /* 0x000000032e2e7223 */ /* 0x000fce000000002e */
.L_x_193:
[----:B------:R-:W-:Y:S05]  /*90f0*/  BSYNC B1 ;  /* 0x0000000000017941 */ /* 0x000fea0003800000 */
.L_x_191:
        /* <DEDUP_REMOVED lines=10> */
.L_x_195:
[----:B------:R-:W1:Y:S02]  /*91a0*/  MUFU.RCP R49, R66 ;  /* 0x0000004200317308 */ /* 0x000e640000001000 */
[----:B-1----:R-:W-:-:S04]  /*91b0*/  FFMA R0, R66, R49, -1 ;  /* 0xbf80000042007423 */ /* 0x002fc80000000031 */
[----:B------:R-:W-:-:S04]  /*91c0*/  FADD.FTZ R0, -R0, -RZ ;  /* 0x800000ff00007221 */ /* 0x000fc80000010100 */
[----:B------:R-:W-:-:S07]  /*91d0*/  FFMA R49, R49, R0, R49 ;  /* 0x0000000031317223 */ /* 0x000fce0000000031 */
.L_x_196:
[----:B------:R-:W-:Y:S05]  /*91e0*/  BSYNC B1 ;  /* 0x0000000000017941 */ /* 0x000fea0003800000 */
.L_x_194:
        /* <DEDUP_REMOVED lines=10> */
.L_x_198:
[----:B------:R-:W1:Y:S02]  /*9290*/  MUFU.RCP R48, R53 ;  /* 0x0000003500307308 */ /* 0x000e640000001000 */
[----:B-1----:R-:W-:-:S04]  /*92a0*/  FFMA R0, R53, R48, -1 ;  /* 0xbf80000035007423 */ /* 0x002fc80000000030 */
[----:B------:R-:W-:-:S04]  /*92b0*/  FADD.FTZ R3, -R0, -RZ ;  /* 0x800000ff00037221 */ /* 0x000fc80000010100 */
[----:B------:R-:W-:-:S07]  /*92c0*/  FFMA R48, R48, R3, R48 ;  /* 0x0000000330307223 */ /* 0x000fce0000000030 */
.L_x_199:
[----:B------:R-:W-:Y:S05]  /*92d0*/  BSYNC B1 ;  /* 0x0000000000017941 */ /* 0x000fea0003800000 */
.L_x_197:
        /* <DEDUP_REMOVED lines=10> */
.L_x_201:
[----:B------:R-:W1:Y:S02]  /*9380*/  MUFU.RCP R51, R52 ;  /* 0x0000003400337308 */ /* 0x000e640000001000 */
[----:B-1----:R-:W-:-:S04]  /*9390*/  FFMA R0, R52, R51, -1 ;  /* 0xbf80000034007423 */ /* 0x002fc80000000033 */
[----:B------:R-:W-:-:S04]  /*93a0*/  FADD.FTZ R0, -R0, -RZ ;  /* 0x800000ff00007221 */ /* 0x000fc80000010100 */
[----:B------:R-:W-:-:S07]  /*93b0*/  FFMA R51, R51, R0, R51 ;  /* 0x0000000033337223 */ /* 0x000fce0000000033 */
.L_x_202:
[----:B------:R-:W-:Y:S05]  /*93c0*/  BSYNC B1 ;  /* 0x0000000000017941 */ /* 0x000fea0003800000 */
.L_x_200:
        /* <DEDUP_REMOVED lines=10> */
.L_x_204:
[----:B------:R-:W1:Y:S02]  /*9470*/  MUFU.RCP R50, R69 ;  /* 0x0000004500327308 */ /* 0x000e640000001000 */
[----:B-1----:R-:W-:-:S04]  /*9480*/  FFMA R0, R69, R50, -1 ;  /* 0xbf80000045007423 */ /* 0x002fc80000000032 */
[----:B------:R-:W-:-:S04]  /*9490*/  FADD.FTZ R3, -R0, -RZ ;  /* 0x800000ff00037221 */ /* 0x000fc80000010100 */
[----:B------:R-:W-:-:S07]  /*94a0*/  FFMA R50, R50, R3, R50 ;  /* 0x0000000332327223 */ /* 0x000fce0000000032 */
.L_x_205:
[----:B------:R-:W-:Y:S05]  /*94b0*/  BSYNC B1 ;  /* 0x0000000000017941 */ /* 0x000fea0003800000 */
.L_x_203:
        /* <DEDUP_REMOVED lines=10> */
.L_x_207:
[----:B------:R-:W1:Y:S02]  /*9560*/  MUFU.RCP R53, R54 ;  /* 0x0000003600357308 */ /* 0x000e640000001000 */
[----:B-1----:R-:W-:-:S04]  /*9570*/  FFMA R0, R54, R53, -1 ;  /* 0xbf80000036007423 */ /* 0x002fc80000000035 */
[----:B------:R-:W-:-:S04]  /*9580*/  FADD.FTZ R0, -R0, -RZ ;  /* 0x800000ff00007221 */ /* 0x000fc80000010100 */
[----:B------:R-:W-:-:S07]  /*9590*/  FFMA R53, R53, R0, R53 ;  /* 0x0000000035357223 */ /* 0x000fce0000000035 */
.L_x_208:
[----:B------:R-:W-:Y:S05]  /*95a0*/  BSYNC B1 ;  /* 0x0000000000017941 */ /* 0x000fea0003800000 */
.L_x_206:
        /* <DEDUP_REMOVED lines=10> */
.L_x_210:
[----:B------:R-:W1:Y:S02]  /*9650*/  MUFU.RCP R52, R55 ;  /* 0x0000003700347308 */ /* 0x000e640000001000 */
[----:B-1----:R-:W-:-:S04]  /*9660*/  FFMA R0, R55, R52, -1 ;  /* 0xbf80000037007423 */ /* 0x002fc80000000034 */
[----:B------:R-:W-:-:S04]  /*9670*/  FADD.FTZ R3, -R0, -RZ ;  /* 0x800000ff00037221 */ /* 0x000fc80000010100 */
[----:B------:R-:W-:-:S07]  /*9680*/  FFMA R52, R52, R3, R52 ;  /* 0x0000000334347223 */ /* 0x000fce0000000034 */
.L_x_211:
[----:B------:R-:W-:Y:S05]  /*9690*/  BSYNC B1 ;  /* 0x0000000000017941 */ /* 0x000fea0003800000 */
.L_x_209:
        /* <DEDUP_REMOVED lines=10> */
.L_x_213:
[----:B------:R-:W1:Y:S02]  /*9740*/  MUFU.RCP R55, R58 ;  /* 0x0000003a00377308 */ /* 0x000e640000001000 */
[----:B-1----:R-:W-:-:S04]  /*9750*/  FFMA R0, R58, R55, -1 ;  /* 0xbf8000003a007423 */ /* 0x002fc80000000037 */
[----:B------:R-:W-:-:S04]  /*9760*/  FADD.FTZ R0, -R0, -RZ ;  /* 0x800000ff00007221 */ /* 0x000fc80000010100 */
[----:B------:R-:W-:-:S07]  /*9770*/  FFMA R55, R55, R0, R55 ;  /* 0x0000000037377223 */ /* 0x000fce0000000037 */
.L_x_214:
[----:B------:R-:W-:Y:S05]  /*9780*/  BSYNC B1 ;  /* 0x0000000000017941 */ /* 0x000fea0003800000 */
.L_x_212:
        /* <DEDUP_REMOVED lines=10> */
.L_x_216:
[----:B------:R-:W1:Y:S02]  /*9830*/  MUFU.RCP R54, R61 ;  /* 0x0000003d00367308 */ /* 0x000e640000001000 */
[----:B-1----:R-:W-:-:S04]  /*9840*/  FFMA R0, R61, R54, -1 ;  /* 0xbf8000003d007423 */ /* 0x002fc80000000036 */
[----:B------:R-:W-:-:S04]  /*9850*/  FADD.FTZ R3, -R0, -RZ ;  /* 0x800000ff00037221 */ /* 0x000fc80000010100 */
[----:B------:R-:W-:-:S07]  /*9860*/  FFMA R54, R54, R3, R54 ;  /* 0x0000000336367223 */ /* 0x000fce0000000036 */
.L_x_217:
[----:B------:R-:W-:Y:S05]  /*9870*/  BSYNC B1 ;  /* 0x0000000000017941 */ /* 0x000fea0003800000 */
.L_x_215:
        /* <DEDUP_REMOVED lines=8> */
[----:B------:R-:W-:Y:S05]  /*9900*/  BRA `(.L_x_220) ;  /* 0x0000000000107947 */ /* 0x000fea0003800000 */
.L_x_219:
[----:B------:R-:W1:Y:S02]  /*9910*/  MUFU.RCP R0, R59 ;  /* 0x0000003b00007308 */ /* 0x000e640000001000 */
[----:B-1----:R-:W-:-:S04]  /*9920*/  FFMA R3, R59, R0, -1 ;  /* 0xbf8000003b037423 */ /* 0x002fc80000000000 */
[----:B------:R-:W-:-:S04]  /*9930*/  FADD.FTZ R3, -R3, -RZ ;  /* 0x800000ff03037221 */ /* 0x000fc80000010100 */
[----:B------:R-:W-:-:S07]  /*9940*/  FFMA R0, R0, R3, R0 ;  /* 0x0000000300007223 */ /* 0x000fce0000000000 */
.L_x_220:
[----:B------:R-:W-:Y:S05]  /*9950*/  BSYNC B1 ;  /* 0x0000000000017941 */ /* 0x000fea0003800000 */
.L_x_218:
        /* <DEDUP_REMOVED lines=26> */
.L_x_221:
        /* <DEDUP_REMOVED lines=27> */
.L_x_223:
[----:B------:R-:W-:Y:S05]  /*9cb0*/  BSYNC B0 ;  /* 0x0000000000007941 */ /* 0x000fea0003800000 */
.L_x_222:
[----:B------:R-:W-:Y:S04]  /*9cc0*/  BSSY B0, `(.L_x_224) ;  /* 0x000002f000007945 */ /* 0x000fe80003800000 */
[----:B------:R-:W-:Y:S05]  /*9cd0*/  @P0 BRA `(.L_x_225) ;  /* 0x0000000000b40947 */ /* 0x000fea0003800000 */
[----:B------:R-:W-:-:S13]  /*9ce0*/  ISETP.NE.AND P2, PT, R93, 0x3, PT ;  /* 0x000000035d00780c */ /* 0x000fda0003f45270 */
[----:B------:R-:W-:Y:S05]  /*9cf0*/  @!P2 BRA `(.L_x_226) ;  /* 0x000000000004a947 */ /* 0x000fea0003800000 */
[----:B------:R-:W-:Y:S01]  /*9d00*/  BPT.TRAP 0x1 ;  /* 0x000000040000795c */ /* 0x000fe20000300000 */
.L_x_226:
[----:B------:R-:W-:Y:S01]  /*9d10*/  SHF.L.U32 R0, R106, 0x1f, RZ ;  /* 0x0000001f6a007819 */ /* 0x000fe200000006ff */
[----:B------:R-:W-:Y:S01]  /*9d20*/  BSSY B1, `(.L_x_227) ;  /* 0x0000004000017945 */ /* 0x000fe20003800000 */
[----:B------:R-:W-:-:S04]  /*9d30*/  LEA R3, R107, UR50, 0x3 ;  /* 0x000000326b037c11 */ /* 0x000fc8000f8e18ff */
[----:B------:R-:W1:Y:S02]  /*9d40*/  SYNCS.PHASECHK.TRANS64.TRYWAIT P0, [R3+URZ+0xc0], R0 ;  /* 0x0000c000030075a7 */ /* 0x000e64000800017f */
[----:B-1----:R-:W-:Y:S05]  /*9d50*/  @!P0 BRA `(.L_x_228) ;  /* 0x0000005400708947 */ /* 0x002fea0003800000 */
.L_x_370:
[----:B------:R-:W-:Y:S05]  /*9d60*/  BSYNC B1 ;  /* 0x0000000000017941 */ /* 0x000fea0003800000 */
.L_x_227:
[----:B------:R-:W-:Y:S04]  /*9d70*/  BSSY B1, `(.L_x_229) ;  /* 0x0000011000017945 */ /* 0x000fe80003800000 */
[----:B------:R-:W-:Y:S05]  /*9d80*/  @P1 BRA `(.L_x_230) ;  /* 0x00000000003c1947 */ /* 0x000fea0003800000 */
[----:B-1----:R-:W-:-:S04]  /*9d90*/  LEA R0, R107, R10, 0xc ;  /* 0x0000000a6b007211 */ /* 0x002fc800078e60ff */
[----:B------:R-:W-:Y:S01]  /*9da0*/  IADD3 R3, R0, UR50, RZ ;  /* 0x0000003200037c10 */ /* 0x000fe2000fffe0ff */
[----:B------:R-:W-:Y:S03]  /*9db0*/  LDS.U16 R9, [R0+UR50+0x300] ;  /* 0x0003003200097984 */ /* 0x000fe60008000400 */
[----:B------:R-:W-:Y:S01]  /*9dc0*/  IADD3 R13, R12, R3, RZ ;  /* 0x000000030c0d7210 */ /* 0x000fe20007ffe0ff */
[----:B------:R-:W1:Y:S04]  /*9dd0*/  LDS.U16 R4, [R0+UR50+0x200] ;  /* 0x0002003200047984 */ /* 0x000e680008000400 */
[----:B------:R-:W-:Y:S04]  /*9de0*/  LDS.U16 R7, [R13+0x300] ;  /* 0x000300000d077984 */ /* 0x000fe80000000400 */
[----:B------:R-:W2:Y:S04]  /*9df0*/  LDS.U16 R6, [R13+0x200] ;  /* 0x000200000d067984 */ /* 0x000ea80000000400 */
[----:B------:R-:W-:Y:S04]  /*9e00*/  LDS.U16 R8, [R0+UR50+0x308] ;  /* 0x0003083200087984 */ /* 0x000fe80008000400 */
[----:B------:R-:W3:Y:S04]  /*9e10*/  LDS.U16 R3, [R0+UR50+0x208] ;  /* 0x0002083200037984 */ /* 0x000ee80008000400 */
[----:B------:R-:W-:Y:S04]  /*9e20*/  LDS.U16 R5, [R13+0x308] ;  /* 0x000308000d057984 */ /* 0x000fe80000000400 */
[----:B------:R-:W4:Y:S01]  /*9e30*/  LDS.U16 R12, [R13+0x208] ;  /* 0x000208000d0c7984 */ /* 0x000f220000000400 */
[----:B-1----:R-:W-:-:S02]  /*9e40*/  PRMT R9, R4, 0x5410, R9 ;  /* 0x0000541004097816 */ /* 0x002fc40000000009 */
[----:B--2---:R-:W-:Y:S02]  /*9e50*/  PRMT R7, R6, 0x5410, R7 ;  /* 0x0000541006077816 */ /* 0x004fe40000000007 */
[----:B---3--:R-:W-:Y:S02]  /*9e60*/  PRMT R8, R3, 0x5410, R8 ;  /* 0x0000541003087816 */ /* 0x008fe40000000008 */
[----:B----4-:R-:W-:-:S07]  /*9e70*/  PRMT R6, R12, 0x5410, R5 ;  /* 0x000054100c067816 */ /* 0x010fce0000000005 */
.L_x_230:
[----:B------:R-:W-:Y:S05]  /*9e80*/  BSYNC B1 ;  /* 0x0000000000017941 */ /* 0x000fea0003800000 */
.L_x_229:
        /* <DEDUP_REMOVED lines=8> */
.L_x_231:
[----:B-1----:R-:W1:Y:S01]  /*9f10*/  S2R R3, SR_CgaCtaId ;  /* 0x0000000000037919 */ /* 0x002e620000008800 */
[C---:B------:R-:W-:Y:S02]  /*9f20*/  LEA R0, R107.reuse, UR50, 0x3 ;  /* 0x000000326b007c11 */ /* 0x040fe4000f8e18ff */
[----:B------:R-:W-:-:S03]  /*9f30*/  IADD3 R107, R107, 0x1, RZ ;  /* 0x000000016b6b7810 */ /* 0x000fc60007ffe0ff */
[----:B------:R-:W-:Y:S01]  /*9f40*/  VIADD R0, R0, 0xe0 ;  /* 0x000000e000007836 */ /* 0x000fe20000000000 */
[----:B------:R-:W-:-:S04]  /*9f50*/  ISETP.NE.AND P0, PT, R107, 0x4, PT ;  /* 0x000000046b00780c */ /* 0x000fc80003f05270 */
[----:B------:R-:W-:Y:S02]  /*9f60*/  SEL R107, R107, RZ, P0 ;  /* 0x000000ff6b6b7207 */ /* 0x000fe40000000000 */
[----:B-1----:R-:W-:Y:S02]  /*9f70*/  PRMT R0, R3, 0x654, R0 ;  /* 0x0000065403007816 */ /* 0x002fe40000000000 */
[----:B------:R-:W-:Y:S02]  /*9f80*/  SEL R3, RZ, 0x1, P0 ;  /* 0x00000001ff037807 */ /* 0x000fe40000000000 */
[----:B--2---:R1:W-:Y:S02]  /*9f90*/  SYNCS.ARRIVE.TRANS64.RED.A1T0 RZ, [R0+URZ], RZ ;  /* 0x000000ff00ff79a7 */ /* 0x0043e4000810043f */
[----:B------:R-:W-:-:S07]  /*9fa0*/  LOP3.LUT R106, R106, R3, RZ, 0x3c, !PT ;  /* 0x000000036a6a7212 */ /* 0x000fce00078e3cff */
.L_x_225:
[----:B------:R-:W-:Y:S05]  /*9fb0*/  BSYNC B0 ;  /* 0x0000000000007941 */ /* 0x000fea0003800000 */
.L_x_224:
[----:B-1----:R-:W-:Y:S01]  /*9fc0*/  F2FP.F16.E4M3.UNPACK_B R0, R9 ;  /* 0x00000009ff00723e */ /* 0x002fe200020006ff */
[C---:B------:R-:W-:Y:S01]  /*9fd0*/  FMUL R105, R23.reuse, R105 ;  /* 0x0000006917697220 */ /* 0x040fe20000400000 */
[C---:B------:R-:W-:Y:S01]  /*9fe0*/  FMUL R12, R23.reuse, R104 ;  /* 0x00000068170c7220 */ /* 0x040fe20000400000 */
[----:B------:R-:W-:Y:S01]  /*9ff0*/  F2FP.F16.E4M3.UNPACK_B R4, R8 ;  /* 0x00000008ff04723e */ /* 0x000fe200020006ff */
[C---:B------:R-:W-:Y:S01]  /*a000*/  FMUL R103, R23.reuse, R103 ;  /* 0x0000006717677220 */ /* 0x040fe20000400000 */
[--C-:B------:R-:W-:Y:S01]  /*a010*/  HADD2.F32 R3, -RZ, R0.reuse.H0_H0 ;  /* 0x20000000ff037230 */ /* 0x100fe20000004100 */
[----:B------:R-:W-:Y:S01]  /*a020*/  MOV R55, 0x3bbb989d ;  /* 0x3bbb989d00377802 */ /* 0x000fe20000000f00 */
[----:B------:R-:W-:Y:S01]  /*a030*/  HADD2.F32 R5, -RZ, R0.H1_H1 ;  /* 0x30000000ff057230 */ /* 0x000fe20000004100 */
[----:B------:R-:W-:Y:S01]  /*a040*/  F2FP.F16.E4M3.UNPACK_B R0, R9.H1 ;  /* 0x00000009ff00723e */ /* 0x000fe200030006ff */
[----:B------:R-:W-:Y:S01]  /*a050*/  FMUL R14, R23, R101 ;  /* 0x00000065170e7220 */ /* 0x000fe20000400000 */
[----:B------:R-:W-:Y:S01]  /*a060*/  FFMA R9, R88, R3, R105 ;  /* 0x0000000358097223 */ /* 0x000fe20000000069 */
[----:B------:R-:W-:-:S02]  /*a070*/  HADD2.F32 R15, -RZ, R4.H1_H1 ;  /* 0x30000004ff0f7230 */ /* 0x000fc40000004100 */
[C---:B------:R-:W-:Y:S01]  /*a080*/  FFMA R12, R88.reuse, R5, R12 ;  /* 0x00000005580c7223 */ /* 0x040fe2000000000c */
[--C-:B------:R-:W-:Y:S01]  /*a090*/  HADD2.F32 R3, -RZ, R0.reuse.H0_H0 ;  /* 0x20000000ff037230 */ /* 0x100fe20000004100 */
[----:B------:R-:W-:Y:S01]  /*a0a0*/  MOV R58, 0x437c0000 ;  /* 0x437c0000003a7802 */ /* 0x000fe20000000f00 */
[----:B------:R-:W-:Y:S01]  /*a0b0*/  HADD2.F32 R13, -RZ, R0.H1_H1 ;  /* 0x30000000ff0d7230 */ /* 0x000fe20000004100 */
[----:B------:R-:W-:Y:S01]  /*a0c0*/  F2FP.F16.E4M3.UNPACK_B R0, R8.H1 ;  /* 0x00000008ff00723e */ /* 0x000fe200030006ff */
[----:B------:R-:W-:Y:S02]  /*a0d0*/  HADD2.F32 R5, -RZ, R4.H0_H0 ;  /* 0x20000004ff057230 */ /* 0x000fe40000004100 */
[----:B------:R-:W-:Y:S01]  /*a0e0*/  FFMA R8, R88, R3, R103 ;  /* 0x0000000358087223 */ /* 0x000fe20000000067 */
[----:B------:R-:W-:Y:S01]  /*a0f0*/  FFMA.SAT R4, -R9, R55, 0.5 ;  /* 0x3f00000009047423 */ /* 0x000fe20000002137 */
[----:B------:R-:W-:Y:S01]  /*a100*/  FMUL R99, R23, R99 ;  /* 0x0000006317637220 */ /* 0x000fe20000400000 */
[----:B------:R-:W-:-:S02]  /*a110*/  HADD2.F32 R3, -RZ, R0.H0_H0 ;  /* 0x20000000ff037230 */ /* 0x000fc40000004100 */
[----:B------:R-:W-:Y:S01]  /*a120*/  FFMA R14, R88, R5, R14 ;  /* 0x00000005580e7223 */ /* 0x000fe2000000000e */
[----:B------:R-:W-:Y:S01]  /*a130*/  HADD2.F32 R21, -RZ, R0.H1_H1 ;  /* 0x30000000ff157230 */ /* 0x000fe20000004100 */
[----:B------:R-:W-:Y:S01]  /*a140*/  F2FP.F16.E4M3.UNPACK_B R0, R7 ;  /* 0x00000007ff00723e */ /* 0x000fe200020006ff */
[----:B------:R-:W-:Y:S01]  /*a150*/  FFMA.RM R4, R4, R58, 12582913 ;  /* 0x4b40000104047423 */ /* 0x000fe2000000403a */
[C---:B------:R-:W-:Y:S01]  /*a160*/  FMUL R24, R23.reuse, R96 ;  /* 0x0000006017187220 */ /* 0x040fe20000400000 */
[----:B------:R-:W-:Y:S01]  /*a170*/  FFMA.SAT R25, -R12, R55, 0.5 ;  /* 0x3f0000000c197423 */ /* 0x000fe20000002137 */
[----:B------:R-:W-:Y:S01]  /*a180*/  FMUL R102, R23, R102 ;  /* 0x0000006617667220 */ /* 0x000fe20000400000 */
[--C-:B------:R-:W-:Y:S02]  /*a190*/  HADD2.F32 R5, -RZ, R0.reuse.H1_H1 ;  /* 0x30000000ff057230 */ /* 0x100fe40000004100 */
[----:B------:R-:W-:Y:S01]  /*a1a0*/  FFMA R20, R88, R3, R99 ;  /* 0x0000000358147223 */ /* 0x000fe20000000063 */
[----:B------:R-:W-:-:S02]  /*a1b0*/  HADD2.F32 R3, -RZ, R0.H0_H0 ;  /* 0x20000000ff037230 */ /* 0x000fc40000004100 */
[----:B------:R-:W-:Y:S01]  /*a1c0*/  FMUL R97, R23, R97 ;  /* 0x0000006117617220 */ /* 0x000fe20000400000 */
[----:B------:R-:W-:Y:S01]  /*a1d0*/  FADD R26, R4, -12583039 ;  /* 0xcb40007f041a7421 */ /* 0x000fe20000000000 */
[C---:B------:R-:W-:Y:S01]  /*a1e0*/  FFMA R24, R88.reuse, R5, R24 ;  /* 0x0000000558187223 */ /* 0x040fe20000000018 */
[-C--:B------:R-:W-:Y:S01]  /*a1f0*/  FFMA.RM R30, R25, R58.reuse, 12582913 ;  /* 0x4b400001191e7423 */ /* 0x080fe2000000403a */
[----:B------:R-:W-:Y:S01]  /*a200*/  FFMA R13, R88, R13, R102 ;  /* 0x0000000d580d7223 */ /* 0x000fe20000000066 */
[----:B------:R-:W-:Y:S01]  /*a210*/  FFMA.SAT R5, -R8, R55, 0.5 ;  /* 0x3f00000008057423 */ /* 0x000fe20000002137 */
[----:B------:R-:W-:Y:S01]  /*a220*/  F2FP.F16.E4M3.UNPACK_B R0, R7.H1 ;  /* 0x00000007ff00723e */ /* 0x000fe200030006ff */
[----:B------:R-:W-:Y:S01]  /*a230*/  FFMA R7, R88, R3, R97 ;  /* 0x0000000358077223 */ /* 0x000fe20000000061 */
[----:B------:R-:W-:Y:S01]  /*a240*/  FFMA R26, -R9, 1.4426950216293334961, -R26 ;  /* 0x3fb8aa3b091a7823 */ /* 0x000fe2000000091a */
[----:B------:R-:W-:Y:S01]  /*a250*/  FADD R3, R30, -12583039 ;  /* 0xcb40007f1e037421 */ /* 0x000fe20000000000 */
[-C--:B------:R-:W-:Y:S01]  /*a260*/  FFMA.RM R32, R5, R58.reuse, 12582913 ;  /* 0x4b40000105207423 */ /* 0x080fe2000000403a */
[-C--:B------:R-:W-:Y:S01]  /*a270*/  FFMA.SAT R28, -R13, R55.reuse, 0.5 ;  /* 0x3f0000000d1c7423 */ /* 0x080fe20000002137 */
[----:B------:R-:W-:Y:S01]  /*a280*/  FFMA R26, -R9, 1.925963033500011079e-08, R26 ;  /* 0x32a57060091a7823 */ /* 0x000fe2000000011a */
[----:B------:R-:W-:Y:S01]  /*a290*/  FFMA R3, -R12, 1.4426950216293334961, -R3 ;  /* 0x3fb8aa3b0c037823 */ /* 0x000fe20000000903 */
[----:B------:R-:W-:Y:S01]  /*a2a0*/  FADD R5, R32, -12583039 ;  /* 0xcb40007f20057421 */ /* 0x000fe20000000000 */
[----:B------:R-:W-:Y:S01]  /*a2b0*/  FFMA.RM R34, R28, R58, 12582913 ;  /* 0x4b4000011c227423 */ /* 0x000fe2000000403a */
[----:B------:R-:W-:Y:S01]  /*a2c0*/  FFMA.SAT R28, -R14, R55, 0.5 ;  /* 0x3f0000000e1c7423 */ /* 0x000fe20000002137 */
[----:B------:R1:W2:Y:S01]  /*a2d0*/  MUFU.EX2 R31, R26 ;  /* 0x0000001a001f7308 */ /* 0x0002a20000000800 */
[----:B------:R-:W-:Y:S01]  /*a2e0*/  FFMA R27, -R12, 1.925963033500011079e-08, R3 ;  /* 0x32a570600c1b7823 */ /* 0x000fe20000000103 */
[----:B------:R-:W-:-:S02]  /*a2f0*/  HADD2.F32 R3, -RZ, R0.H1_H1 ;  /* 0x30000000ff037230 */ /* 0x000fc40000004100 */
[----:B------:R-:W-:Y:S01]  /*a300*/  FFMA R29, -R8, 1.4426950216293334961, -R5 ;  /* 0x3fb8aa3b081d7823 */ /* 0x000fe20000000905 */
[C---:B------:R-:W-:Y:S01]  /*a310*/  FMUL R5, R23.reuse, R90 ;  /* 0x0000005a17057220 */ /* 0x040fe20000400000 */
[----:B------:R-:W-:Y:S01]  /*a320*/  FFMA.RM R36, R28, R58, 12582913 ;  /* 0x4b4000011c247423 */ /* 0x000fe2000000403a */
[C---:B------:R-:W-:Y:S01]  /*a330*/  FMUL R100, R23.reuse, R100 ;  /* 0x0000006417647220 */ /* 0x040fe20000400000 */
[----:B------:R-:W-:Y:S01]  /*a340*/  FMUL R98, R23, R98 ;  /* 0x0000006217627220 */ /* 0x000fe20000400000 */
[----:B------:R-:W-:Y:S02]  /*a350*/  HADD2.F32 R25, -RZ, R0.H0_H0 ;  /* 0x20000000ff197230 */ /* 0x000fe40000004100 */
[----:B-1----:R-:W-:Y:S01]  /*a360*/  FADD R26, R34, -12583039 ;  /* 0xcb40007f221a7421 */ /* 0x002fe20000000000 */
[----:B------:R-:W-:Y:S01]  /*a370*/  FFMA R15, R88, R15, R100 ;  /* 0x0000000f580f7223 */ /* 0x000fe20000000064 */
[----:B------:R-:W-:Y:S01]  /*a380*/  FFMA R29, -R8, 1.925963033500011079e-08, R29 ;  /* 0x32a57060081d7823 */ /* 0x000fe2000000011d */
[----:B------:R-:W-:Y:S01]  /*a390*/  F2FP.F16.E4M3.UNPACK_B R0, R6 ;  /* 0x00000006ff00723e */ /* 0x000fe200020006ff */
[----:B------:R-:W-:Y:S01]  /*a3a0*/  FFMA R28, -R13, 1.4426950216293334961, -R26 ;  /* 0x3fb8aa3b0d1c7823 */ /* 0x000fe2000000091a */
[----:B------:R-:W-:Y:S01]  /*a3b0*/  FFMA R26, R88, R3, R5 ;  /* 0x00000003581a7223 */ /* 0x000fe20000000005 */
[----:B------:R-:W-:Y:S01]  /*a3c0*/  FADD R3, R36, -12583039 ;  /* 0xcb40007f24037421 */ /* 0x000fe20000000000 */
[----:B------:R-:W-:Y:S01]  /*a3d0*/  FFMA R21, R88, R21, R98 ;  /* 0x0000001558157223 */ /* 0x000fe20000000062 */
[----:B------:R1:W-:Y:S01]  /*a3e0*/  MUFU.EX2 R35, R29 ;  /* 0x0000001d00237308 */ /* 0x0003e20000000800 */
[----:B------:R-:W-:Y:S01]  /*a3f0*/  FFMA.SAT R5, -R15, R55, 0.5 ;  /* 0x3f0000000f057423 */ /* 0x000fe20000002137 */
[----:B------:R-:W-:Y:S01]  /*a400*/  FFMA R3, -R14, 1.4426950216293334961, -R3 ;  /* 0x3fb8aa3b0e037823 */ /* 0x000fe20000000903 */
[----:B------:R-:W-:Y:S01]  /*a410*/  FFMA R28, -R13, 1.925963033500011079e-08, R28 ;  /* 0x32a570600d1c7823 */ /* 0x000fe2000000011c */
[----:B------:R-:W-:Y:S01]  /*a420*/  FMUL R95, R23, R95 ;  /* 0x0000005f175f7220 */ /* 0x000fe20000400000 */
[----:B------:R-:W-:Y:S01]  /*a430*/  FFMA.RM R38, R5, R58, 12582913 ;  /* 0x4b40000105267423 */ /* 0x000fe2000000403a */
[----:B------:R-:W-:Y:S01]  /*a440*/  FFMA.SAT R5, -R20, R55, 0.5 ;  /* 0x3f00000014057423 */ /* 0x000fe20000002137 */
[----:B------:R-:W-:Y:S01]  /*a450*/  FMUL R91, R23, R91 ;  /* 0x0000005b175b7220 */ /* 0x000fe20000400000 */
[----:B------:R3:W4:Y:S01]  /*a460*/  MUFU.EX2 R33, R27 ;  /* 0x0000001b00217308 */ /* 0x0007220000000800 */
[----:B-1----:R-:W-:Y:S01]  /*a470*/  FFMA R29, -R14, 1.925963033500011079e-08, R3 ;  /* 0x32a570600e1d7823 */ /* 0x002fe20000000103 */
[----:B------:R-:W-:-:S02]  /*a480*/  HADD2.F32 R3, -RZ, R0.H1_H1 ;  /* 0x30000000ff037230 */ /* 0x000fc40000004100 */
[----:B------:R-:W-:Y:S01]  /*a490*/  FFMA.RM R42, R5, R58, 12582913 ;  /* 0x4b400001052a7423 */ /* 0x000fe2000000403a */
[C---:B------:R-:W-:Y:S01]  /*a4a0*/  FMUL R5, R23.reuse, R92 ;  /* 0x0000005c17057220 */ /* 0x040fe20000400000 */
[----:B------:R-:W-:Y:S01]  /*a4b0*/  FFMA R25, R88, R25, R95 ;  /* 0x0000001958197223 */ /* 0x000fe2000000005f */
[----:B------:R-:W-:Y:S01]  /*a4c0*/  FMUL R89, R23, R89 ;  /* 0x0000005917597220 */ /* 0x000fe20000400000 */
[-C--:B------:R-:W-:Y:S01]  /*a4d0*/  FFMA.SAT R49, -R26, R55.reuse, 0.5 ;  /* 0x3f0000001a317423 */ /* 0x080fe20000002137 */
[----:B------:R1:W-:Y:S01]  /*a4e0*/  MUFU.EX2 R37, R28 ;  /* 0x0000001c00257308 */ /* 0x0003e20000000800 */
[----:B---3--:R-:W-:Y:S02]  /*a4f0*/  HADD2.F32 R27, -RZ, R0.H0_H0 ;  /* 0x20000000ff1b7230 */ /* 0x008fe40000004100 */
[-C--:B------:R-:W-:Y:S01]  /*a500*/  FFMA.SAT R0, -R21, R55.reuse, 0.5 ;  /* 0x3f00000015007423 */ /* 0x080fe20000002137 */
[----:B------:R-:W-:Y:S01]  /*a510*/  FFMA.SAT R47, -R25, R55, 0.5 ;  /* 0x3f000000192f7423 */ /* 0x000fe20000002137 */
[----:B------:R-:W-:Y:S01]  /*a520*/  FADD R40, R38, -12583039 ;  /* 0xcb40007f26287421 */ /* 0x000fe20000000000 */
[-C--:B------:R-:W-:Y:S01]  /*a530*/  FFMA.RM R49, R49, R58.reuse, 12582913 ;  /* 0x4b40000131317423 */ /* 0x080fe2000000403a */
[----:B------:R-:W-:Y:S01]  /*a540*/  FFMA.RM R44, R0, R58, 12582913 ;  /* 0x4b400001002c7423 */ /* 0x000fe2000000403a */
[----:B------:R-:W-:Y:S01]  /*a550*/  F2FP.F16.E4M3.UNPACK_B R0, R6.H1 ;  /* 0x00000006ff00723e */ /* 0x000fe200030006ff */
[----:B------:R3:W-:Y:S01]  /*a560*/  MUFU.EX2 R39, R29 ;  /* 0x0000001d00277308 */ /* 0x0007e20000000800 */
[----:B------:R-:W-:Y:S01]  /*a570*/  FFMA R6, R88, R3, R5 ;  /* 0x0000000358067223 */ /* 0x000fe20000000005 */
[----:B-1----:R-:W-:Y:S01]  /*a580*/  FADD R28, R44, -12583039 ;  /* 0xcb40007f2c1c7421 */ /* 0x002fe20000000000 */
[----:B------:R-:W-:Y:S01]  /*a590*/  FFMA R27, R88, R27, R89 ;  /* 0x0000001b581b7223 */ /* 0x000fe20000000059 */
[----:B------:R-:W-:-:S02]  /*a5a0*/  HADD2.F32 R3, -RZ, R0.H0_H0 ;  /* 0x20000000ff037230 */ /* 0x000fc40000004100 */
[----:B------:R-:W-:Y:S01]  /*a5b0*/  FFMA R40, -R15, 1.4426950216293334961, -R40 ;  /* 0x3fb8aa3b0f287823 */ /* 0x000fe20000000928 */
[----:B------:R-:W-:Y:S01]  /*a5c0*/  FFMA R28, -R21, 1.4426950216293334961, -R28 ;  /* 0x3fb8aa3b151c7823 */ /* 0x000fe2000000091c */
[-C--:B------:R-:W-:Y:S01]  /*a5d0*/  FFMA.SAT R45, -R7, R55.reuse, 0.5 ;  /* 0x3f000000072d7423 */ /* 0x080fe20000002137 */
[-C--:B------:R-:W-:Y:S01]  /*a5e0*/  FFMA.SAT R50, -R27, R55.reuse, 0.5 ;  /* 0x3f0000001b327423 */ /* 0x080fe20000002137 */
[----:B---3--:R-:W-:Y:S01]  /*a5f0*/  FFMA.SAT R29, -R24, R55, 0.5 ;  /* 0x3f000000181d7423 */ /* 0x008fe20000002137 */
[----:B------:R-:W-:Y:S01]  /*a600*/  FFMA R5, -R21, 1.925963033500011079e-08, R28 ;  /* 0x32a5706015057823 */ /* 0x000fe2000000011c */
[----:B------:R-:W-:Y:S01]  /*a610*/  FFMA R28, R88, R3, R91 ;  /* 0x00000003581c7223 */ /* 0x000fe2000000005b */
[-C--:B------:R-:W-:Y:S01]  /*a620*/  FFMA.SAT R53, -R6, R55.reuse, 0.5 ;  /* 0x3f00000006357423 */ /* 0x080fe20000002137 */
[-C--:B------:R-:W-:Y:S01]  /*a630*/  FFMA.RM R46, R29, R58.reuse, 12582913 ;  /* 0x4b4000011d2e7423 */ /* 0x080fe2000000403a */
[----:B------:R-:W-:Y:S02]  /*a640*/  HADD2.F32 R29, -RZ, R0.H1_H1 ;  /* 0x30000000ff1d7230 */ /* 0x000fe40000004100 */
[----:B------:R-:W-:Y:S01]  /*a650*/  FFMA.RM R0, R47, R58, 12582913 ;  /* 0x4b4000012f007423 */ /* 0x000fe2000000403a */
[----:B------:R-:W-:Y:S01]  /*a660*/  FFMA.SAT R54, -R28, R55, 0.5 ;  /* 0x3f0000001c367423 */ /* 0x000fe20000002137 */
[----:B------:R-:W-:Y:S01]  /*a670*/  FADD R3, R46, -12583039 ;  /* 0xcb40007f2e037421 */ /* 0x000fe20000000000 */
[----:B------:R-:W-:Y:S01]  /*a680*/  FADD R41, R42, -12583039 ;  /* 0xcb40007f2a297421 */ /* 0x000fe20000000000 */
[----:B------:R-:W-:Y:S01]  /*a690*/  FADD R48, R0, -12583039 ;  /* 0xcb40007f00307421 */ /* 0x000fe20000000000 */
[----:B------:R-:W-:Y:S01]  /*a6a0*/  FFMA R40, -R15, 1.925963033500011079e-08, R40 ;  /* 0x32a570600f287823 */ /* 0x000fe20000000128 */
[----:B------:R-:W-:Y:S01]  /*a6b0*/  FFMA R47, -R24, 1.4426950216293334961, -R3 ;  /* 0x3fb8aa3b182f7823 */ /* 0x000fe20000000903 */
[----:B------:R-:W-:Y:S01]  /*a6c0*/  FMUL R3, R23, R94 ;  /* 0x0000005e17037220 */ /* 0x000fe20000400000 */
[----:B------:R-:W-:Y:S01]  /*a6d0*/  FFMA R48, -R25, 1.4426950216293334961, -R48 ;  /* 0x3fb8aa3b19307823 */ /* 0x000fe20000000930 */
[----:B------:R-:W-:-:S02]  /*a6e0*/  IMAD.SHL.U32 R30, R30, 0x800000, RZ ;  /* 0x008000001e1e7824 */ /* 0x000fc400078e00ff */
[-C--:B------:R-:W-:Y:S01]  /*a6f0*/  FFMA.RM R45, R45, R58.reuse, 12582913 ;  /* 0x4b4000012d2d7423 */ /* 0x080fe2000000403a */
[----:B------:R-:W-:Y:S01]  /*a700*/  FFMA R29, R88, R29, R3 ;  /* 0x0000001d581d7223 */ /* 0x000fe20000000003 */
[----:B------:R-:W-:Y:S01]  /*a710*/  FADD R3, R49, -12583039 ;  /* 0xcb40007f31037421 */ /* 0x000fe20000000000 */
[----:B------:R-:W-:Y:S01]  /*a720*/  FFMA R48, -R25, 1.925963033500011079e-08, R48 ;  /* 0x32a5706019307823 */ /* 0x000fe20000000130 */
[----:B------:R-:W-:Y:S01]  /*a730*/  SHF.L.U32 R4, R4, 0x17, RZ ;  /* 0x0000001704047819 */ /* 0x000fe200000006ff */
[----:B------:R-:W-:Y:S01]  /*a740*/  FFMA.SAT R55, -R29, R55, 0.5 ;  /* 0x3f0000001d377423 */ /* 0x000fe20000002137 */
[-C--:B------:R-:W-:Y:S01]  /*a750*/  FFMA.RM R56, R54, R58.reuse, 12582913 ;  /* 0x4b40000136387423 */ /* 0x080fe2000000403a */
[-C--:B------:R-:W-:Y:S01]  /*a760*/  FFMA.RM R52, R50, R58.reuse, 12582913 ;  /* 0x4b40000132347423 */ /* 0x080fe2000000403a */
[----:B------:R-:W-:Y:S01]  /*a770*/  FFMA R51, -R26, 1.4426950216293334961, -R3 ;  /* 0x3fb8aa3b1a337823 */ /* 0x000fe20000000903 */
[-C--:B------:R-:W-:Y:S01]  /*a780*/  FFMA.RM R57, R55, R58.reuse, 12582913 ;  /* 0x4b40000137397423 */ /* 0x080fe2000000403a */
[----:B------:R-:W-:Y:S01]  /*a790*/  FFMA R43, -R20, 1.4426950216293334961, -R41 ;  /* 0x3fb8aa3b142b7823 */ /* 0x000fe20000000929 */
[----:B------:R4:W1:Y:S01]  /*a7a0*/  MUFU.EX2 R3, R48 ;  /* 0x0000003000037308 */ /* 0x0008620000000800 */
[----:B------:R-:W-:Y:S01]  /*a7b0*/  FFMA.RM R53, R53, R58, 12582913 ;  /* 0x4b40000135357423 */ /* 0x000fe2000000403a */
[----:B------:R-:W-:Y:S01]  /*a7c0*/  FADD R50, R52, -12583039 ;  /* 0xcb40007f34327421 */ /* 0x000fe20000000000 */
[----:B--2---:R-:W-:Y:S01]  /*a7d0*/  FFMA R59, R4, R31, 1 ;  /* 0x3f800000043b7423 */ /* 0x004fe2000000001f */
[----:B------:R-:W-:Y:S01]  /*a7e0*/  SHF.L.U32 R32, R32, 0x17, RZ ;  /* 0x0000001720207819 */ /* 0x000fe200000006ff */
[----:B------:R-:W-:Y:S01]  /*a7f0*/  FADD R31, R53, -12583039 ;  /* 0xcb40007f351f7421 */ /* 0x000fe20000000000 */
[----:B------:R-:W-:Y:S01]  /*a800*/  FFMA R54, -R27, 1.4426950216293334961, -R50 ;  /* 0x3fb8aa3b1b367823 */ /* 0x000fe20000000932 */
[----:B------:R-:W-:Y:S01]  /*a810*/  FFMA R43, -R20, 1.925963033500011079e-08, R43 ;  /* 0x32a57060142b7823 */ /* 0x000fe2000000012b */
[----:B------:R2:W3:Y:S01]  /*a820*/  MUFU.EX2 R41, R40 ;  /* 0x0000002800297308 */ /* 0x0004e20000000800 */
[----:B----4-:R-:W-:Y:S01]  /*a830*/  FFMA R48, R30, R33, 1 ;  /* 0x3f8000001e307423 */ /* 0x010fe20000000021 */
[----:B------:R-:W-:Y:S01]  /*a840*/  FADD R33, R56, -12583039 ;  /* 0xcb40007f38217421 */ /* 0x000fe20000000000 */
[----:B------:R-:W-:Y:S01]  /*a850*/  FADD R30, R57, -12583039 ;  /* 0xcb40007f391e7421 */ /* 0x000fe20000000000 */
[----:B------:R-:W-:Y:S01]  /*a860*/  FFMA R55, -R6, 1.4426950216293334961, -R31 ;  /* 0x3fb8aa3b06377823 */ /* 0x000fe2000000091f */
[----:B------:R-:W-:Y:S01]  /*a870*/  FFMA R58, R32, R35, 1 ;  /* 0x3f800000203a7423 */ /* 0x000fe20000000023 */
[----:B------:R-:W-:Y:S01]  /*a880*/  FFMA R33, -R28, 1.4426950216293334961, -R33 ;  /* 0x3fb8aa3b1c217823 */ /* 0x000fe20000000921 */
[----:B------:R-:W-:Y:S01]  /*a890*/  FFMA R30, -R29, 1.4426950216293334961, -R30 ;  /* 0x3fb8aa3b1d1e7823 */ /* 0x000fe2000000091e */
[----:B------:R-:W-:Y:S01]  /*a8a0*/  FFMA R47, -R24, 1.925963033500011079e-08, R47 ;  /* 0x32a57060182f7823 */ /* 0x000fe2000000012f */
[----:B--2---:R-:W-:Y:S01]  /*a8b0*/  FADD R40, R45, -12583039 ;  /* 0xcb40007f2d287421 */ /* 0x004fe20000000000 */
[----:B------:R-:W-:Y:S01]  /*a8c0*/  FFMA R33, -R28, 1.925963033500011079e-08, R33 ;  /* 0x32a570601c217823 */ /* 0x000fe20000000121 */
[----:B------:R-:W-:Y:S01]  /*a8d0*/  FFMA R30, -R29, 1.925963033500011079e-08, R30 ;  /* 0x32a570601d1e7823 */ /* 0x000fe2000000011e */
[----:B------:R-:W-:Y:S01]  /*a8e0*/  IADD3 R32, R59, 0x1800000, RZ ;  /* 0x018000003b207810 */ /* 0x000fe20007ffe0ff */
[----:B------:R-:W-:Y:S01]  /*a8f0*/  FFMA R40, -R7, 1.4426950216293334961, -R40 ;  /* 0x3fb8aa3b07287823 */ /* 0x000fe20000000928 */
[----:B------:R-:W-:Y:S01]  /*a900*/  FFMA R54, -R27, 1.925963033500011079e-08, R54 ;  /* 0x32a570601b367823 */ /* 0x000fe20000000136 */
[----:B------:R-:W-:Y:S01]  /*a910*/  FFMA R51, -R26, 1.925963033500011079e-08, R51 ;  /* 0x32a570601a337823 */ /* 0x000fe20000000133 */
[----:B------:R-:W-:Y:S01]  /*a920*/  FFMA R55, -R6, 1.925963033500011079e-08, R55 ;  /* 0x32a5706006377823 */ /* 0x000fe20000000137 */
[----:B------:R-:W-:Y:S01]  /*a930*/  FFMA R40, -R7, 1.925963033500011079e-08, R40 ;  /* 0x32a5706007287823 */ /* 0x000fe20000000128 */
[----:B------:R-:W-:Y:S01]  /*a940*/  LOP3.LUT R32, R32, 0x7f800000, RZ, 0xc0, !PT ;  /* 0x7f80000020207812 */ /* 0x000fe200078ec0ff */
[----:B------:R-:W2:Y:S01]  /*a950*/  MUFU.EX2 R31, R54 ;  /* 0x00000036001f7308 */ /* 0x000ea20000000800 */
[----:B------:R-:W-:Y:S01]  /*a960*/  SHF.L.U32 R34, R34, 0x17, RZ ;  /* 0x0000001722227819 */ /* 0x000fe200000006ff */
[----:B------:R-:W-:Y:S01]  /*a970*/  IMAD.SHL.U32 R42, R42, 0x800000, RZ ;  /* 0x008000002a2a7824 */ /* 0x000fe200078e00ff */
[----:B------:R-:W-:Y:S01]  /*a980*/  ISETP.GT.U32.AND P0, PT, R32, 0x1ffffff, PT ;  /* 0x01ffffff2000780c */ /* 0x000fe20003f04070 */
[----:B------:R-:W-:Y:S01]  /*a990*/  IMAD.SHL.U32 R0, R0, 0x800000, RZ ;  /* 0x0080000000007824 */ /* 0x000fe200078e00ff */
[----:B------:R-:W-:Y:S01]  /*a9a0*/  SHF.L.U32 R52, R52, 0x17, RZ ;  /* 0x0000001734347819 */ /* 0x000fe200000006ff */
[----:B------:R-:W-:Y:S01]  /*a9b0*/  IMAD.SHL.U32 R57, R57, 0x800000, RZ ;  /* 0x0080000039397824 */ /* 0x000fe200078e00ff */
[----:B------:R-:W-:Y:S01]  /*a9c0*/  SHF.L.U32 R36, R36, 0x17, RZ ;  /* 0x0000001724247819 */ /* 0x000fe200000006ff */
[----:B------:R-:W4:Y:S01]  /*a9d0*/  MUFU.EX2 R43, R43 ;  /* 0x0000002b002b7308 */ /* 0x000f220000000800 */
[----:B------:R-:W-:Y:S01]  /*a9e0*/  SHF.L.U32 R38, R38, 0x17, RZ ;  /* 0x0000001726267819 */ /* 0x000fe200000006ff */
[----:B------:R-:W-:Y:S01]  /*a9f0*/  BSSY B1, `(.L_x_232) ;  /* 0x0000025000017945 */ /* 0x000fe20003800000 */
[----:B------:R-:W-:Y:S01]  /*aa00*/  SHF.L.U32 R44, R44, 0x17, RZ ;  /* 0x000000172c2c7819 */ /* 0x000fe200000006ff */
[----:B-1----:R-:W-:Y:S01]  /*aa10*/  FFMA R65, R0, R3, 1 ;  /* 0x3f80000000417423 */ /* 0x002fe20000000003 */
[----:B------:R-:W-:Y:S01]  /*aa20*/  SHF.L.U32 R45, R45, 0x17, RZ ;  /* 0x000000172d2d7819 */ /* 0x000fe200000006ff */
[----:B---3--:R-:W-:Y:S01]  /*aa30*/  FFMA R61, R38, R41, 1 ;  /* 0x3f800000263d7423 */ /* 0x008fe20000000029 */
[----:B------:R-:W-:Y:S01]  /*aa40*/  SHF.L.U32 R46, R46, 0x17, RZ ;  /* 0x000000172e2e7819 */ /* 0x000fe200000006ff */
[----:B------:R-:W-:Y:S01]  /*aa50*/  MUFU.EX2 R5, R5 ;  /* 0x0000000500057308 */ /* 0x000fe20000000800 */
[----:B------:R-:W-:Y:S01]  /*aa60*/  SHF.L.U32 R49, R49, 0x17, RZ ;  /* 0x0000001731317819 */ /* 0x000fe200000006ff */
[----:B--2---:R-:W-:Y:S01]  /*aa70*/  FFMA R67, R52, R31, 1 ;  /* 0x3f80000034437423 */ /* 0x004fe2000000001f */
[----:B------:R-:W-:-:S02]  /*aa80*/  SHF.L.U32 R53, R53, 0x17, RZ ;  /* 0x0000001735357819 */ /* 0x000fc400000006ff */
[----:B------:R-:W-:-:S03]  /*aa90*/  SHF.L.U32 R56, R56, 0x17, RZ ;  /* 0x0000001738387819 */ /* 0x000fc600000006ff */
[----:B------:R-:W1:Y:S01]  /*aaa0*/  MUFU.EX2 R40, R40 ;  /* 0x0000002800287308 */ /* 0x000e620000000800 */
[----:B----4-:R-:W-:-:S07]  /*aab0*/  FFMA R42, R42, R43, 1 ;  /* 0x3f8000002a2a7423 */ /* 0x010fce000000002b */
[----:B------:R-:W2:Y:S08]  /*aac0*/  MUFU.EX2 R47, R47 ;  /* 0x0000002f002f7308 */ /* 0x000eb00000000800 */
[----:B------:R3:W4:Y:S01]  /*aad0*/  MUFU.EX2 R50, R51 ;  /* 0x0000003300327308 */ /* 0x0007220000000800 */
[----:B-1----:R-:W-:-:S07]  /*aae0*/  FFMA R63, R45, R40, 1 ;  /* 0x3f8000002d3f7423 */ /* 0x002fce0000000028 */
[----:B------:R1:W5:Y:S01]  /*aaf0*/  MUFU.EX2 R4, R55 ;  /* 0x0000003700047308 */ /* 0x0003620000000800 */
[----:B---3--:R-:W-:Y:S01]  /*ab00*/  FFMA R51, R34, R37, 1 ;  /* 0x3f80000022337423 */ /* 0x008fe20000000025 */
[----:B------:R-:W-:Y:S01]  /*ab10*/  FFMA R34, R36, R39, 1 ;  /* 0x3f80000024227423 */ /* 0x000fe20000000027 */
[----:B--2---:R-:W-:-:S05]  /*ab20*/  FFMA R46, R46, R47, 1 ;  /* 0x3f8000002e2e7423 */ /* 0x004fca000000002f */
[----:B------:R-:W2:Y:S01]  /*ab30*/  MUFU.EX2 R33, R33 ;  /* 0x0000002100217308 */ /* 0x000ea20000000800 */
[----:B-1----:R-:W-:Y:S01]  /*ab40*/  FFMA R55, R44, R5, 1 ;  /* 0x3f8000002c377423 */ /* 0x002fe20000000005 */
[----:B----4-:R-:W-:-:S06]  /*ab50*/  FFMA R50, R49, R50, 1 ;  /* 0x3f80000031327423 */ /* 0x010fcc0000000032 */
[----:B------:R-:W1:Y:S01]  /*ab60*/  MUFU.EX2 R30, R30 ;  /* 0x0000001e001e7308 */ /* 0x000e620000000800 */
[----:B-----5:R-:W-:Y:S01]  /*ab70*/  FFMA R52, R53, R4, 1 ;  /* 0x3f80000035347423 */ /* 0x020fe20000000004 */
[----:B--2---:R-:W-:Y:S01]  /*ab80*/  FFMA R56, R56, R33, 1 ;  /* 0x3f80000038387423 */ /* 0x004fe20000000021 */
[----:B-1----:R-:W-:Y:S01]  /*ab90*/  FFMA R57, R57, R30, 1 ;  /* 0x3f80000039397423 */ /* 0x002fe2000000001e */
[----:B------:R-:W-:Y:S06]  /*aba0*/  @P0 BRA `(.L_x_233) ;  /* 0x0000000000140947 */ /* 0x000fec0003800000 */
[----:B------:R-:W-:Y:S02]  /*abb0*/  MOV R0, R59 ;  /* 0x0000003b00007202 */ /* 0x000fe40000000f00 */
[----:B------:R-:W-:-:S07]  /*abc0*/  MOV R4, 0xabe0 ;  /* 0x0000abe000047802 */ /* 0x000fce0000000f00 */
[----:B------:R-:W-:Y:S05]  /*abd0*/  CALL.REL.NOINC `($__internal_0_$__cuda_sm20_rcp_rn_f32_slowpath) ;  /* 0x0000004c00c87944 */ /* 0x000fea0003c00000 */
[----:B------:R-:W-:Y:S01]  /*abe0*/  MOV R30, R0 ;  /* 0x00000000001e7202 */ /* 0x000fe20000000f00 */
[----:B------:R-:W-:Y:S06]  /*abf0*/  BRA `(.L_x_234) ;  /* 0x0000000000107947 */ /* 0x000fec0003800000 */
.L_x_233:
[----:B------:R-:W1:Y:S02]  /*ac00*/  MUFU.RCP R30, R59 ;  /* 0x0000003b001e7308 */ /* 0x000e640000001000 */
[----:B-1----:R-:W-:-:S04]  /*ac10*/  FFMA R0, R59, R30, -1 ;  /* 0xbf8000003b007423 */ /* 0x002fc8000000001e */
[----:B------:R-:W-:-:S04]  /*ac20*/  FADD.FTZ R3, -R0, -RZ ;  /* 0x800000ff00037221 */ /* 0x000fc80000010100 */
[----:B------:R-:W-:-:S07]  /*ac30*/  FFMA R30, R30, R3, R30 ;  /* 0x000000031e1e7223 */ /* 0x000fce000000001e */
.L_x_234:
[----:B------:R-:W-:Y:S05]  /*ac40*/  BSYNC B1 ;  /* 0x0000000000017941 */ /* 0x000fea0003800000 */
.L_x_232:
        /* <DEDUP_REMOVED lines=10> */
.L_x_236:
[----:B------:R-:W1:Y:S02]  /*acf0*/  MUFU.RCP R31, R48 ;  /* 0x00000030001f7308 */ /* 0x000e640000001000 */
[----:B-1----:R-:W-:-:S04]  /*ad00*/  FFMA R0, R48, R31, -1 ;  /* 0xbf80000030007423 */ /* 0x002fc8000000001f */
[----:B------:R-:W-:-:S04]  /*ad10*/  FADD.FTZ R0, -R0, -RZ ;  /* 0x800000ff00007221 */ /* 0x000fc80000010100 */
[----:B------:R-:W-:-:S07]  /*ad20*/  FFMA R31, R31, R0, R31 ;  /* 0x000000001f1f7223 */ /* 0x000fce000000001f */
.L_x_237:
[----:B------:R-:W-:Y:S05]  /*ad30*/  BSYNC B1 ;  /* 0x0000000000017941 */ /* 0x000fea0003800000 */
.L_x_235:
        /* <DEDUP_REMOVED lines=10> */
.L_x_239:
[----:B------:R-:W1:Y:S02]  /*ade0*/  MUFU.RCP R33, R58 ;  /* 0x0000003a00217308 */ /* 0x000e640000001000 */
[----:B-1----:R-:W-:-:S04]  /*adf0*/  FFMA R0, R58, R33, -1 ;  /* 0xbf8000003a007423 */ /* 0x002fc80000000021 */
[----:B------:R-:W-:-:S04]  /*ae00*/  FADD.FTZ R0, -R0, -RZ ;  /* 0x800000ff00007221 */ /* 0x000fc80000010100 */
[----:B------:R-:W-:-:S07]  /*ae10*/  FFMA R33, R33, R0, R33 ;  /* 0x0000000021217223 */ /* 0x000fce0000000021 */
.L_x_240:
[----:B------:R-:W-:Y:S05]  /*ae20*/  BSYNC B1 ;  /* 0x0000000000017941 */ /* 0x000fea0003800000 */
.L_x_238:
        /* <DEDUP_REMOVED lines=10> */
.L_x_242:
[----:B------:R-:W1:Y:S02]  /*aed0*/  MUFU.RCP R32, R51 ;  /* 0x0000003300207308 */ /* 0x000e640000001000 */
[----:B-1----:R-:W-:-:S04]  /*aee0*/  FFMA R0, R51, R32, -1 ;  /* 0xbf80000033007423 */ /* 0x002fc80000000020 */
[----:B------:R-:W-:-:S04]  /*aef0*/  FADD.FTZ R3, -R0, -RZ ;  /* 0x800000ff00037221 */ /* 0x000fc80000010100 */
[----:B------:R-:W-:-:S07]  /*af00*/  FFMA R32, R32, R3, R32 ;  /* 0x0000000320207223 */ /* 0x000fce0000000020 */
.L_x_243:
[----:B------:R-:W-:Y:S05]  /*af10*/  BSYNC B1 ;  /* 0x0000000000017941 */ /* 0x000fea0003800000 */
.L_x_241:
        /* <DEDUP_REMOVED lines=10> */
.L_x_245:
[----:B------:R-:W1:Y:S02]  /*afc0*/  MUFU.RCP R43, R34 ;  /* 0x00000022002b7308 */ /* 0x000e640000001000 */
[----:B-1----:R-:W-:-:S04]  /*afd0*/  FFMA R0, R34, R43, -1 ;  /* 0xbf80000022007423 */ /* 0x002fc8000000002b */
[----:B------:R-:W-:-:S04]  /*afe0*/  FADD.FTZ R0, -R0, -RZ ;  /* 0x800000ff00007221 */ /* 0x000fc80000010100 */
[----:B------:R-:W-:-:S07]  /*aff0*/  FFMA R43, R43, R0, R43 ;  /* 0x000000002b2b7223 */ /* 0x000fce000000002b */
.L_x_246:
[----:B------:R-:W-:Y:S05]  /*b000*/  BSYNC B1 ;  /* 0x0000000000017941 */ /* 0x000fea0003800000 */
.L_x_244:
        /* <DEDUP_REMOVED lines=10> */
.L_x_248:
[----:B------:R-:W1:Y:S02]  /*b0b0*/  MUFU.RCP R34, R61 ;  /* 0x0000003d00227308 */ /* 0x000e640000001000 */
[----:B-1----:R-:W-:-:S04]  /*b0c0*/  FFMA R0, R61, R34, -1 ;  /* 0xbf8000003d007423 */ /* 0x002fc80000000022 */
[----:B------:R-:W-:-:S04]  /*b0d0*/  FADD.FTZ R3, -R0, -RZ ;  /* 0x800000ff00037221 */ /* 0x000fc80000010100 */
[----:B------:R-:W-:-:S07]  /*b0e0*/  FFMA R34, R34, R3, R34 ;  /* 0x0000000322227223 */ /* 0x000fce0000000022 */
.L_x_249:
[----:B------:R-:W-:Y:S05]  /*b0f0*/  BSYNC B1 ;  /* 0x0000000000017941 */ /* 0x000fea0003800000 */
.L_x_247:
        /* <DEDUP_REMOVED lines=10> */
.L_x_251:
[----:B------:R-:W1:Y:S02]  /*b1a0*/  MUFU.RCP R45, R42 ;  /* 0x0000002a002d7308 */ /* 0x000e640000001000 */
[----:B-1----:R-:W-:-:S04]  /*b1b0*/  FFMA R0, R42, R45, -1 ;  /* 0xbf8000002a007423 */ /* 0x002fc8000000002d */
[----:B------:R-:W-:-:S04]  /*b1c0*/  FADD.FTZ R0, -R0, -RZ ;  /* 0x800000ff00007221 */ /* 0x000fc80000010100 */
[----:B------:R-:W-:-:S07]  /*b1d0*/  FFMA R45, R45, R0, R45 ;  /* 0x000000002d2d7223 */ /* 0x000fce000000002d */
.L_x_252:
[----:B------:R-:W-:Y:S05]  /*b1e0*/  BSYNC B1 ;  /* 0x0000000000017941 */ /* 0x000fea0003800000 */
.L_x_250:
        /* <DEDUP_REMOVED lines=10> */
.L_x_254:
[----:B------:R-:W1:Y:S02]  /*b290*/  MUFU.RCP R40, R55 ;  /* 0x0000003700287308 */ /* 0x000e640000001000 */
[----:B-1----:R-:W-:-:S04]  /*b2a0*/  FFMA R0, R55, R40, -1 ;  /* 0xbf80000037007423 */ /* 0x002fc80000000028 */
[----:B------:R-:W-:-:S04]  /*b2b0*/  FADD.FTZ R3, -R0, -RZ ;  /* 0x800000ff00037221 */ /* 0x000fc80000010100 */
[----:B------:R-:W-:-:S07]  /*b2c0*/  FFMA R40, R40, R3, R40 ;  /* 0x0000000328287223 */ /* 0x000fce0000000028 */
.L_x_255:
[----:B------:R-:W-:Y:S05]  /*b2d0*/  BSYNC B1 ;  /* 0x0000000000017941 */ /* 0x000fea0003800000 */
.L_x_253:
        /* <DEDUP_REMOVED lines=10> */
.L_x_257:
[----:B------:R-:W1:Y:S02]  /*b380*/  MUFU.RCP R42, R63 ;  /* 0x0000003f002a7308 */ /* 0x000e640000001000 */
[----:B-1----:R-:W-:-:S04]  /*b390*/  FFMA R0, R63, R42, -1 ;  /* 0xbf8000003f007423 */ /* 0x002fc8000000002a */
[----:B------:R-:W-:-:S04]  /*b3a0*/  FADD.FTZ R3, -R0, -RZ ;  /* 0x800000ff00037221 */ /* 0x000fc80000010100 */
[----:B------:R-:W-:-:S07]  /*b3b0*/  FFMA R42, R42, R3, R42 ;  /* 0x000000032a2a7223 */ /* 0x000fce000000002a */
.L_x_258:
[----:B------:R-:W-:Y:S05]  /*b3c0*/  BSYNC B1 ;  /* 0x0000000000017941 */ /* 0x000fea0003800000 */
.L_x_256:
        /* <DEDUP_REMOVED lines=10> */
.L_x_260:
[----:B------:R-:W1:Y:S02]  /*b470*/  MUFU.RCP R47, R46 ;  /* 0x0000002e002f7308 */ /* 0x000e640000001000 */
[----:B-1----:R-:W-:-:S04]  /*b480*/  FFMA R0, R46, R47, -1 ;  /* 0xbf8000002e007423 */ /* 0x002fc8000000002f */
[----:B------:R-:W-:-:S04]  /*b490*/  FADD.FTZ R0, -R0, -RZ ;  /* 0x800000ff00007221 */ /* 0x000fc80000010100 */
[----:B------:R-:W-:-:S07]  /*b4a0*/  FFMA R47, R47, R0, R47 ;  /* 0x000000002f2f7223 */ /* 0x000fce000000002f */
.L_x_261:
[----:B------:R-:W-:Y:S05]  /*b4b0*/  BSYNC B1 ;  /* 0x0000000000017941 */ /* 0x000fea0003800000 */
.L_x_259:
        /* <DEDUP_REMOVED lines=10> */
.L_x_263:
[----:B------:R-:W1:Y:S02]  /*b560*/  MUFU.RCP R44, R65 ;  /* 0x00000041002c7308 */ /* 0x000e640000001000 */
[----:B-1----:R-:W-:-:S04]  /*b570*/  FFMA R0, R65, R44, -1 ;  /* 0xbf80000041007423 */ /* 0x002fc8000000002c */
[----:B------:R-:W-:-:S04]  /*b580*/  FADD.FTZ R3, -R0, -RZ ;  /* 0x800000ff00037221 */ /* 0x000fc80000010100 */
[----:B------:R-:W-:-:S07]  /*b590*/  FFMA R44, R44, R3, R44 ;  /* 0x000000032c2c7223 */ /* 0x000fce000000002c */
.L_x_264:
[----:B------:R-:W-:Y:S05]  /*b5a0*/  BSYNC B1 ;  /* 0x0000000000017941 */ /* 0x000fea0003800000 */
.L_x_262:
        /* <DEDUP_REMOVED lines=10> */
.L_x_266:
[----:B------:R-:W1:Y:S02]  /*b650*/  MUFU.RCP R49, R50 ;  /* 0x0000003200317308 */ /* 0x000e640000001000 */
[----:B-1----:R-:W-:-:S04]  /*b660*/  FFMA R0, R50, R49, -1 ;  /* 0xbf80000032007423 */ /* 0x002fc80000000031 */
[----:B------:R-:W-:-:S04]  /*b670*/  FADD.FTZ R0, -R0, -RZ ;  /* 0x800000ff00007221 */ /* 0x000fc80000010100 */
[----:B------:R-:W-:-:S07]  /*b680*/  FFMA R49, R49, R0, R49 ;  /* 0x0000000031317223 */ /* 0x000fce0000000031 */
.L_x_267:
[----:B------:R-:W-:Y:S05]  /*b690*/  BSYNC B1 ;  /* 0x0000000000017941 */ /* 0x000fea0003800000 */
.L_x_265:
        /* <DEDUP_REMOVED lines=10> */
.L_x_269:
[----:B------:R-:W1:Y:S02]  /*b740*/  MUFU.RCP R46, R67 ;  /* 0x00000043002e7308 */ /* 0x000e640000001000 */
[----:B-1----:R-:W-:-:S04]  /*b750*/  FFMA R0, R67, R46, -1 ;  /* 0xbf80000043007423 */ /* 0x002fc8000000002e */
[----:B------:R-:W-:-:S04]  /*b760*/  FADD.FTZ R3, -R0, -RZ ;  /* 0x800000ff00037221 */ /* 0x000fc80000010100 */
[----:B------:R-:W-:-:S07]  /*b770*/  FFMA R46, R46, R3, R46 ;  /* 0x000000032e2e7223 */ /* 0x000fce000000002e */
.L_x_270:
[----:B------:R-:W-:Y:S05]  /*b780*/  BSYNC B1 ;  /* 0x0000000000017941 */ /* 0x000fea0003800000 */
.L_x_268:
        /* <DEDUP_REMOVED lines=10> */
.L_x_272:
[----:B------:R-:W1:Y:S02]  /*b830*/  MUFU.RCP R51, R52 ;  /* 0x0000003400337308 */ /* 0x000e640000001000 */
[----:B-1----:R-:W-:-:S04]  /*b840*/  FFMA R0, R52, R51, -1 ;  /* 0xbf80000034007423 */ /* 0x002fc80000000033 */
[----:B------:R-:W-:-:S04]  /*b850*/  FADD.FTZ R0, -R0, -RZ ;  /* 0x800000ff00007221 */ /* 0x000fc80000010100 */
[----:B------:R-:W-:-:S07]  /*b860*/  FFMA R51, R51, R0, R51 ;  /* 0x0000000033337223 */ /* 0x000fce0000000033 */
.L_x_273:
[----:B------:R-:W-:Y:S05]  /*b870*/  BSYNC B1 ;  /* 0x0000000000017941 */ /* 0x000fea0003800000 */
.L_x_271:
        /* <DEDUP_REMOVED lines=10> */
.L_x_275:
[----:B------:R-:W1:Y:S02]  /*b920*/  MUFU.RCP R53, R56 ;  /* 0x0000003800357308 */ /* 0x000e640000001000 */
[----:B-1----:R-:W-:-:S04]  /*b930*/  FFMA R0, R56, R53, -1 ;  /* 0xbf80000038007423 */ /* 0x002fc80000000035 */
[----:B------:R-:W-:-:S04]  /*b940*/  FADD.FTZ R0, -R0, -RZ ;  /* 0x800000ff00007221 */ /* 0x000fc80000010100 */
[----:B------:R-:W-:-:S07]  /*b950*/  FFMA R53, R53, R0, R53 ;  /* 0x0000000035357223 */ /* 0x000fce0000000035 */
.L_x_276:
[----:B------:R-:W-:Y:S05]  /*b960*/  BSYNC B1 ;  /* 0x0000000000017941 */ /* 0x000fea0003800000 */
.L_x_274:
        /* <DEDUP_REMOVED lines=9> */
.L_x_278:
[----:B------:R-:W1:Y:S02]  /*ba00*/  MUFU.RCP R0, R57 ;  /* 0x0000003900007308 */ /* 0x000e640000001000 */
[----:B-1----:R-:W-:-:S04]  /*ba10*/  FFMA R3, R57, R0, -1 ;  /* 0xbf80000039037423 */ /* 0x002fc80000000000 */
[----:B------:R-:W-:-:S04]  /*ba20*/  FADD.FTZ R3, -R3, -RZ ;  /* 0x800000ff03037221 */ /* 0x000fc80000010100 */
[----:B------:R-:W-:-:S07]  /*ba30*/  FFMA R0, R0, R3, R0 ;  /* 0x0000000300007223 */ /* 0x000fce0000000000 */
.L_x_279:
[----:B------:R-:W-:Y:S05]  /*ba40*/  BSYNC B1 ;  /* 0x0000000000017941 */ /* 0x000fea0003800000 */
.L_x_277:
        /* <DEDUP_REMOVED lines=26> */
.L_x_280:
[----:B------:R-:W-:Y:S05]  /*bbf0*/  WARPSYNC.ALL ;  /* 0x0000000000007948 */ /* 0x000fea0003800000 */
[----:B------:R-:W-:Y:S01]  /*bc00*/  BAR.SYNC.DEFER_BLOCKING 0x1, 0x100 ;  /* 0x0044000000007b1d */ /* 0x000fe20000010000 */
[----:B------:R-:W-:-:S05]  /*bc10*/  IADD3 R16, P0, R16, UR38, RZ ;  /* 0x0000002610107c10 */ /* 0x000fca000ff1e0ff */
        /* <DEDUP_REMOVED lines=25> */
.L_x_282:
[----:B------:R-:W-:Y:S05]  /*bdb0*/  BSYNC B0 ;  /* 0x0000000000007941 */ /* 0x000fea0003800000 */
.L_x_281:
[----:B------:R-:W-:Y:S01]  /*bdc0*/  ULDC.64 UR4, c[0x0][0x8f8] ;  /* 0x00023e0000047ab9 */ /* 0x000fe20000000a00 */
[----:B------:R-:W-:Y:S01]  /*bdd0*/  IADD3.X R17, R17, UR37, RZ, P0, !PT ;  /* 0x0000002511117c10 */ /* 0x000fe200087fe4ff */
[----:B------:R-:W-:Y:S01]  /*bde0*/  UMOV UR47, 0xffffffff ;  /* 0xffffffff002f7882 */ /* 0x000fe20000000000 */
[----:B------:R-:W-:Y:S02]  /*bdf0*/  ISETP.GE.U32.AND P0, PT, R16, UR4, PT ;  /* 0x0000000410007c0c */ /* 0x000fe4000bf06070 */
[----:B------:R-:W-:Y:S02]  /*be00*/  PRMT R0, RZ, 0x7610, R0 ;  /* 0x00007610ff007816 */ /* 0x000fe40000000000 */
[----:B------:R-:W-:Y:S02]  /*be10*/  ISETP.GE.U32.AND.EX P0, PT, R17, UR5, PT, P0 ;  /* 0x0000000511007c0c */ /* 0x000fe4000bf06100 */
[----:B------:R-:W-:Y:S02]  /*be20*/  MOV R3, 0xffffffff ;  /* 0xffffffff00037802 */ /* 0x000fe40000000f00 */
[----:B------:R-:W-:-:S09]  /*be30*/  MOV R8, 0xffffffff ;  /* 0xffffffff00087802 */ /* 0x000fd20000000f00 */
[----:B------:R-:W-:Y:S05]  /*be40*/  @P0 BRA `(.L_x_283) ;  /* 0x0000000400680947 */ /* 0x000fea0003800000 */
[----:B------:R-:W1:Y:S01]  /*be50*/  S2R R12, SR_CTAID.X ;  /* 0x00000000000c7919 */ /* 0x000e620000002500 */
[----:B------:R-:W2:Y:S01]  /*be60*/  LDC.64 R10, c[0x0][0x8d0] ;  /* 0x00023400ff0a7b82 */ /* 0x000ea20000000a00 */
[----:B------:R-:W-:Y:S01]  /*be70*/  ULDC UR4, c[0x0][0x150] ;  /* 0x0000540000047ab9 */ /* 0x000fe20000000800 */
[----:B------:R-:W-:Y:S01]  /*be80*/  MOV R8, R16 ;  /* 0x0000001000087202 */ /* 0x000fe20000000f00 */
[----:B------:R-:W3:Y:S01]  /*be90*/  S2R R26, SR_CTAID.Y ;  /* 0x00000000001a7919 */ /* 0x000ee20000002600 */
[----:B------:R-:W-:-:S04]  /*bea0*/  IMAD.MOV.U32 R9, RZ, RZ, R17 ;  /* 0x000000ffff097224 */ /* 0x000fc800078e0011 */
[----:B------:R-:W4:Y:S08]  /*beb0*/  LDC R25, c[0x0][0x144] ;  /* 0x00005100ff197b82 */ /* 0x000f300000000800 */
[----:B------:R-:W3:Y:S08]  /*bec0*/  LDC R0, c[0x0][0x8d8] ;  /* 0x00023600ff007b82 */ /* 0x000ef00000000800 */
[----:B------:R-:W3:Y:S01]  /*bed0*/  LDC.64 R20, c[0x0][0x8c8] ;  /* 0x00023200ff147b82 */ /* 0x000ee20000000a00 */
[----:B--2---:R-:W-:-:S04]  /*bee0*/  ISETP.NE.U32.AND P0, PT, R10, RZ, PT ;  /* 0x000000ff0a00720c */ /* 0x004fc80003f05070 */
[----:B------:R-:W-:Y:S02]  /*bef0*/  ISETP.NE.AND.EX P0, PT, R11, RZ, PT, P0 ;  /* 0x000000ff0b00720c */ /* 0x000fe40003f05300 */
[----:B-1----:R-:W-:-:S05]  /*bf00*/  I2FP.F32.U32 R3, R12 ;  /* 0x0000000c00037245 */ /* 0x002fca0000201000 */
[----:B------:R-:W-:-:S04]  /*bf10*/  FMUL R3, R3, UR4 ;  /* 0x0000000403037c20 */ /* 0x000fc80008400000 */
[----:B------:R1:W2:Y:S02]  /*bf20*/  F2I.U32.TRUNC.NTZ R24, R3 ;  /* 0x0000000300187305 */ /* 0x0002a4000020f000 */
[----:B----4-:R-:W-:Y:S05]  /*bf30*/  @!P0 BRA `(.L_x_284) ;  /* 0x0000000000288947 */ /* 0x010fea0003800000 */
[----:B-1----:R-:W1:Y:S02]  /*bf40*/  LDC R3, c[0x0][0x8dc] ;  /* 0x00023700ff037b82 */ /* 0x002e640000000800 */
[----:B-1----:R-:W-:-:S04]  /*bf50*/  IADD3 R3, P0, R16, R3, RZ ;  /* 0x0000000310037210 */ /* 0x002fc80007f1e0ff */
[----:B------:R-:W-:-:S05]  /*bf60*/  IADD3.X R13, RZ, R17, RZ, P0, !PT ;  /* 0x00000011ff0d7210 */ /* 0x000fca00007fe4ff */
[----:B------:R-:W-:-:S04]  /*bf70*/  IMAD.WIDE.U32 R4, R13, R10, RZ ;  /* 0x0000000a0d047225 */ /* 0x000fc800078e00ff */
[----:B------:R-:W-:-:S04]  /*bf80*/  IMAD.WIDE.U32 R6, P0, R3, R11, R4 ;  /* 0x0000000b03067225 */ /* 0x000fc80007800004 */
[----:B------:R-:W-:Y:S01]  /*bf90*/  IMAD.WIDE.U32 R4, R3, R10, RZ ;  /* 0x0000000a03047225 */ /* 0x000fe200078e00ff */
[----:B------:R-:W-:Y:S02]  /*bfa0*/  IADD3.X R9, RZ, RZ, RZ, P0, !PT ;  /* 0x000000ffff097210 */ /* 0x000fe400007fe4ff */
[----:B------:R-:W-:Y:S02]  /*bfb0*/  MOV R8, R7 ;  /* 0x0000000700087202 */ /* 0x000fe40000000f00 */
[----:B------:R-:W-:-:S05]  /*bfc0*/  IADD3 RZ, P0, R5, R6, RZ ;  /* 0x0000000605ff7210 */ /* 0x000fca0007f1e0ff */
[----:B------:R-:W-:-:S08]  /*bfd0*/  IMAD.WIDE.U32.X R8, R13, R11, R8, P0 ;  /* 0x0000000b0d087225 */ /* 0x000fd000000e0408 */
.L_x_284:
[----:B------:R-:W4:Y:S01]  /*bfe0*/  LDC.64 R14, c[0x0][0x8e8] ;  /* 0x00023a00ff0e7b82 */ /* 0x000f220000000a00 */
[-CC-:B---3--:R-:W-:Y:S01]  /*bff0*/  SHF.R.U64 R32, R8, R0.reuse, R9.reuse ;  /* 0x0000000008207219 */ /* 0x188fe20000001209 */
[----:B--2---:R-:W-:Y:S01]  /*c000*/  IMAD.MOV R24, RZ, RZ, -R24 ;  /* 0x000000ffff187224 */ /* 0x004fe200078e0a18 */
[----:B------:R-:W-:Y:S01]  /*c010*/  SHF.R.U32.HI R0, RZ, R0, R9 ;  /* 0x00000000ff007219 */ /* 0x000fe20000011609 */
[----:B------:R-:W-:Y:S01]  /*c020*/  ULDC UR4, c[0x0][0x154] ;  /* 0x0000550000047ab9 */ /* 0x000fe20000000800 */
[----:B-1----:R-:W-:Y:S01]  /*c030*/  IADD3 R3, P0, RZ, -R32, RZ ;  /* 0x80000020ff037210 */ /* 0x002fe20007f1e0ff */
[----:B------:R-:W-:Y:S01]  /*c040*/  IMAD R28, R25, R24, R12 ;  /* 0x00000018191c7224 */ /* 0x000fe200078e020c */
[----:B------:R-:W-:Y:S01]  /*c050*/  MOV R7, 0x1 ;  /* 0x0000000100077802 */ /* 0x000fe20000000f00 */
[----:B------:R-:W1:Y:S01]  /*c060*/  LDC R6, c[0x0][0x8c0] ;  /* 0x00023000ff067b82 */ /* 0x000e620000000800 */
[----:B------:R-:W-:-:S05]  /*c070*/  IADD3.X R5, RZ, ~R0, RZ, P0, !PT ;  /* 0x80000000ff057210 */ /* 0x000fca00007fe4ff */
[-C--:B------:R-:W-:Y:S02]  /*c080*/  IMAD R0, R5, R20.reuse, RZ ;  /* 0x0000001405007224 */ /* 0x080fe400078e02ff */
[----:B------:R-:W2:Y:S01]  /*c090*/  LDC R8, c[0x0][0x8b0] ;  /* 0x00022c00ff087b82 */ /* 0x000ea20000000800 */
[----:B------:R-:W-:-:S04]  /*c0a0*/  IMAD.WIDE.U32 R4, R3, R20, R16 ;  /* 0x0000001403047225 */ /* 0x000fc800078e0010 */
[----:B------:R-:W-:Y:S01]  /*c0b0*/  IMAD R3, R3, R21, R0 ;  /* 0x0000001503037224 */ /* 0x000fe200078e0200 */
[----:B------:R-:W-:Y:S02]  /*c0c0*/  I2FP.F32.U32 R0, R26 ;  /* 0x0000001a00007245 */ /* 0x000fe40000201000 */
[----:B------:R-:W3:Y:S01]  /*c0d0*/  LDC R30, c[0x0][0x900] ;  /* 0x00024000ff1e7b82 */ /* 0x000ee20000000800 */
[----:B----4-:R-:W-:Y:S02]  /*c0e0*/  ISETP.NE.U32.AND P0, PT, R14, RZ, PT ;  /* 0x000000ff0e00720c */ /* 0x010fe40003f05070 */
[----:B------:R-:W-:Y:S01]  /*c0f0*/  IADD3 R3, R5, R3, RZ ;  /* 0x0000000305037210 */ /* 0x000fe20007ffe0ff */
[----:B------:R-:W-:Y:S01]  /*c100*/  FMUL R0, R0, UR4 ;  /* 0x0000000400007c20 */ /* 0x000fe20008400000 */
[----:B------:R-:W-:Y:S02]  /*c110*/  ISETP.NE.AND.EX P0, PT, R15, RZ, PT, P0 ;  /* 0x000000ff0f00720c */ /* 0x000fe40003f05300 */
[----:B------:R-:W-:Y:S01]  /*c120*/  MOV R5, 0xffffffff ;  /* 0xffffffff00057802 */ /* 0x000fe20000000f00 */
[----:B------:R-:W4:Y:S01]  /*c130*/  LDC R21, c[0x0][0x148] ;  /* 0x00005200ff157b82 */ /* 0x000f220000000800 */
[-CC-:B-1----:R-:W-:Y:S01]  /*c140*/  SHF.R.U64 R12, R4, R6.reuse, R3.reuse ;  /* 0x00000006040c7219 */ /* 0x182fe20000001203 */
[----:B------:R1:W1:Y:S01]  /*c150*/  F2I.U32.TRUNC.NTZ R20, R0 ;  /* 0x0000000000147305 */ /* 0x000262000020f000 */
[----:B------:R-:W-:-:S05]  /*c160*/  SHF.R.U32.HI R3, RZ, R6, R3 ;  /* 0x00000006ff037219 */ /* 0x000fca0000011603 */
[----:B------:R-:W1:Y:S01]  /*c170*/  LDC R24, c[0x0][0x8a8] ;  /* 0x00022a00ff187b82 */ /* 0x000e620000000800 */
[-CC-:B--2---:R-:W-:Y:S02]  /*c180*/  SHF.R.U64 R10, R12, R8.reuse, R3.reuse ;  /* 0x000000080c0a7219 */ /* 0x184fe40000001203 */
[----:B------:R-:W-:-:S05]  /*c190*/  SHF.R.U32.HI R3, RZ, R8, R3 ;  /* 0x00000008ff037219 */ /* 0x000fca0000011603 */
[----:B------:R-:W2:Y:S01]  /*c1a0*/  LDC R27, c[0x0][0x8f0] ;  /* 0x00023c00ff1b7b82 */ /* 0x000ea20000000800 */
[-C--:B---3--:R-:W-:Y:S02]  /*c1b0*/  SHF.L.U32 R4, R5, R30.reuse, RZ ;  /* 0x0000001e05047219 */ /* 0x088fe400000006ff */
[-CC-:B------:R-:W-:Y:S02]  /*c1c0*/  SHF.R.U64 R13, R10, R30.reuse, R3.reuse ;  /* 0x0000001e0a0d7219 */ /* 0x180fe40000001203 */
[----:B------:R-:W-:Y:S02]  /*c1d0*/  SHF.R.U32.HI R5, RZ, R30, R3 ;  /* 0x0000001eff057219 */ /* 0x000fe40000011603 */
[----:B------:R-:W-:Y:S01]  /*c1e0*/  LOP3.LUT R25, RZ, R4, RZ, 0x33, !PT ;  /* 0x00000004ff197212 */ /* 0x000fe200078e33ff */
[----:B------:R-:W3:Y:S01]  /*c1f0*/  LDC R29, c[0x0][0x8e0] ;  /* 0x00023800ff1d7b82 */ /* 0x000ee20000000800 */
[----:B------:R-:W-:Y:S02]  /*c200*/  SHF.L.U32 R30, R7, R30, RZ ;  /* 0x0000001e071e7219 */ /* 0x000fe400000006ff */
[----:B------:R-:W-:-:S05]  /*c210*/  MOV R4, R13 ;  /* 0x0000000d00047202 */ /* 0x000fca0000000f00 */
[----:B------:R-:W1:Y:S01]  /*c220*/  LDC R31, c[0x0][0x8b8] ;  /* 0x00022e00ff1f7b82 */ /* 0x000e620000000800 */
[----:B------:R-:W-:Y:S05]  /*c230*/  @!P0 BRA `(.L_x_285) ;  /* 0x0000000000288947 */ /* 0x000fea0003800000 */
[----:B-1----:R-:W1:Y:S02]  /*c240*/  LDC R0, c[0x0][0x8f4] ;  /* 0x00023d00ff007b82 */ /* 0x002e640000000800 */
[----:B-1----:R-:W-:-:S05]  /*c250*/  IADD3 R3, P0, R13, R0, RZ ;  /* 0x000000000d037210 */ /* 0x002fca0007f1e0ff */
[----:B------:R-:W-:-:S04]  /*c260*/  IMAD.X R11, RZ, RZ, R5, P0 ;  /* 0x000000ffff0b7224 */ /* 0x000fc800000e0605 */
[----:B------:R-:W-:-:S04]  /*c270*/  IMAD.WIDE.U32 R4, R11, R14, RZ ;  /* 0x0000000e0b047225 */ /* 0x000fc800078e00ff */
[----:B------:R-:W-:-:S04]  /*c280*/  IMAD.WIDE.U32 R6, P0, R3, R15, R4 ;  /* 0x0000000f03067225 */ /* 0x000fc80007800004 */
[----:B------:R-:W-:Y:S01]  /*c290*/  IMAD.WIDE.U32 R4, R3, R14, RZ ;  /* 0x0000000e03047225 */ /* 0x000fe200078e00ff */
[----:B------:R-:W-:Y:S02]  /*c2a0*/  IADD3.X R9, RZ, RZ, RZ, P0, !PT ;  /* 0x000000ffff097210 */ /* 0x000fe400007fe4ff */
[----:B------:R-:W-:Y:S02]  /*c2b0*/  MOV R8, R7 ;  /* 0x0000000700087202 */ /* 0x000fe40000000f00 */
[----:B------:R-:W-:-:S05]  /*c2c0*/  IADD3 RZ, P0, R5, R6, RZ ;  /* 0x0000000605ff7210 */ /* 0x000fca0007f1e0ff */
[----:B------:R-:W-:-:S08]  /*c2d0*/  IMAD.WIDE.U32.X R4, R11, R15, R8, P0 ;  /* 0x0000000f0b047225 */ /* 0x000fd000000e0408 */
.L_x_285:
[----:B------:R-:W-:Y:S02]  /*c2e0*/  ISETP.NE.AND P0, PT, R2, 0x1, PT ;  /* 0x000000010200780c */ /* 0x000fe40003f05270 */
[----:B-12---:R-:W-:Y:S02]  /*c2f0*/  SHF.R.U64 R0, R4, R27, R5 ;  /* 0x0000001b04007219 */ /* 0x006fe40000001205 */
[----:B------:R-:W-:Y:S02]  /*c300*/  LOP3.LUT R3, R10, R25, RZ, 0xc0, !PT ;  /* 0x000000190a037212 */ /* 0x000fe400078ec0ff */
[----:B------:R-:W-:Y:S01]  /*c310*/  IADD3 R20, -R20, RZ, RZ ;  /* 0x000000ff14147210 */ /* 0x000fe20007ffe1ff */
[----:B------:R-:W-:Y:S01]  /*c320*/  IMAD.MOV R4, RZ, RZ, -R0 ;  /* 0x000000ffff047224 */ /* 0x000fe200078e0a00 */
[----:B------:R-:W-:Y:S01]  /*c330*/  IADD3 R5, R24, -0x1, RZ ;  /* 0xffffffff18057810 */ /* 0x000fe20007ffe0ff */
[----:B------:R-:W-:Y:S01]  /*c340*/  IMAD R3, R30, R0, R3 ;  /* 0x000000001e037224 */ /* 0x000fe200078e0203 */
[----:B------:R-:W-:Y:S01]  /*c350*/  R2UR UR47, R32 ;  /* 0x00000000202f72ca */ /* 0x000fe200000e0000 */
[----:B---3--:R-:W-:Y:S01]  /*c360*/  IMAD R0, R4, R29, R13 ;  /* 0x0000001d04007224 */ /* 0x008fe200078e020d */
[----:B------:R-:W-:Y:S01]  /*c370*/  LOP3.LUT R5, R12, R5, RZ, 0xc0, !PT ;  /* 0x000000050c057212 */ /* 0x000fe200078ec0ff */
[----:B----4-:R-:W-:Y:S01]  /*c380*/  @P0 IMAD R28, R21, R20, R26 ;  /* 0x00000014151c0224 */ /* 0x010fe200078e021a */
[----:B------:R-:W-:-:S03]  /*c390*/  MOV R4, 0x1 ;  /* 0x0000000100047802 */ /* 0x000fc60000000f00 */
[----:B------:R-:W-:Y:S02]  /*c3a0*/  IMAD R3, R3, R31, R28 ;  /* 0x0000001f03037224 */ /* 0x000fe400078e021c */
[----:B------:R-:W-:-:S05]  /*c3b0*/  IMAD R0, R0, R24, R5 ;  /* 0x0000001800007224 */ /* 0x000fca00078e0205 */
[----:B------:R-:W-:Y:S02]  /*c3c0*/  SEL R8, R0, R3, !P0 ;  /* 0x0000000300087207 */ /* 0x000fe40004000000 */
[----:B------:R-:W-:Y:S02]  /*c3d0*/  SEL R3, R3, R0, !P0 ;  /* 0x0000000003037207 */ /* 0x000fe40004000000 */
[----:B------:R-:W-:-:S07]  /*c3e0*/  PRMT R0, R4, 0x7610, R0 ;  /* 0x0000761004007816 */ /* 0x000fce0000000000 */
.L_x_283:
[----:B------:R-:W-:Y:S01]  /*c3f0*/  LOP3.LUT P0, RZ, R0, 0xff, RZ, 0xc0, !PT ;  /* 0x000000ff00ff7812 */ /* 0x000fe2000780c0ff */
[----:B------:R-:W-:-:S04]  /*c400*/  UIMAD.WIDE.U32 UR4, UR51, -0x55555555, URZ ;  /* 0xaaaaaaab330478a5 */ /* 0x000fc8000f8e003f */
[----:B------:R-:W-:-:S04]  /*c410*/  USHF.R.U32.HI UR4, URZ, 0x3, UR5 ;  /* 0x000000033f047899 */ /* 0x000fc80008011605 */
[----:B------:R-:W-:-:S04]  /*c420*/  UIMAD UR4, UR4, -0xc, UR51 ;  /* 0xfffffff4040478a4 */ /* 0x000fc8000f8e0233 */
[----:B------:R-:W-:Y:S08]  /*c430*/  @P0 BRA `(.L_x_286) ;  /* 0xffffff5000280947 */ /* 0x000ff0000383ffff */
[----:B------:R-:W-:-:S04]  /*c440*/  DEPBAR.LE SB0, 0x0 ;  /* 0x000080000000791a */ /* 0x000fc80000000000 */
[----:B------:R-:W-:Y:S05]  /*c450*/  EXIT ;  /* 0x000000000000794d */ /* 0x000fea0003800000 */
.L_x_9:
[----:B------:R-:W-:Y:S01]  /*c460*/  ULDC.64 UR4, c[0x0][0x8f8] ;  /* 0x00023e0000047ab9 */ /* 0x000fe20000000a00 */
[----:B------:R-:W-:Y:S02]  /*c470*/  PRMT R12, RZ, 0x7610, R12 ;  /* 0x00007610ff0c7816 */ /* 0x000fe4000000000c */
[----:B------:R-:W-:Y:S02]  /*c480*/  ISETP.GE.U32.AND P1, PT, R16, UR4, PT ;  /* 0x0000000410007c0c */ /* 0x000fe4000bf26070 */
[----:B------:R-:W-:Y:S02]  /*c490*/  MOV R5, 0xffffffff ;  /* 0xffffffff00057802 */ /* 0x000fe40000000f00 */
[----:B------:R-:W-:Y:S02]  /*c4a0*/  ISETP.GE.U32.AND.EX P1, PT, R17, UR5, PT, P1 ;  /* 0x0000000511007c0c */ /* 0x000fe4000bf26110 */
[----:B------:R-:W-:Y:S02]  /*c4b0*/  MOV R4, 0xffffffff ;  /* 0xffffffff00047802 */ /* 0x000fe40000000f00 */
[----:B------:R-:W-:-:S09]  /*c4c0*/  MOV R6, 0xffffffff ;  /* 0xffffffff00067802 */ /* 0x000fd20000000f00 */
        /* <DEDUP_REMOVED lines=19> */
.L_x_288:
[--C-:B------:R-:W-:Y:S01]  /*c600*/  SHF.R.U64 R14, R14, R6, R15.reuse ;  /* 0x000000060e0e7219 */ /* 0x100fe2000000120f */
[----:B------:R-:W1:Y:S01]  /*c610*/  LDC R12, c[0x0][0x8c0] ;  /* 0x00023000ff0c7b82 */ /* 0x000e620000000800 */
[----:B------:R-:W-:Y:S01]  /*c620*/  I2FP.F32.U32 R5, R10 ;  /* 0x0000000a00057245 */ /* 0x000fe20000201000 */
[----:B------:R-:W-:Y:S01]  /*c630*/  ULDC UR4, c[0x0][0x150] ;  /* 0x0000540000047ab9 */ /* 0x000fe20000000800 */
[----:B------:R-:W-:Y:S02]  /*c640*/  SHF.R.U32.HI R4, RZ, R6, R15 ;  /* 0x00000006ff047219 */ /* 0x000fe4000001160f */
[----:B------:R-:W-:Y:S01]  /*c650*/  IADD3 R11, P1, RZ, -R14, RZ ;  /* 0x8000000eff0b7210 */ /* 0x000fe20007f3e0ff */
[----:B------:R-:W-:Y:S01]  /*c660*/  FMUL R15, R5, UR4 ;  /* 0x00000004050f7c20 */ /* 0x000fe20008400000 */
[----:B------:R-:W-:Y:S01]  /*c670*/  ULDC UR4, c[0x0][0x154] ;  /* 0x0000550000047ab9 */ /* 0x000fe20000000800 */
[----:B------:R-:W2:Y:S02]  /*c680*/  LDC.64 R28, c[0x0][0x8e8] ;  /* 0x00023a00ff1c7b82 */ /* 0x000ea40000000a00 */
[----:B------:R-:W-:-:S02]  /*c690*/  IMAD.X R13, RZ, RZ, ~R4, P1 ;  /* 0x000000ffff0d7224 */ /* 0x000fc400008e0e04 */
[----:B------:R-:W3:Y:S01]  /*c6a0*/  F2I.U32.TRUNC.NTZ R15, R15 ;  /* 0x0000000f000f7305 */ /* 0x000ee2000020f000 */
[----:B------:R-:W-:-:S03]  /*c6b0*/  IMAD.WIDE.U32 R4, R11, R24, R16 ;  /* 0x000000180b047225 */ /* 0x000fc600078e0010 */
[----:B------:R-:W4:Y:S01]  /*c6c0*/  LDC R21, c[0x0][0x144] ;  /* 0x00005100ff157b82 */ /* 0x000f220000000800 */
[----:B------:R-:W-:-:S04]  /*c6d0*/  IMAD R6, R13, R24, RZ ;  /* 0x000000180d067224 */ /* 0x000fc800078e02ff */
[----:B------:R-:W-:-:S03]  /*c6e0*/  IMAD R11, R11, R25, R6 ;  /* 0x000000190b0b7224 */ /* 0x000fc600078e0206 */
[----:B------:R-:W5:Y:S02]  /*c6f0*/  LDC R20, c[0x0][0x8b0] ;  /* 0x00022c00ff147b82 */ /* 0x000f640000000800 */
[----:B------:R-:W-:Y:S02]  /*c700*/  IADD3 R5, R5, R11, RZ ;  /* 0x0000000b05057210 */ /* 0x000fe40007ffe0ff */
[----:B------:R-:W-:Y:S02]  /*c710*/  I2FP.F32.U32 R11, R7 ;  /* 0x00000007000b7245 */ /* 0x000fe40000201000 */
[----:B-1----:R-:W-:Y:S02]  /*c720*/  SHF.R.U64 R6, R4, R12, R5 ;  /* 0x0000000c04067219 */ /* 0x002fe40000001205 */
[----:B------:R-:W1:Y:S01]  /*c730*/  LDC R13, c[0x0][0x900] ;  /* 0x00024000ff0d7b82 */ /* 0x000e620000000800 */
[----:B---3--:R-:W-:Y:S01]  /*c740*/  IADD3 R4, -R15, RZ, RZ ;  /* 0x000000ff0f047210 */ /* 0x008fe20007ffe1ff */
[----:B------:R-:W-:Y:S01]  /*c750*/  FMUL R11, R11, UR4 ;  /* 0x000000040b0b7c20 */ /* 0x000fe20008400000 */
[----:B--2---:R-:W-:-:S02]  /*c760*/  ISETP.NE.U32.AND P1, PT, R28, RZ, PT ;  /* 0x000000ff1c00720c */ /* 0x004fc40003f25070 */
[----:B------:R-:W-:Y:S02]  /*c770*/  SHF.R.U32.HI R5, RZ, R12, R5 ;  /* 0x0000000cff057219 */ /* 0x000fe40000011605 */
[----:B------:R-:W-:Y:S01]  /*c780*/  ISETP.NE.AND.EX P1, PT, R29, RZ, PT, P1 ;  /* 0x000000ff1d00720c */ /* 0x000fe20003f25310 */
[----:B------:R-:W2:Y:S01]  /*c790*/  LDC R22, c[0x0][0x148] ;  /* 0x00005200ff167b82 */ /* 0x000ea20000000800 */
[----:B----4-:R-:W-:Y:S01]  /*c7a0*/  IMAD R26, R21, R4, R10 ;  /* 0x00000004151a7224 */ /* 0x010fe200078e020a */
[----:B------:R-:W-:Y:S02]  /*c7b0*/  MOV R12, 0xffffffff ;  /* 0xffffffff000c7802 */ /* 0x000fe40000000f00 */
[----:B------:R-:W-:-:S04]  /*c7c0*/  MOV R10, 0x1 ;  /* 0x00000001000a7802 */ /* 0x000fc80000000f00 */
[----:B------:R-:W3:Y:S01]  /*c7d0*/  LDC R24, c[0x0][0x8a8] ;  /* 0x00022a00ff187b82 */ /* 0x000ee20000000800 */
[-CC-:B-----5:R-:W-:Y:S02]  /*c7e0*/  SHF.R.U64 R21, R6, R20.reuse, R5.reuse ;  /* 0x0000001406157219 */ /* 0x1a0fe40000001205 */
[----:B------:R-:W-:Y:S02]  /*c7f0*/  SHF.R.U32.HI R4, RZ, R20, R5 ;  /* 0x00000014ff047219 */ /* 0x000fe40000011605 */
[----:B------:R4:W1:Y:S03]  /*c800*/  F2I.U32.TRUNC.NTZ R20, R11 ;  /* 0x0000000b00147305 */ /* 0x000866000020f000 */
[----:B------:R-:W2:Y:S01]  /*c810*/  LDC R25, c[0x0][0x8f0] ;  /* 0x00023c00ff197b82 */ /* 0x000ea20000000800 */
[-C--:B-1----:R-:W-:Y:S02]  /*c820*/  SHF.R.U64 R23, R21, R13.reuse, R4 ;  /* 0x0000000d15177219 */ /* 0x082fe40000001204 */
[----:B------:R-:W-:-:S02]  /*c830*/  SHF.L.U32 R12, R12, R13, RZ ;  /* 0x0000000d0c0c7219 */ /* 0x000fc400000006ff */
[-C--:B------:R-:W-:Y:S01]  /*c840*/  SHF.R.U32.HI R5, RZ, R13.reuse, R4 ;  /* 0x0000000dff057219 */ /* 0x080fe20000011604 */
[----:B------:R-:W-:Y:S01]  /*c850*/  IMAD.MOV.U32 R4, RZ, RZ, R23 ;  /* 0x000000ffff047224 */ /* 0x000fe200078e0017 */
[----:B------:R-:W-:Y:S01]  /*c860*/  SHF.L.U32 R30, R10, R13, RZ ;  /* 0x0000000d0a1e7219 */ /* 0x000fe200000006ff */
[----:B------:R-:W1:Y:S01]  /*c870*/  LDC R27, c[0x0][0x8e0] ;  /* 0x00023800ff1b7b82 */ /* 0x000e620000000800 */
[----:B------:R-:W-:-:S07]  /*c880*/  LOP3.LUT R32, RZ, R12, RZ, 0x33, !PT ;  /* 0x0000000cff207212 */ /* 0x000fce00078e33ff */
[----:B------:R-:W1:Y:S01]  /*c890*/  LDC R31, c[0x0][0x8b8] ;  /* 0x00022e00ff1f7b82 */ /* 0x000e620000000800 */
[----:B----4-:R-:W-:Y:S05]  /*c8a0*/  @!P1 BRA `(.L_x_289) ;  /* 0x0000000000289947 */ /* 0x010fea0003800000 */
[----:B------:R-:W4:Y:S02]  /*c8b0*/  LDC R4, c[0x0][0x8f4] ;  /* 0x00023d00ff047b82 */ /* 0x000f240000000800 */
[----:B----4-:R-:W-:-:S04]  /*c8c0*/  IADD3 R13, P1, R23, R4, RZ ;  /* 0x00000004170d7210 */ /* 0x010fc80007f3e0ff */
        /* <DEDUP_REMOVED lines=8> */
.L_x_289:
[----:B------:R-:W-:Y:S01]  /*c950*/  ISETP.NE.AND P1, PT, R2, 0x1, PT ;  /* 0x000000010200780c */ /* 0x000fe20003f25270 */
[----:B---3--:R-:W-:Y:S01]  /*c960*/  VIADD R11, R24, 0xffffffff ;  /* 0xffffffff180b7836 */ /* 0x008fe20000000000 */
[----:B--2---:R-:W-:Y:S02]  /*c970*/  SHF.R.U64 R5, R4, R25, R5 ;  /* 0x0000001904057219 */ /* 0x004fe40000001205 */
[----:B------:R-:W-:Y:S02]  /*c980*/  IADD3 R20, -R20, RZ, RZ ;  /* 0x000000ff14147210 */ /* 0x000fe40007ffe1ff */
[----:B------:R-:W-:Y:S02]  /*c990*/  LOP3.LUT R4, R21, R32, RZ, 0xc0, !PT ;  /* 0x0000002015047212 */ /* 0x000fe400078ec0ff */
[----:B------:R-:W-:Y:S02]  /*c9a0*/  IADD3 R10, -R5, RZ, RZ ;  /* 0x000000ff050a7210 */ /* 0x000fe40007ffe1ff */
[----:B------:R-:W-:Y:S01]  /*c9b0*/  MOV R12, 0x1 ;  /* 0x00000001000c7802 */ /* 0x000fe20000000f00 */
[----:B------:R-:W-:-:S02]  /*c9c0*/  IMAD R5, R30, R5, R4 ;  /* 0x000000051e057224 */ /* 0x000fc400078e0204 */
[----:B------:R-:W-:Y:S01]  /*c9d0*/  @P1 IMAD R26, R22, R20, R7 ;  /* 0x00000014161a1224 */ /* 0x000fe200078e0207 */
[----:B------:R-:W-:Y:S01]  /*c9e0*/  LOP3.LUT R7, R6, R11, RZ, 0xc0, !PT ;  /* 0x0000000b06077212 */ /* 0x000fe200078ec0ff */
[----:B-1----:R-:W-:Y:S02]  /*c9f0*/  IMAD R4, R10, R27, R23 ;  /* 0x0000001b0a047224 */ /* 0x002fe400078e0217 */
[----:B------:R-:W-:Y:S02]  /*ca00*/  IMAD R5, R5, R31, R26 ;  /* 0x0000001f05057224 */ /* 0x000fe400078e021a */
[----:B------:R-:W-:-:S05]  /*ca10*/  IMAD R6, R4, R24, R7 ;  /* 0x0000001804067224 */ /* 0x000fca00078e0207 */
[----:B------:R-:W-:Y:S02]  /*ca20*/  SEL R4, R6, R5, !P1 ;  /* 0x0000000506047207 */ /* 0x000fe40004800000 */
[----:B------:R-:W-:Y:S02]  /*ca30*/  SEL R5, R5, R6, !P1 ;  /* 0x0000000605057207 */ /* 0x000fe40004800000 */
[----:B------:R-:W-:-:S07]  /*ca40*/  MOV R6, R14 ;  /* 0x0000000e00067202 */ /* 0x000fce0000000f00 */
.L_x_287:
[----:B------:R-:W-:-:S08]  /*ca50*/  NOP ;  /* 0x0000000000007918 */ /* 0x000fd00000000000 */
[----:B------:R-:W1:-:S00]  /*ca60*/  USETMAXREG.DEALLOC.CTAPOOL 0x28 ;  /* 0x00000028000079c8 */ /* 0x000e4000080e0500 */
[----:B-1----:R-:W-:-:S13]  /*ca70*/  ISETP.NE.AND P1, PT, R3, 0x1, PT ;  /* 0x000000010300780c */ /* 0x002fda0003f25270 */
[----:B------:R-:W-:Y:S05]  /*ca80*/  @!P1 EXIT ;  /* 0x000000000000994d */ /* 0x000fea0003800000 */
[----:B------:R-:W-:Y:S05]  /*ca90*/  @!P4 BRA `(.L_x_290) ;  /* 0x0000001000b4c947 */ /* 0x000fea0003800000 */
[----:B------:R-:W-:-:S13]  /*caa0*/  ISETP.NE.OR P0, PT, R3, 0x2, P0 ;  /* 0x000000020300780c */ /* 0x000fda0000705670 */
[----:B------:R-:W-:Y:S05]  /*cab0*/  @P0 EXIT ;  /* 0x000000000000094d */ /* 0x000fea0003800000 */
[----:B------:R-:W-:-:S13]  /*cac0*/  LOP3.LUT P1, RZ, R12, 0xff, RZ, 0xc0, !PT ;  /* 0x000000ff0cff7812 */ /* 0x000fda000782c0ff */
[----:B------:R-:W-:Y:S05]  /*cad0*/  @!P1 BRA `(.L_x_291) ;  /* 0x0000000000189947 */ /* 0x000fea0003800000 */
[----:B------:R-:W-:Y:S01]  /*cae0*/  UMOV UR4, 0x400 ;  /* 0x0000040000047882 */ /* 0x000fe20000000000 */
[----:B------:R-:W-:Y:S01]  /*caf0*/  MOV R3, RZ ;  /* 0x000000ff00037202 */ /* 0x000fe20000000f00 */
[----:B------:R-:W-:-:S03]  /*cb00*/  ULEA UR4, UR36, UR4, 0x18 ;  /* 0x0000000424047291 */ /* 0x000fc6000f8ec03f */
[----:B------:R-:W-:-:S06]  /*cb10*/  SHF.L.U32 R3, R3, 0x1f, RZ ;  /* 0x0000001f03037819 */ /* 0x000fcc00000006ff */
[----:B------:R-:W1:Y:S02]  /*cb20*/  SYNCS.PHASECHK.TRANS64.TRYWAIT P0, [UR4+0x108], R3 ;  /* 0x00010803ff0075a7 */ /* 0x000e640008000144 */
[----:B-1----:R-:W-:Y:S05]  /*cb30*/  @!P0 BRA `(.L_x_292) ;  /* 0x00000028000c8947 */ /* 0x002fea0003800000 */
.L_x_291:
[----:B-1----:R-:W-:Y:S01]  /*cb40*/  PRMT R3, RZ, 0x7610, R3 ;  /* 0x00007610ff037816 */ /* 0x002fe20000000003 */
[----:B------:R-:W-:Y:S06]  /*cb50*/  @P3 BRA `(.L_x_293) ;  /* 0x0000000000243947 */ /* 0x000fec0003800000 */
[----:B------:R-:W-:Y:S02]  /*cb60*/  ULDC.64 UR4, c[0x0][0x588] ;  /* 0x0001620000047ab9 */ /* 0x000fe40000000a00 */
[----:B------:R-:W-:-:S04]  /*cb70*/  ISETP.NE.U32.AND P0, PT, RZ, UR4, PT ;  /* 0x00000004ff007c0c */ /* 0x000fc8000bf05070 */
[----:B------:R-:W-:-:S13]  /*cb80*/  ISETP.NE.AND.EX P0, PT, RZ, UR5, PT, P0 ;  /* 0x00000005ff007c0c */ /* 0x000fda000bf05300 */
[----:B------:R-:W-:Y:S05]  /*cb90*/  @!P0 BRA `(.L_x_294) ;  /* 0x00000000000c8947 */ /* 0x000fea0003800000 */
[----:B------:R1:W5:Y:S01]  /*cba0*/  LDG.E R8, desc[UR40][R8.64] ;  /* 0x0000002808087981 */ /* 0x000362000c1e1900 */
[----:B------:R-:W-:Y:S01]  /*cbb0*/  IMAD.MOV.U32 R3, RZ, RZ, 0x1 ;  /* 0x00000001ff037424 */ /* 0x000fe200078e00ff */
[----:B------:R-:W-:Y:S06]  /*cbc0*/  BRA `(.L_x_293) ;  /* 0x0000000000087947 */ /* 0x000fec0003800000 */
.L_x_294:
[----:B------:R-:W2:Y:S01]  /*cbd0*/  LDC R8, c[0x0][0x580] ;  /* 0x00016000ff087b82 */ /* 0x000ea20000000800 */
[----:B------:R-:W-:-:S07]  /*cbe0*/  MOV R3, 0x1 ;  /* 0x0000000100037802 */ /* 0x000fce0000000f00 */
.L_x_293:
[----:B-1----:R-:W-:Y:S01]  /*cbf0*/  MOV R9, 0x1 ;  /* 0x0000000100097802 */ /* 0x002fe20000000f00 */
[----:B------:R-:W-:Y:S06]  /*cc00*/  @!P1 BRA `(.L_x_295) ;  /* 0x0000000c00e09947 */ /* 0x000fec0003800000 */
[----:B------:R-:W1:Y:S01]  /*cc10*/  LDC R10, c[0x0][0x900] ;  /* 0x00024000ff0a7b82 */ /* 0x000e620000000800 */
[----:B------:R-:W-:Y:S01]  /*cc20*/  MOV R7, 0xffffffff ;  /* 0xffffffff00077802 */ /* 0x000fe20000000f00 */
[----:B------:R-:W-:Y:S01]  /*cc30*/  ULDC.64 UR6, c[0x0][0x198] ;  /* 0x0000660000067ab9 */ /* 0x000fe20000000a00 */
[----:B------:R-:W-:Y:S01]  /*cc40*/  MOV R9, 0x1 ;  /* 0x0000000100097802 */ /* 0x000fe20000000f00 */
[----:B------:R-:W-:Y:S01]  /*cc50*/  ULDC.64 UR14, c[0x0][0x588] ;  /* 0x00016200000e7ab9 */ /* 0x000fe20000000a00 */
[----:B------:R-:W-:Y:S01]  /*cc60*/  LOP3.LUT R11, R0, 0x2, RZ, 0xfc, !PT ;  /* 0x00000002000b7812 */ /* 0x000fe200078efcff */
[----:B------:R-:W-:Y:S01]  /*cc70*/  ULDC.64 UR22, c[0x0][0x8f8] ;  /* 0x00023e0000167ab9 */ /* 0x000fe20000000a00 */
[----:B------:R-:W-:Y:S01]  /*cc80*/  ULDC.64 UR24, c[0x0][0x590] ;  /* 0x0001640000187ab9 */ /* 0x000fe20000000a00 */
[----:B------:R-:W3:Y:S01]  /*cc90*/  LDC R12, c[0x0][0x8a8] ;  /* 0x00022a00ff0c7b82 */ /* 0x000ee20000000800 */
[-C--:B-1----:R-:W-:Y:S02]  /*cca0*/  SHF.L.U32 R7, R7, R10.reuse, RZ ;  /* 0x0000000a07077219 */ /* 0x082fe400000006ff */
[----:B------:R-:W-:Y:S01]  /*ccb0*/  SHF.L.U32 R10, R9, R10, RZ ;  /* 0x0000000a090a7219 */ /* 0x000fe200000006ff */
[----:B------:R-:W-:Y:S01]  /*ccc0*/  IMAD.MOV.U32 R9, RZ, RZ, 0x1 ;  /* 0x00000001ff097424 */ /* 0x000fe200078e00ff */
[----:B------:R-:W-:-:S02]  /*ccd0*/  LOP3.LUT R13, RZ, R7, RZ, 0x33, !PT ;  /* 0x00000007ff0d7212 */ /* 0x000fc400078e33ff */
[----:B---3--:R-:W-:-:S07]  /*cce0*/  IADD3 R12, R12, -0x1, RZ ;  /* 0xffffffff0c0c7810 */ /* 0x008fce0007ffe0ff */
.L_x_327:
[----:B------:R-:W-:Y:S02]  /*ccf0*/  ISETP.NE.U32.AND P0, PT, RZ, UR24, PT ;  /* 0x00000018ff007c0c */ /* 0x000fe4000bf05070 */
[----:B------:R-:W-:Y:S02]  /*cd00*/  R2UR UR11, R5 ;  /* 0x00000000050b72ca */ /* 0x000fe400000e0000 */
[----:B------:R-:W-:Y:S02]  /*cd10*/  R2UR UR10, R4 ;  /* 0x00000000040a72ca */ /* 0x000fe400000e0000 */
[----:B------:R-:W-:-:S09]  /*cd20*/  ISETP.NE.AND.EX P0, PT, RZ, UR25, PT, P0 ;  /* 0x00000019ff007c0c */ /* 0x000fd2000bf05300 */
[----:B------:R-:W-:Y:S02]  /*cd30*/  USHF.L.U32 UR11, UR11, 0x7, URZ ;  /* 0x000000070b0b7899 */ /* 0x000fe4000800063f */
[----:B------:R-:W-:Y:S02]  /*cd40*/  USHF.L.U32 UR10, UR10, 0x7, URZ ;  /* 0x000000070a0a7899 */ /* 0x000fe4000800063f */
[----:B------:R-:W-:Y:S10]  /*cd50*/  @!P0 BRA `(.L_x_296) ;  /* 0x00000000002c8947 */ /* 0x000ff40003800000 */
[----:B------:R-:W-:-:S04]  /*cd60*/  ISETP.NE.U32.AND P1, PT, RZ, UR14, PT ;  /* 0x0000000eff007c0c */ /* 0x000fc8000bf25070 */
[----:B------:R-:W-:-:S13]  /*cd70*/  ISETP.NE.AND.EX P1, PT, RZ, UR15, PT, P1 ;  /* 0x0000000fff007c0c */ /* 0x000fda000bf25310 */
[----:B------:R-:W-:Y:S05]  /*cd80*/  @!P1 BRA `(.L_x_297) ;  /* 0x0000000000189947 */ /* 0x000fea0003800000 */
[----:B------:R-:W1:Y:S01]  /*cd90*/  LDC.64 R4, c[0x0][0x588] ;  /* 0x00016200ff047b82 */ /* 0x000e620000000a00 */
[----:B------:R-:W-:-:S04]  /*cda0*/  IMAD R3, R6, UR24, RZ ;  /* 0x0000001806037c24 */ /* 0x000fc8000f8e02ff */
[----:B-1----:R-:W-:-:S05]  /*cdb0*/  IMAD.WIDE R4, R3, 0x4, R4 ;  /* 0x0000000403047825 */ /* 0x002fca00078e0204 */
[----:B--2--5:R3:W5:Y:S01]  /*cdc0*/  LDG.E R8, desc[UR40][R4.64] ;  /* 0x0000002804087981 */ /* 0x024762000c1e1900 */
[----:B------:R-:W-:Y:S01]  /*cdd0*/  MOV R3, 0x1 ;  /* 0x0000000100037802 */ /* 0x000fe20000000f00 */
[----:B------:R-:W-:Y:S06]  /*cde0*/  BRA `(.L_x_296) ;  /* 0x0000000000087947 */ /* 0x000fec0003800000 */
.L_x_297:
[----:B--2--5:R-:W1:Y:S01]  /*cdf0*/  LDC R8, c[0x0][0x580] ;  /* 0x00016000ff087b82 */ /* 0x024e620000000800 */
[----:B------:R-:W-:-:S07]  /*ce00*/  MOV R3, 0x1 ;  /* 0x0000000100037802 */ /* 0x000fce0000000f00 */
.L_x_296:
[----:B------:R-:W-:Y:S05]  /*ce10*/  @!P0 BRA `(.L_x_298) ;  /* 0x00000000001c8947 */ /* 0x000fea0003800000 */
[----:B------:R-:W-:-:S13]  /*ce20*/  LOP3.LUT P2, RZ, R3, 0xff, RZ, 0xc0, !PT ;  /* 0x000000ff03ff7812 */ /* 0x000fda000784c0ff */
[----:B---3--:R-:W3:Y:S02]  /*ce30*/  @!P2 LDC.64 R4, c[0x0][0x588] ;  /* 0x00016200ff04ab82 */ /* 0x008ee40000000a00 */
[----:B---3--:R-:W-:-:S04]  /*ce40*/  @!P2 ISETP.NE.U32.AND P0, PT, R4, RZ, PT ;  /* 0x000000ff0400a20c */ /* 0x008fc80003f05070 */
[----:B------:R-:W-:Y:S02]  /*ce50*/  @!P2 ISETP.NE.AND.EX P1, PT, R5, RZ, PT, P0 ;  /* 0x000000ff0500a20c */ /* 0x000fe40003f25300 */
[----:B-12--5:R-:W-:Y:S02]  /*ce60*/  @P2 FSETP.EQ.AND P0, PT, R8, RZ, PT ;  /* 0x000000ff0800220b */ /* 0x026fe40003f02000 */
[----:B------:R-:W-:Y:S01]  /*ce70*/  @!P2 PLOP3.LUT P0, PT, P1, PT, PT, 0x8, 0x0 ;  /* 0x000000000000a81c */ /* 0x000fe20000f0e170 */
[----:B------:R-:W-:-:S12]  /*ce80*/  BRA `(.L_x_299) ;  /* 0x0000000000047947 */ /* 0x000fd80003800000 */
.L_x_298:
[----:B-12--5:R-:W-:-:S13]  /*ce90*/  FSETP.EQ.AND P0, PT, R8, RZ, PT ;  /* 0x000000ff0800720b */ /* 0x026fda0003f02000 */
.L_x_299:
[----:B------:R-:W-:Y:S02]  /*cea0*/  ISETP.NE.AND P2, PT, R11, 0x3, PT ;  /* 0x000000030b00780c */ /* 0x000fe40003f45270 */
[----:B------:R-:W-:-:S04]  /*ceb0*/  ELECT P1, URZ, PT ;  /* 0x00000000003f782f */ /* 0x000fc80003820000 */
[----:B------:R-:W-:-:S07]  /*cec0*/  PLOP3.LUT P0, PT, P1, P0, PT, 0x20, 0x0 ;  /* 0x000000000000781c */ /* 0x000fce0000f00470 */
[----:B------:R-:W-:Y:S06]  /*ced0*/  @!P2 BRA `(.L_x_300) ;  /* 0x000000000004a947 */ /* 0x000fec0003800000 */
[----:B------:R-:W-:Y:S01]  /*cee0*/  BPT.TRAP 0x1 ;  /* 0x000000040000795c */ /* 0x000fe20000300000 */
.L_x_300:
[----:B------:R-:W1:Y:S01]  /*cef0*/  S2UR UR36, SR_CgaCtaId ;  /* 0x00000000002479c3 */ /* 0x000e620000008800 */
[----:B------:R-:W-:Y:S01]  /*cf00*/  UMOV UR4, 0x400 ;  /* 0x0000040000047882 */ /* 0x000fe20000000000 */
[----:B---3--:R-:W-:Y:S01]  /*cf10*/  SHF.L.U32 R4, R9, 0x1f, RZ ;  /* 0x0000001f09047819 */ /* 0x008fe200000006ff */
[----:B-1----:R-:W-:-:S09]  /*cf20*/  ULEA UR5, UR36, UR4, 0x18 ;  /* 0x0000000424057291 */ /* 0x002fd2000f8ec03f */
[----:B------:R-:W1:Y:S02]  /*cf30*/  SYNCS.PHASECHK.TRANS64.TRYWAIT P1, [UR5+0xe0], R4 ;  /* 0x0000e004ff0075a7 */ /* 0x000e640008020145 */
[----:B-1----:R-:W-:Y:S05]  /*cf40*/  @!P1 BRA `(.L_x_301) ;  /* 0x0000002400209947 */ /* 0x002fea0003800000 */
.L_x_371:
[----:B------:R-:W-:Y:S04]  /*cf50*/  BSSY B0, `(.L_x_302) ;  /* 0x000000e000007945 */ /* 0x000fe80003800000 */
[----:B------:R-:W-:Y:S05]  /*cf60*/  @!P0 BRA `(.L_x_303) ;  /* 0x0000000000308947 */ /* 0x000fea0003800000 */
[----:B------:R-:W-:Y:S01]  /*cf70*/  R2UR UR12, R6 ;  /* 0x00000000060c72ca */ /* 0x000fe200000e0000 */
[----:B------:R-:W-:Y:S02]  /*cf80*/  UIADD3 UR16, UP0, UR6, 0x3f0, URZ ;  /* 0x000003f006107890 */ /* 0x000fe4000ff1e03f */
[----:B------:R-:W-:Y:S02]  /*cf90*/  UIADD3 UR8, UR5, 0x200, URZ ;  /* 0x0000020005087890 */ /* 0x000fe4000fffe03f */
[----:B------:R-:W-:Y:S02]  /*cfa0*/  UIADD3 UR9, UR5, 0xc0, URZ ;  /* 0x000000c005097890 */ /* 0x000fe4000fffe03f */
[----:B------:R-:W-:Y:S01]  /*cfb0*/  UIADD3.X UR17, URZ, UR7, URZ, UP0, !UPT ;  /* 0x000000073f117290 */ /* 0x000fe200087fe43f */
[----:B------:R-:W-:Y:S01]  /*cfc0*/  UMOV UR18, 0x0 ;  /* 0x0000000000127882 */ /* 0x000fe20000000000 */
[----:B------:R-:W-:-:S07]  /*cfd0*/  UMOV UR19, 0x10000000 ;  /* 0x1000000000137882 */ /* 0x000fce0000000000 */
[----:B------:R2:W-:Y:S02]  /*cfe0*/  UTMALDG.3D [UR8], [UR16], desc[UR18] ;  /* 0x00001208100075b4 */ /* 0x0005e40008011000 */
[----:B--2---:R-:W-:Y:S05]  /*cff0*/  @!P2 BRA `(.L_x_304) ;  /* 0x000000000004a947 */ /* 0x004fea0003800000 */
[----:B------:R-:W-:Y:S01]  /*d000*/  BPT.TRAP 0x1 ;  /* 0x000000040000795c */ /* 0x000fe20000300000 */
.L_x_304:
[----:B-1----:R-:W1:Y:S02]  /*d010*/  LDC R5, c[0x0][0x800] ;  /* 0x00020000ff057b82 */ /* 0x002e640000000800 */
[----:B-1----:R2:W-:Y:S02]  /*d020*/  SYNCS.ARRIVE.TRANS64.RED.A0TR RZ, [UR5+0xc0], R5 ;  /* 0x0000c005ffff79a7 */ /* 0x0025e40008300405 */
.L_x_303:
[----:B------:R-:W-:Y:S05]  /*d030*/  BSYNC B0 ;  /* 0x0000000000007941 */ /* 0x000fea0003800000 */
.L_x_302:
[----:B------:R-:W-:Y:S05]  /*d040*/  @!P2 BRA `(.L_x_305) ;  /* 0x000000000004a947 */ /* 0x000fea0003800000 */
[----:B------:R-:W-:Y:S01]  /*d050*/  BPT.TRAP 0x1 ;  /* 0x000000040000795c */ /* 0x000fe20000300000 */
.L_x_305:
[----:B------:R-:W-:-:S04]  /*d060*/  UIADD3 UR4, UR5, 0xc0, URZ ;  /* 0x000000c005047890 */ /* 0x000fc8000fffe03f */
[----:B------:R-:W-:-:S09]  /*d070*/  UPRMT UR4, UR36, 0x654, UR4 ;  /* 0x0000065424047896 */ /* 0x000fd20008000004 */
[----:B------:R-:W-:Y:S01]  /*d080*/  SYNCS.ARRIVE.TRANS64.RED.A1T0 RZ, [UR4], RZ ;  /* 0x000000ffffff79a7 */ /* 0x000fe20008100404 */
[----:B------:R-:W-:Y:S05]  /*d090*/  @!P2 BRA `(.L_x_306) ;  /* 0x000000000004a947 */ /* 0x000fea0003800000 */
[----:B------:R-:W-:Y:S01]  /*d0a0*/  BPT.TRAP 0x1 ;  /* 0x000000040000795c */ /* 0x000fe20000300000 */
.L_x_306:
[----:B------:R-:W3:Y:S02]  /*d0b0*/  SYNCS.PHASECHK.TRANS64.TRYWAIT P1, [UR5+0xe8], R4 ;  /* 0x0000e804ff0075a7 */ /* 0x000ee40008020145 */
[----:B---3--:R-:W-:Y:S05]  /*d0c0*/  @!P1 BRA `(.L_x_307) ;  /* 0x0000002000d89947 */ /* 0x008fea0003800000 */
.L_x_372:
[----:B------:R-:W-:Y:S04]  /*d0d0*/  BSSY B0, `(.L_x_308) ;  /* 0x0000010000007945 */ /* 0x000fe80003800000 */
[----:B------:R-:W-:Y:S05]  /*d0e0*/  @!P0 BRA `(.L_x_309) ;  /* 0x0000000000388947 */ /* 0x000fea0003800000 */
[----:B------:R-:W-:Y:S01]  /*d0f0*/  UIADD3 UR8, UP0, UR6, 0x3f0, URZ ;  /* 0x000003f006087890 */ /* 0x000fe2000ff1e03f */
[----:B------:R-:W-:Y:S01]  /*d100*/  R2UR UR20, R6 ;  /* 0x00000000061472ca */ /* 0x000fe200000e0000 */
[----:B------:R-:W-:Y:S02]  /*d110*/  UIADD3 UR18, UR10, 0x20, URZ ;  /* 0x000000200a127890 */ /* 0x000fe4000fffe03f */
[----:B------:R-:W-:Y:S02]  /*d120*/  UIADD3 UR16, UR5, 0x1200, URZ ;  /* 0x0000120005107890 */ /* 0x000fe4000fffe03f */
[----:B------:R-:W-:Y:S02]  /*d130*/  UIADD3 UR17, UR5, 0xc8, URZ ;  /* 0x000000c805117890 */ /* 0x000fe4000fffe03f */
[----:B------:R-:W-:Y:S01]  /*d140*/  UIADD3.X UR9, URZ, UR7, URZ, UP0, !UPT ;  /* 0x000000073f097290 */ /* 0x000fe200087fe43f */
[----:B------:R-:W-:Y:S01]  /*d150*/  UMOV UR12, 0x0 ;  /* 0x00000000000c7882 */ /* 0x000fe20000000000 */
[----:B------:R-:W-:Y:S01]  /*d160*/  UMOV UR13, 0x10000000 ;  /* 0x10000000000d7882 */ /* 0x000fe20000000000 */
[----:B------:R-:W-:-:S06]  /*d170*/  UMOV UR19, UR11 ;  /* 0x0000000b00137c82 */ /* 0x000fcc0008000000 */
[----:B------:R3:W-:Y:S02]  /*d180*/  UTMALDG.3D [UR16], [UR8], desc[UR12] ;  /* 0x00000c10080075b4 */ /* 0x0007e40008011000 */
[----:B---3--:R-:W-:Y:S05]  /*d190*/  @!P2 BRA `(.L_x_310) ;  /* 0x000000000004a947 */ /* 0x008fea0003800000 */
[----:B------:R-:W-:Y:S01]  /*d1a0*/  BPT.TRAP 0x1 ;  /* 0x000000040000795c */ /* 0x000fe20000300000 */
.L_x_310:
[----:B-12---:R-:W1:Y:S02]  /*d1b0*/  LDC R5, c[0x0][0x800] ;  /* 0x00020000ff057b82 */ /* 0x006e640000000800 */
[----:B-1----:R3:W-:Y:S02]  /*d1c0*/  SYNCS.ARRIVE.TRANS64.RED.A0TR RZ, [UR5+0xc8], R5 ;  /* 0x0000c805ffff79a7 */ /* 0x0027e40008300405 */
.L_x_309:
[----:B------:R-:W-:Y:S05]  /*d1d0*/  BSYNC B0 ;  /* 0x0000000000007941 */ /* 0x000fea0003800000 */
.L_x_308:
[----:B------:R-:W-:Y:S05]  /*d1e0*/  @!P2 BRA `(.L_x_311) ;  /* 0x000000000004a947 */ /* 0x000fea0003800000 */
[----:B------:R-:W-:Y:S01]  /*d1f0*/  BPT.TRAP 0x1 ;  /* 0x000000040000795c */ /* 0x000fe20000300000 */
.L_x_311:
[----:B------:R-:W-:-:S04]  /*d200*/  UIADD3 UR4, UR5, 0xc8, URZ ;  /* 0x000000c805047890 */ /* 0x000fc8000fffe03f */
[----:B------:R-:W-:-:S09]  /*d210*/  UPRMT UR4, UR36, 0x654, UR4 ;  /* 0x0000065424047896 */ /* 0x000fd20008000004 */
[----:B------:R-:W-:Y:S01]  /*d220*/  SYNCS.ARRIVE.TRANS64.RED.A1T0 RZ, [UR4], RZ ;  /* 0x000000ffffff79a7 */ /* 0x000fe20008100404 */
[----:B------:R-:W-:Y:S05]  /*d230*/  @!P2 BRA `(.L_x_312) ;  /* 0x000000000004a947 */ /* 0x000fea0003800000 */
[----:B------:R-:W-:Y:S01]  /*d240*/  BPT.TRAP 0x1 ;  /* 0x000000040000795c */ /* 0x000fe20000300000 */
.L_x_312:
[----:B------:R-:W4:Y:S02]  /*d250*/  SYNCS.PHASECHK.TRANS64.TRYWAIT P1, [UR5+0xf0], R4 ;  /* 0x0000f004ff0075a7 */ /* 0x000f240008020145 */
[----:B----4-:R-:W-:Y:S05]  /*d260*/  @!P1 BRA `(.L_x_313) ;  /* 0x0000002000889947 */ /* 0x010fea0003800000 */
.L_x_373:
        /* <DEDUP_REMOVED lines=12> */
[----:B----4-:R-:W-:Y:S05]  /*d330*/  @!P2 BRA `(.L_x_316) ;  /* 0x000000000004a947 */ /* 0x010fea0003800000 */
[----:B------:R-:W-:Y:S01]  /*d340*/  BPT.TRAP 0x1 ;  /* 0x000000040000795c */ /* 0x000fe20000300000 */
.L_x_316:
[----:B-123--:R-:W1:Y:S02]  /*d350*/  LDC R5, c[0x0][0x800] ;  /* 0x00020000ff057b82 */ /* 0x00ee640000000800 */
[----:B-1----:R4:W-:Y:S02]  /*d360*/  SYNCS.ARRIVE.TRANS64.RED.A0TR RZ, [UR5+0xd0], R5 ;  /* 0x0000d005ffff79a7 */ /* 0x0029e40008300405 */
.L_x_315:
[----:B------:R-:W-:Y:S05]  /*d370*/  BSYNC B0 ;  /* 0x0000000000007941 */ /* 0x000fea0003800000 */
.L_x_314:
[----:B------:R-:W-:Y:S05]  /*d380*/  @!P2 BRA `(.L_x_317) ;  /* 0x000000000004a947 */ /* 0x000fea0003800000 */
[----:B------:R-:W-:Y:S01]  /*d390*/  BPT.TRAP 0x1 ;  /* 0x000000040000795c */ /* 0x000fe20000300000 */
.L_x_317:
[----:B------:R-:W-:-:S04]  /*d3a0*/  UIADD3 UR4, UR5, 0xd0, URZ ;  /* 0x000000d005047890 */ /* 0x000fc8000fffe03f */
[----:B------:R-:W-:-:S09]  /*d3b0*/  UPRMT UR4, UR36, 0x654, UR4 ;  /* 0x0000065424047896 */ /* 0x000fd20008000004 */
[----:B------:R-:W-:Y:S01]  /*d3c0*/  SYNCS.ARRIVE.TRANS64.RED.A1T0 RZ, [UR4], RZ ;  /* 0x000000ffffff79a7 */ /* 0x000fe20008100404 */
[----:B------:R-:W-:Y:S05]  /*d3d0*/  @!P2 BRA `(.L_x_318) ;  /* 0x000000000004a947 */ /* 0x000fea0003800000 */
[----:B------:R-:W-:Y:S01]  /*d3e0*/  BPT.TRAP 0x1 ;  /* 0x000000040000795c */ /* 0x000fe20000300000 */
.L_x_318:
[----:B------:R-:W5:Y:S02]  /*d3f0*/  SYNCS.PHASECHK.TRANS64.TRYWAIT P1, [UR5+0xf8], R4 ;  /* 0x0000f804ff0075a7 */ /* 0x000f640008020145 */
[----:B-----5:R-:W-:Y:S05]  /*d400*/  @!P1 BRA `(.L_x_319) ;  /* 0x0000002000389947 */ /* 0x020fea0003800000 */
.L_x_374:
[----:B------:R-:W-:Y:S04]  /*d410*/  BSSY B0, `(.L_x_320) ;  /* 0x0000010000007945 */ /* 0x000fe80003800000 */
[----:B------:R-:W-:Y:S05]  /*d420*/  @!P0 BRA `(.L_x_321) ;  /* 0x0000000000388947 */ /* 0x000fea0003800000 */
[----:B------:R-:W-:Y:S01]  /*d430*/  R2UR UR20, R6 ;  /* 0x00000000061472ca */ /* 0x000fe200000e0000 */
[----:B------:R-:W-:Y:S02]  /*d440*/  UIADD3 UR8, UP0, UR6, 0x3f0, URZ ;  /* 0x000003f006087890 */ /* 0x000fe4000ff1e03f */
        /* <DEDUP_REMOVED lines=8> */
[----:B-1----:R-:W-:Y:S05]  /*d4d0*/  @!P2 BRA `(.L_x_322) ;  /* 0x000000000004a947 */ /* 0x002fea0003800000 */
[----:B------:R-:W-:Y:S01]  /*d4e0*/  BPT.TRAP 0x1 ;  /* 0x000000040000795c */ /* 0x000fe20000300000 */
.L_x_322:
[----:B------:R-:W1:Y:S02]  /*d4f0*/  LDC R4, c[0x0][0x800] ;  /* 0x00020000ff047b82 */ /* 0x000e640000000800 */
[----:B-1----:R1:W-:Y:S02]  /*d500*/  SYNCS.ARRIVE.TRANS64.RED.A0TR RZ, [UR5+0xd8], R4 ;  /* 0x0000d804ffff79a7 */ /* 0x0023e40008300405 */
.L_x_321:
[----:B------:R-:W-:Y:S05]  /*d510*/  BSYNC B0 ;  /* 0x0000000000007941 */ /* 0x000fea0003800000 */
.L_x_320:
[----:B------:R-:W-:Y:S05]  /*d520*/  @!P2 BRA `(.L_x_323) ;  /* 0x000000000004a947 */ /* 0x000fea0003800000 */
[----:B------:R-:W-:Y:S01]  /*d530*/  BPT.TRAP 0x1 ;  /* 0x000000040000795c */ /* 0x000fe20000300000 */
.L_x_323:
[----:B------:R-:W-:Y:S01]  /*d540*/  IADD3 R16, P0, R16, UR38, RZ ;  /* 0x0000002610107c10 */ /* 0x000fe2000ff1e0ff */
[----:B------:R-:W-:Y:S01]  /*d550*/  UIADD3 UR4, UR5, 0xd8, URZ ;  /* 0x000000d805047890 */ /* 0x000fe2000fffe03f */
[----:B------:R-:W-:Y:S01]  /*d560*/  LOP3.LUT R9, R9, 0x1, RZ, 0x3c, !PT ;  /* 0x0000000109097812 */ /* 0x000fe200078e3cff */
[----:B-1----:R-:W-:Y:S01]  /*d570*/  IMAD.MOV.U32 R4, RZ, RZ, -0x1 ;  /* 0xffffffffff047424 */ /* 0x002fe200078e00ff */
[----:B------:R-:W-:Y:S01]  /*d580*/  IADD3.X R17, R17, UR37, RZ, P0, !PT ;  /* 0x0000002511117c10 */ /* 0x000fe200087fe4ff */
[----:B------:R-:W-:Y:S01]  /*d590*/  UPRMT UR4, UR36, 0x654, UR4 ;  /* 0x0000065424047896 */ /* 0x000fe20008000004 */
[----:B------:R-:W-:Y:S02]  /*d5a0*/  ISETP.GE.U32.AND P0, PT, R16, UR22, PT ;  /* 0x0000001610007c0c */ /* 0x000fe4000bf06070 */
[----:B------:R-:W-:Y:S02]  /*d5b0*/  PRMT R7, RZ, 0x7610, R7 ;  /* 0x00007610ff077816 */ /* 0x000fe40000000007 */
[----:B------:R-:W-:-:S02]  /*d5c0*/  ISETP.GE.U32.AND.EX P0, PT, R17, UR23, PT, P0 ;  /* 0x0000001711007c0c */ /* 0x000fc4000bf06100 */
[----:B--234-:R-:W-:Y:S02]  /*d5d0*/  MOV R5, 0xffffffff ;  /* 0xffffffff00057802 */ /* 0x01cfe40000000f00 */
[----:B------:R-:W-:Y:S01]  /*d5e0*/  SYNCS.ARRIVE.TRANS64.RED.A1T0 RZ, [UR4], RZ ;  /* 0x000000ffffff79a7 */ /* 0x000fe20008100404 */
[----:B------:R-:W-:-:S08]  /*d5f0*/  MOV R6, 0xffffffff ;  /* 0xffffffff00067802 */ /* 0x000fd00000000f00 */
[----:B------:R-:W-:Y:S05]  /*d600*/  @P0 BRA `(.L_x_324) ;  /* 0x0000000400580947 */ /* 0x000fea0003800000 */
[----:B------:R-:W1:Y:S01]  /*d610*/  S2R R18, SR_CTAID.X ;  /* 0x0000000000127919 */ /* 0x000e620000002500 */
[----:B------:R-:W2:Y:S01]  /*d620*/  LDC.64 R14, c[0x0][0x8d0] ;  /* 0x00023400ff0e7b82 */ /* 0x000ea20000000a00 */
[----:B------:R-:W-:Y:S01]  /*d630*/  ULDC UR4, c[0x0][0x150] ;  /* 0x0000540000047ab9 */ /* 0x000fe20000000800 */
[----:B------:R-:W-:Y:S01]  /*d640*/  MOV R22, R17 ;  /* 0x0000001100167202 */ /* 0x000fe20000000f00 */
[----:B------:R-:W3:Y:S05]  /*d650*/  S2R R20, SR_CTAID.Y ;  /* 0x0000000000147919 */ /* 0x000eea0000002600 */
[----:B------:R-:W4:Y:S08]  /*d660*/  LDC R5, c[0x0][0x144] ;  /* 0x00005100ff057b82 */ /* 0x000f300000000800 */
[----:B------:R-:W4:Y:S01]  /*d670*/  LDC R21, c[0x0][0x8d8] ;  /* 0x00023600ff157b82 */ /* 0x000f220000000800 */
[----:B--2---:R-:W-:-:S04]  /*d680*/  ISETP.NE.U32.AND P0, PT, R14, RZ, PT ;  /* 0x000000ff0e00720c */ /* 0x004fc80003f05070 */
[----:B------:R-:W-:Y:S02]  /*d690*/  ISETP.NE.AND.EX P0, PT, R15, RZ, PT, P0 ;  /* 0x000000ff0f00720c */ /* 0x000fe40003f05300 */
[----:B-1----:R-:W-:Y:S02]  /*d6a0*/  I2FP.F32.U32 R4, R18 ;  /* 0x0000001200047245 */ /* 0x002fe40000201000 */
[----:B---3--:R-:W-:-:S03]  /*d6b0*/  I2FP.F32.U32 R23, R20 ;  /* 0x0000001400177245 */ /* 0x008fc60000201000 */
[----:B------:R-:W-:-:S06]  /*d6c0*/  FMUL R4, R4, UR4 ;  /* 0x0000000404047c20 */ /* 0x000fcc0008400000 */
[----:B------:R-:W1:Y:S02]  /*d6d0*/  F2I.U32.TRUNC.NTZ R4, R4 ;  /* 0x0000000400047305 */ /* 0x000e64000020f000 */
[----:B-1----:R-:W-:-:S05]  /*d6e0*/  IADD3 R6, -R4, RZ, RZ ;  /* 0x000000ff04067210 */ /* 0x002fca0007ffe1ff */
[----:B----4-:R-:W-:Y:S01]  /*d6f0*/  IMAD R18, R5, R6, R18 ;  /* 0x0000000605127224 */ /* 0x010fe200078e0212 */
[----:B------:R-:W-:Y:S01]  /*d700*/  MOV R6, R16 ;  /* 0x0000001000067202 */ /* 0x000fe20000000f00 */
[----:B------:R-:W-:Y:S06]  /*d710*/  @!P0 BRA `(.L_x_325) ;  /* 0x0000000000308947 */ /* 0x000fec0003800000 */
[----:B------:R-:W1:Y:S02]  /*d720*/  LDC R5, c[0x0][0x8dc] ;  /* 0x00023700ff057b82 */ /* 0x000e640000000800 */
[----:B-1----:R-:W-:-:S05]  /*d730*/  IADD3 R5, P0, R16, R5, RZ ;  /* 0x0000000510057210 */ /* 0x002fca0007f1e0ff */
[----:B------:R-:W-:-:S04]  /*d740*/  IMAD.X R19, RZ, RZ, R17, P0 ;  /* 0x000000ffff137224 */ /* 0x000fc800000e0611 */
[----:B------:R-:W-:-:S04]  /*d750*/  IMAD.WIDE.U32 R6, R19, R14, RZ ;  /* 0x0000000e13067225 */ /* 0x000fc800078e00ff */
[----:B------:R-:W-:-:S04]  /*d760*/  IMAD.WIDE.U32 R6, P0, R5, R15, R6 ;  /* 0x0000000f05067225 */ /* 0x000fc80007800006 */
[----:B------:R-:W-:Y:S01]  /*d770*/  IMAD.WIDE.U32 R4, R5, R14, RZ ;  /* 0x0000000e05047225 */ /* 0x000fe200078e00ff */
[----:B------:R-:W-:-:S04]  /*d780*/  MOV R4, R7 ;  /* 0x0000000700047202 */ /* 0x000fc80000000f00 */
[----:B------:R-:W-:Y:S02]  /*d790*/  IADD3 RZ, P1, R5, R6, RZ ;  /* 0x0000000605ff7210 */ /* 0x000fe40007f3e0ff */
[----:B------:R-:W-:-:S03]  /*d7a0*/  IADD3.X R5, RZ, RZ, RZ, P0, !PT ;  /* 0x000000ffff057210 */ /* 0x000fc600007fe4ff */
[----:B------:R-:W-:-:S03]  /*d7b0*/  IMAD.WIDE.U32.X R4, R19, R15, R4, P1 ;  /* 0x0000000f13047225 */ /* 0x000fc600008e0404 */
[----:B------:R-:W-:Y:S02]  /*d7c0*/  MOV R6, R4 ;  /* 0x0000000400067202 */ /* 0x000fe40000000f00 */
[----:B------:R-:W-:-:S07]  /*d7d0*/  MOV R22, R5 ;  /* 0x0000000500167202 */ /* 0x000fce0000000f00 */
.L_x_325:
[----:B------:R-:W-:Y:S01]  /*d7e0*/  ULDC UR4, c[0x0][0x154] ;  /* 0x0000550000047ab9 */ /* 0x000fe20000000800 */
[----:B------:R-:W1:Y:S01]  /*d7f0*/  LDC R7, c[0x0][0x148] ;  /* 0x00005200ff077b82 */ /* 0x000e620000000800 */
[----:B------:R-:W-:Y:S01]  /*d800*/  FMUL R14, R23, UR4 ;  /* 0x00000004170e7c20 */ /* 0x000fe20008400000 */
[----:B------:R-:W-:Y:S02]  /*d810*/  ISETP.NE.AND P2, PT, R2, 0x1, PT ;  /* 0x000000010200780c */ /* 0x000fe40003f45270 */
[-CC-:B------:R-:W-:Y:S02]  /*d820*/  SHF.R.U64 R19, R6, R21.reuse, R22.reuse ;  /* 0x0000001506137219 */ /* 0x180fe40000001216 */
[----:B------:R-:W-:Y:S01]  /*d830*/  SHF.R.U32.HI R21, RZ, R21, R22 ;  /* 0x00000015ff157219 */ /* 0x000fe20000011616 */
[----:B------:R-:W2:Y:S01]  /*d840*/  F2I.U32.TRUNC.NTZ R14, R14 ;  /* 0x0000000e000e7305 */ /* 0x000ea2000020f000 */
[----:B------:R-:W3:Y:S01]  /*d850*/  LDC.64 R4, c[0x0][0x8c8] ;  /* 0x00023200ff047b82 */ /* 0x000ee20000000a00 */
[----:B------:R-:W-:-:S05]  /*d860*/  IADD3 R23, P0, RZ, -R19, RZ ;  /* 0x80000013ff177210 */ /* 0x000fca0007f1e0ff */
[----:B------:R-:W-:Y:S02]  /*d870*/  IMAD.X R21, RZ, RZ, ~R21, P0 ;  /* 0x000000ffff157224 */ /* 0x000fe400000e0e15 */
[----:B------:R-:W4:Y:S01]  /*d880*/  LDC R22, c[0x0][0x8c0] ;  /* 0x00023000ff167b82 */ /* 0x000f220000000800 */
[----:B--2---:R-:W-:-:S07]  /*d890*/  IADD3 R15, -R14, RZ, RZ ;  /* 0x000000ff0e0f7210 */ /* 0x004fce0007ffe1ff */
[----:B------:R-:W2:Y:S01]  /*d8a0*/  LDC R26, c[0x0][0x8f0] ;  /* 0x00023c00ff1a7b82 */ /* 0x000ea20000000800 */
[----:B-1----:R-:W-:-:S07]  /*d8b0*/  @P2 IMAD R18, R7, R15, R20 ;  /* 0x0000000f07122224 */ /* 0x002fce00078e0214 */
[----:B------:R-:W1:Y:S01]  /*d8c0*/  LDC.64 R14, c[0x0][0x8e8] ;  /* 0x00023a00ff0e7b82 */ /* 0x000e620000000a00 */
[----:B---3--:R-:W-:-:S04]  /*d8d0*/  IMAD R6, R21, R4, RZ ;  /* 0x0000000415067224 */ /* 0x008fc800078e02ff */
[C---:B------:R-:W-:Y:S02]  /*d8e0*/  IMAD R7, R23.reuse, R5, R6 ;  /* 0x0000000517077224 */ /* 0x040fe400078e0206 */
[----:B------:R-:W-:Y:S01]  /*d8f0*/  IMAD.WIDE.U32 R4, R23, R4, R16 ;  /* 0x0000000417047225 */ /* 0x000fe200078e0010 */
[----:B------:R-:W3:Y:S04]  /*d900*/  LDC R21, c[0x0][0x8b0] ;  /* 0x00022c00ff157b82 */ /* 0x000ee80000000800 */
[----:B------:R-:W-:-:S04]  /*d910*/  IADD3 R5, R5, R7, RZ ;  /* 0x0000000705057210 */ /* 0x000fc80007ffe0ff */
[----:B------:R-:W5:Y:S01]  /*d920*/  LDC R6, c[0x0][0x900] ;  /* 0x00024000ff067b82 */ /* 0x000f620000000800 */
[-CC-:B----4-:R-:W-:Y:S02]  /*d930*/  SHF.R.U64 R25, R4, R22.reuse, R5.reuse ;  /* 0x0000001604197219 */ /* 0x190fe40000001205 */
[----:B------:R-:W-:-:S05]  /*d940*/  SHF.R.U32.HI R4, RZ, R22, R5 ;  /* 0x00000016ff047219 */ /* 0x000fca0000011605 */
[----:B------:R-:W4:Y:S01]  /*d950*/  LDC R22, c[0x0][0x8e0] ;  /* 0x00023800ff167b82 */ /* 0x000f220000000800 */
[----:B-1----:R-:W-:-:S04]  /*d960*/  ISETP.NE.U32.AND P0, PT, R14, RZ, PT ;  /* 0x000000ff0e00720c */ /* 0x002fc80003f05070 */
[----:B------:R-:W-:-:S03]  /*d970*/  ISETP.NE.AND.EX P0, PT, R15, RZ, PT, P0 ;  /* 0x000000ff0f00720c */ /* 0x000fc60003f05300 */
[----:B------:R-:W1:Y:S01]  /*d980*/  LDC R23, c[0x0][0x8b8] ;  /* 0x00022e00ff177b82 */ /* 0x000e620000000800 */
[-CC-:B---3--:R-:W-:Y:S02]  /*d990*/  SHF.R.U64 R24, R25, R21.reuse, R4.reuse ;  /* 0x0000001519187219 */ /* 0x188fe40000001204 */
[----:B------:R-:W-:-:S05]  /*d9a0*/  SHF.R.U32.HI R5, RZ, R21, R4 ;  /* 0x00000015ff057219 */ /* 0x000fca0000011604 */
[----:B------:R-:W3:Y:S01]  /*d9b0*/  LDC R20, c[0x0][0x8a8] ;  /* 0x00022a00ff147b82 */ /* 0x000ee20000000800 */
[-CC-:B-----5:R-:W-:Y:S02]  /*d9c0*/  SHF.R.U64 R21, R24, R6.reuse, R5.reuse ;  /* 0x0000000618157219 */ /* 0x1a0fe40000001205 */
[----:B------:R-:W-:Y:S02]  /*d9d0*/  SHF.R.U32.HI R27, RZ, R6, R5 ;  /* 0x00000006ff1b7219 */ /* 0x000fe40000011605 */
[----:B------:R-:W-:Y:S02]  /*d9e0*/  MOV R4, R21 ;  /* 0x0000001500047202 */ /* 0x000fe40000000f00 */
[----:B------:R-:W-:Y:S01]  /*d9f0*/  MOV R5, R27 ;  /* 0x0000001b00057202 */ /* 0x000fe20000000f00 */
[----:B--2---:R-:W-:Y:S06]  /*da00*/  @!P0 BRA `(.L_x_326) ;  /* 0x0000000000288947 */ /* 0x004fec0003800000 */
[----:B------:R-:W2:Y:S02]  /*da10*/  LDC R4, c[0x0][0x8f4] ;  /* 0x00023d00ff047b82 */ /* 0x000ea40000000800 */
[----:B--2---:R-:W-:-:S05]  /*da20*/  IADD3 R5, P0, R21, R4, RZ ;  /* 0x0000000415057210 */ /* 0x004fca0007f1e0ff */
[----:B------:R-:W-:-:S04]  /*da30*/  IMAD.X R27, RZ, RZ, R27, P0 ;  /* 0x000000ffff1b7224 */ /* 0x000fc800000e061b */
[----:B------:R-:W-:-:S04]  /*da40*/  IMAD.WIDE.U32 R6, R27, R14, RZ ;  /* 0x0000000e1b067225 */ /* 0x000fc800078e00ff */
[----:B------:R-:W-:-:S04]  /*da50*/  IMAD.WIDE.U32 R6, P0, R5, R15, R6 ;  /* 0x0000000f05067225 */ /* 0x000fc80007800006 */
[----:B------:R-:W-:Y:S01]  /*da60*/  IMAD.WIDE.U32 R4, R5, R14, RZ ;  /* 0x0000000e05047225 */ /* 0x000fe200078e00ff */
[----:B------:R-:W-:-:S04]  /*da70*/  MOV R4, R7 ;  /* 0x0000000700047202 */ /* 0x000fc80000000f00 */
[----:B------:R-:W-:Y:S02]  /*da80*/  IADD3 RZ, P1, R5, R6, RZ ;  /* 0x0000000605ff7210 */ /* 0x000fe40007f3e0ff */
[----:B------:R-:W-:-:S03]  /*da90*/  IADD3.X R5, RZ, RZ, RZ, P0, !PT ;  /* 0x000000ffff057210 */ /* 0x000fc600007fe4ff */
[----:B------:R-:W-:-:S08]  /*daa0*/  IMAD.WIDE.U32.X R4, R27, R15, R4, P1 ;  /* 0x0000000f1b047225 */ /* 0x000fd000008e0404 */
.L_x_326:
[----:B------:R-:W-:Y:S01]  /*dab0*/  SHF.R.U64 R26, R4, R26, R5 ;  /* 0x0000001a041a7219 */ /* 0x000fe20000001205 */
[----:B------:R-:W-:Y:S01]  /*dac0*/  IMAD.MOV.U32 R6, RZ, RZ, R19 ;  /* 0x000000ffff067224 */ /* 0x000fe200078e0013 */
[----:B------:R-:W-:Y:S02]  /*dad0*/  LOP3.LUT R5, R24, R13, RZ, 0xc0, !PT ;  /* 0x0000000d18057212 */ /* 0x000fe400078ec0ff */
[----:B------:R-:W-:Y:S02]  /*dae0*/  IADD3 R4, -R26, RZ, RZ ;  /* 0x000000ff1a047210 */ /* 0x000fe40007ffe1ff */
[----:B------:R-:W-:Y:S01]  /*daf0*/  LOP3.LUT R25, R25, R12, RZ, 0xc0, !PT ;  /* 0x0000000c19197212 */ /* 0x000fe200078ec0ff */
[----:B------:R-:W-:Y:S01]  /*db00*/  IMAD R5, R10, R26, R5 ;  /* 0x0000001a0a057224 */ /* 0x000fe200078e0205 */
[----:B------:R-:W-:Y:S01]  /*db10*/  MOV R7, 0x1 ;  /* 0x0000000100077802 */ /* 0x000fe20000000f00 */
[----:B----4-:R-:W-:Y:S02]  /*db20*/  IMAD R21, R4, R22, R21 ;  /* 0x0000001604157224 */ /* 0x010fe400078e0215 */
[----:B-1----:R-:W-:-:S02]  /*db30*/  IMAD R18, R5, R23, R18 ;  /* 0x0000001705127224 */ /* 0x002fc400078e0212 */
[----:B---3--:R-:W-:-:S05]  /*db40*/  IMAD R21, R21, R20, R25 ;  /* 0x0000001415157224 */ /* 0x008fca00078e0219 */
[----:B------:R-:W-:Y:S02]  /*db50*/  SEL R4, R21, R18, !P2 ;  /* 0x0000001215047207 */ /* 0x000fe40005000000 */
[----:B------:R-:W-:-:S07]  /*db60*/  SEL R5, R18, R21, !P2 ;  /* 0x0000001512057207 */ /* 0x000fce0005000000 */
.L_x_324:
[----:B------:R-:W-:-:S13]  /*db70*/  LOP3.LUT P0, RZ, R7, 0xff, RZ, 0xc0, !PT ;  /* 0x000000ff07ff7812 */ /* 0x000fda000780c0ff */
[----:B------:R-:W-:Y:S05]  /*db80*/  @P0 BRA `(.L_x_327) ;  /* 0xfffffff000580947 */ /* 0x000fea000383ffff */
.L_x_295:
[----:B------:R-:W-:Y:S01]  /*db90*/  ELECT P0, URZ, PT ;  /* 0x00000000003f782f */ /* 0x000fe20003800000 */
[----:B------:R-:W-:-:S12]  /*dba0*/  BSSY B0, `(.L_x_328) ;  /* 0x000001b000007945 */ /* 0x000fd80003800000 */
[----:B------:R-:W-:Y:S05]  /*dbb0*/  @!P0 BRA `(.L_x_329) ;  /* 0x0000000000648947 */ /* 0x000fea0003800000 */
[----:B------:R-:W-:-:S04]  /*dbc0*/  LOP3.LUT R0, R0, 0x2, RZ, 0xfc, !PT ;  /* 0x0000000200007812 */ /* 0x000fc800078efcff */
[----:B------:R-:W-:-:S13]  /*dbd0*/  ISETP.NE.AND P1, PT, R0, 0x3, PT ;  /* 0x000000030000780c */ /* 0x000fda0003f25270 */
[----:B------:R-:W-:Y:S05]  /*dbe0*/  @!P1 BRA `(.L_x_330) ;  /* 0x0000000000049947 */ /* 0x000fea0003800000 */
[----:B------:R-:W-:Y:S01]  /*dbf0*/  BPT.TRAP 0x1 ;  /* 0x000000040000795c */ /* 0x000fe20000300000 */
.L_x_330:
[----:B------:R-:W-:Y:S02]  /*dc00*/  MOV R2, 0x400 ;  /* 0x0000040000027802 */ /* 0x000fe40000000f00 */
[----:B------:R-:W-:Y:S02]  /*dc10*/  MOV R3, UR36 ;  /* 0x0000002400037c02 */ /* 0x000fe40008000f00 */
[----:B------:R-:W-:Y:S02]  /*dc20*/  SHF.L.U32 R0, R9, 0x1f, RZ ;  /* 0x0000001f09007819 */ /* 0x000fe400000006ff */
[----:B------:R-:W-:-:S04]  /*dc30*/  LEA R3, R3, R2, 0x18 ;  /* 0x0000000203037211 */ /* 0x000fc800078ec0ff */
[----:B------:R-:W1:Y:S02]  /*dc40*/  SYNCS.PHASECHK.TRANS64.TRYWAIT P0, [R3+URZ+0xe0], R0 ;  /* 0x0000e000030075a7 */ /* 0x000e64000800017f */
[----:B-1----:R-:W-:Y:S05]  /*dc50*/  @!P0 BRA `(.L_x_331) ;  /* 0x00000018003c8947 */ /* 0x002fea0003800000 */
.L_x_375:
[----:B------:R-:W-:Y:S05]  /*dc60*/  @!P1 BRA `(.L_x_332) ;  /* 0x0000000000049947 */ /* 0x000fea0003800000 */
[----:B------:R-:W-:Y:S01]  /*dc70*/  BPT.TRAP 0x1 ;  /* 0x000000040000795c */ /* 0x000fe20000300000 */
.L_x_332:
[----:B------:R-:W3:Y:S02]  /*dc80*/  SYNCS.PHASECHK.TRANS64.TRYWAIT P0, [R3+URZ+0xe8], R0 ;  /* 0x0000e800030075a7 */ /* 0x000ee4000800017f */
[----:B---3--:R-:W-:Y:S05]  /*dc90*/  @!P0 BRA `(.L_x_333) ;  /* 0x0000001800408947 */ /* 0x008fea0003800000 */
.L_x_376:
[----:B------:R-:W-:Y:S05]  /*dca0*/  @!P1 BRA `(.L_x_334) ;  /* 0x0000000000049947 */ /* 0x000fea0003800000 */
[----:B------:R-:W-:Y:S01]  /*dcb0*/  BPT.TRAP 0x1 ;  /* 0x000000040000795c */ /* 0x000fe20000300000 */
.L_x_334:
[----:B------:R-:W4:Y:S02]  /*dcc0*/  SYNCS.PHASECHK.TRANS64.TRYWAIT P0, [R3+URZ+0xf0], R0 ;  /* 0x0000f000030075a7 */ /* 0x000f24000800017f */
[----:B----4-:R-:W-:Y:S05]  /*dcd0*/  @!P0 BRA `(.L_x_335) ;  /* 0x0000001800448947 */ /* 0x010fea0003800000 */
.L_x_377:
[----:B------:R-:W-:Y:S05]  /*dce0*/  @!P1 BRA `(.L_x_336) ;  /* 0x0000000000049947 */ /* 0x000fea0003800000 */
[----:B------:R-:W-:Y:S01]  /*dcf0*/  BPT.TRAP 0x1 ;  /* 0x000000040000795c */ /* 0x000fe20000300000 */
.L_x_336:
[----:B-1-34-:R-:W-:-:S07]  /*dd00*/  SHF.L.U32 R0, R9, 0x1f, RZ ;  /* 0x0000001f09007819 */ /* 0x01afce00000006ff */
.L_x_337:
[----:B-1----:R1:W3:Y:S02]  /*dd10*/  SYNCS.PHASECHK.TRANS64.TRYWAIT P0, [R3+URZ+0xf8], R0 ;  /* 0x0000f800030075a7 */ /* 0x0022e4000800017f */
[----:B---3--:R-:W-:Y:S05]  /*dd20*/  @!P0 NANOSLEEP.SYNCS 0x989680 ;  /* 0x009896800000895d */ /* 0x008fea0003900000 */
[----:B------:R-:W3:Y:S02]  /*dd30*/  @!P0 SYNCS.PHASECHK.TRANS64 P0, [R3+URZ+0xf8], R0 ;  /* 0x0000f800030085a7 */ /* 0x000ee4000800007f */
[----:B---3--:R-:W-:Y:S05]  /*dd40*/  @!P0 BRA `(.L_x_337) ;  /* 0xfffffffc00f08947 */ /* 0x008fea000383ffff */
.L_x_329:
[----:B------:R-:W-:Y:S05]  /*dd50*/  BSYNC B0 ;  /* 0x0000000000007941 */ /* 0x000fea0003800000 */
.L_x_328:
[----:B------:R-:W-:Y:S05]  /*dd60*/  EXIT ;  /* 0x000000000000794d */ /* 0x000fea0003800000 */
.L_x_290:
[----:B------:R-:W-:Y:S02]  /*dd70*/  LOP3.LUT P0, RZ, R12, 0xff, RZ, 0xc0, !PT ;  /* 0x000000ff0cff7812 */ /* 0x000fe4000780c0ff */
[----:B------:R-:W-:Y:S02]  /*dd80*/  MOV R0, 0x1 ;  /* 0x0000000100007802 */ /* 0x000fe40000000f00 */
[----:B------:R-:W-:-:S09]  /*dd90*/  MOV R12, RZ ;  /* 0x000000ff000c7202 */ /* 0x000fd20000000f00 */
[----:B------:R-:W-:Y:S05]  /*dda0*/  @!P0 BRA `(.L_x_338) ;  /* 0x0000000c00108947 */ /* 0x000fea0003800000 */
[----:B------:R-:W1:Y:S01]  /*ddb0*/  LDC R0, c[0x0][0x28c] ;  /* 0x0000a300ff007b82 */ /* 0x000e620000000800 */
[C---:B------:R-:W-:Y:S01]  /*ddc0*/  LOP3.LUT P2, RZ, R18.reuse, 0x7f, RZ, 0xc0, !PT ;  /* 0x0000007f12ff7812 */ /* 0x040fe2000784c0ff */
[----:B------:R-:W-:Y:S01]  /*ddd0*/  ULDC UR5, c[0x0][0x900] ;  /* 0x0002400000057ab9 */ /* 0x000fe20000000800 */
[----:B------:R-:W-:Y:S01]  /*dde0*/  LOP3.LUT P0, RZ, R18, 0x1f, RZ, 0xc0, !PT ;  /* 0x0000001f12ff7812 */ /* 0x000fe2000780c0ff */
[----:B------:R-:W-:Y:S01]  /*ddf0*/  UMOV UR6, 0xffffffff ;  /* 0xffffffff00067882 */ /* 0x000fe20000000000 */
[----:B------:R-:W-:Y:S01]  /*de00*/  BSSY B0, `(.L_x_338) ;  /* 0x00000be000007945 */ /* 0x000fe20003800000 */
[----:B------:R-:W-:Y:S01]  /*de10*/  USHF.L.U32 UR6, UR6, UR5, URZ ;  /* 0x0000000506067299 */ /* 0x000fe2000800063f */
[----:B------:R-:W-:Y:S01]  /*de20*/  IMAD.MOV.U32 R13, RZ, RZ, 0x1 ;  /* 0x00000001ff0d7424 */ /* 0x000fe200078e00ff */
[----:B------:R-:W-:Y:S01]  /*de30*/  LOP3.LUT R11, R19, 0x2, RZ, 0xfc, !PT ;  /* 0x00000002130b7812 */ /* 0x000fe200078efcff */
[----:B------:R-:W-:Y:S01]  /*de40*/  ULDC UR4, c[0x0][0x8a8] ;  /* 0x00022a0000047ab9 */ /* 0x000fe20000000800 */
[----:B------:R-:W-:Y:S01]  /*de50*/  PLOP3.LUT P0, PT, P0, P2, PT, 0x8a, 0x0 ;  /* 0x000000000000781c */ /* 0x000fe20000705172 */
[----:B------:R-:W-:Y:S01]  /*de60*/  UMOV UR7, 0x1 ;  /* 0x0000000100077882 */ /* 0x000fe20000000000 */
[----:B------:R-:W-:Y:S01]  /*de70*/  MOV R12, RZ ;  /* 0x000000ff000c7202 */ /* 0x000fe20000000f00 */
[----:B------:R-:W-:-:S02]  /*de80*/  UIADD3 UR15, UR4, -0x1, URZ ;  /* 0xffffffff040f7890 */ /* 0x000fc4000fffe03f */
[----:B------:R-:W-:Y:S02]  /*de90*/  USHF.L.U32 UR17, UR7, UR5, URZ ;  /* 0x0000000507117299 */ /* 0x000fe4000800063f */
[----:B------:R-:W-:Y:S01]  /*dea0*/  ULOP3.LUT UR16, URZ, UR6, URZ, 0x33, !UPT ;  /* 0x000000063f107292 */ /* 0x000fe2000f8e333f */
[----:B------:R-:W-:Y:S01]  /*deb0*/  ULDC.64 UR20, c[0x0][0x198] ;  /* 0x0000660000147ab9 */ /* 0x000fe20000000a00 */
[----:B-1----:R-:W-:-:S04]  /*dec0*/  IADD3 R0, R0, 0x3f, RZ ;  /* 0x0000003f00007810 */ /* 0x002fc80007ffe0ff */
[----:B------:R-:W-:-:S04]  /*ded0*/  SHF.R.S32.HI R3, RZ, 0x1f, R0 ;  /* 0x0000001fff037819 */ /* 0x000fc80000011400 */
[----:B------:R-:W-:Y:S02]  /*dee0*/  LEA.HI R3, R3, R0, RZ, 0x6 ;  /* 0x0000000003037211 */ /* 0x000fe400078f30ff */
[----:B------:R-:W-:Y:S02]  /*def0*/  MOV R0, 0x1 ;  /* 0x0000000100007802 */ /* 0x000fe40000000f00 */
[----:B------:R-:W-:-:S04]  /*df00*/  SHF.R.S32.HI R3, RZ, 0x6, R3 ;  /* 0x00000006ff037819 */ /* 0x000fc80000011403 */
[----:B------:R-:W-:-:S07]  /*df10*/  IADD3 R10, R3, 0x1, RZ ;  /* 0x00000001030a7810 */ /* 0x000fce0007ffe0ff */
.L_x_350:
[----:B------:R-:W-:-:S03]  /*df20*/  UMOV UR4, 0xffffffff ;  /* 0xffffffff00047882 */ /* 0x000fc60000000000 */
[----:B------:R-:W-:Y:S05]  /*df30*/  BRA.DIV UR4, `(.L_x_339) ;  /* 0x0000001604c07947 */ /* 0x000fea000b800000 */
[----:B------:R-:W-:-:S13]  /*df40*/  ELECT P6, URZ, PT ;  /* 0x00000000003f782f */ /* 0x000fda00038c0000 */
.L_x_380:
[----:B------:R-:W1:Y:S01]  /*df50*/  LDC R7, c[0x0][0x28c] ;  /* 0x0000a300ff077b82 */ /* 0x000e620000000800 */
[----:B------:R-:W-:Y:S01]  /*df60*/  BSSY B1, `(.L_x_340) ;  /* 0x0000035000017945 */ /* 0x000fe20003800000 */
[----:B-1----:R-:W-:-:S13]  /*df70*/  ISETP.LT.OR P6, PT, R7, 0x1, !P6 ;  /* 0x000000010700780c */ /* 0x002fda00077c1670 */
[----:B------:R-:W-:Y:S05]  /*df80*/  @P6 BRA `(.L_x_341) ;  /* 0x0000000000c86947 */ /* 0x000fea0003800000 */
[----:B------:R-:W-:Y:S01]  /*df90*/  SHF.L.U32 R14, R4, 0x7, RZ ;  /* 0x00000007040e7819 */ /* 0x000fe200000006ff */
[----:B------:R-:W-:Y:S01]  /*dfa0*/  IMAD.SHL.U32 R15, R5, 0x80, RZ ;  /* 0x00000080050f7824 */ /* 0x000fe200078e00ff */
[----:B------:R-:W-:Y:S02]  /*dfb0*/  MOV R20, RZ ;  /* 0x000000ff00147202 */ /* 0x000fe40000000f00 */
[----:B------:R-:W-:Y:S02]  /*dfc0*/  MOV R4, R10 ;  /* 0x0000000a00047202 */ /* 0x000fe40000000f00 */
[----:B------:R-:W-:Y:S02]  /*dfd0*/  MOV R5, R0 ;  /* 0x0000000000057202 */ /* 0x000fe40000000f00 */
[----:B------:R-:W-:-:S07]  /*dfe0*/  MOV R7, R12 ;  /* 0x0000000c00077202 */ /* 0x000fce0000000f00 */
.L_x_345:
[----:B------:R-:W1:Y:S01]  /*dff0*/  S2R R9, SR_CgaCtaId ;  /* 0x0000000000097919 */ /* 0x000e620000008800 */
[----:B------:R-:W-:-:S04]  /*e000*/  MOV R8, 0x400 ;  /* 0x0000040000087802 */ /* 0x000fc80000000f00 */
[----:B-1----:R-:W-:Y:S02]  /*e010*/  LEA R18, R9, R8, 0x18 ;  /* 0x0000000809127211 */ /* 0x002fe400078ec0ff */
[----:B------:R-:W-:Y:S01]  /*e020*/  SHF.L.U32 R8, R5, 0x1f, RZ ;  /* 0x0000001f05087819 */ /* 0x000fe200000006ff */
[----:B------:R-:W1:Y:S02]  /*e030*/  @!P2 LDC R9, c[0x0][0x500] ;  /* 0x00014000ff09ab82 */ /* 0x000e640000000800 */
[----:B------:R-:W-:-:S04]  /*e040*/  IMAD R21, R7, 0x8, R18 ;  /* 0x0000000807157824 */ /* 0x000fc800078e0212 */
[----:B------:R-:W2:Y:S02]  /*e050*/  SYNCS.PHASECHK.TRANS64.TRYWAIT P1, [R21+URZ+0x60], R8 ;  /* 0x00006008150075a7 */ /* 0x000ea4000802017f */
[----:B--2---:R-:W-:Y:S05]  /*e060*/  @!P1 BRA `(.L_x_342) ;  /* 0x0000001400949947 */ /* 0x004fea0003800000 */
.L_x_381:
[----:B--2---:R-:W-:Y:S01]  /*e070*/  PRMT R8, R11, 0x9910, RZ ;  /* 0x000099100b087816 */ /* 0x004fe200000000ff */
[----:B-1----:R1:W-:Y:S03]  /*e080*/  @!P2 SYNCS.ARRIVE.TRANS64 RZ, [R21+URZ], R9 ;  /* 0x0000000915ffa9a7 */ /* 0x0023e6000800003f */
[----:B------:R-:W-:-:S13]  /*e090*/  ISETP.NE.AND P1, PT, R8, 0x2, PT ;  /* 0x000000020800780c */ /* 0x000fda0003f25270 */
[----:B-1----:R-:W-:Y:S05]  /*e0a0*/  @P1 BRA `(.L_x_343) ;  /* 0x0000000000041947 */ /* 0x002fea0003800000 */
[----:B------:R-:W-:Y:S01]  /*e0b0*/  BPT.TRAP 0x1 ;  /* 0x000000040000795c */ /* 0x000fe20000300000 */
.L_x_343:
[----:B------:R-:W-:Y:S05]  /*e0c0*/  @P0 BRA `(.L_x_344) ;  /* 0x0000000000040947 */ /* 0x000fea0003800000 */
[----:B------:R-:W-:Y:S01]  /*e0d0*/  BPT.TRAP 0x1 ;  /* 0x000000040000795c */ /* 0x000fe20000300000 */
.L_x_344:
[----:B------:R-:W-:Y:S01]  /*e0e0*/  LEA R18, R7, R18, 0xd ;  /* 0x0000001207127211 */ /* 0x000fe200078e68ff */
[----:B------:R-:W-:Y:S01]  /*e0f0*/  UIADD3 UR4, UP0, UR20, 0xf0, URZ ;  /* 0x000000f014047890 */ /* 0x000fe2000ff1e03f */
[----:B------:R-:W-:Y:S01]  /*e100*/  R2UR UR9, R21 ;  /* 0x00000000150972ca */ /* 0x000fe200000e0000 */
[----:B------:R-:W-:Y:S01]  /*e110*/  UIADD3 UR22, UP1, UR20, 0x1f0, URZ ;  /* 0x000001f014167890 */ /* 0x000fe2000ff3e03f */
[----:B------:R-:W-:Y:S01]  /*e120*/  R2UR UR8, R18 ;  /* 0x00000000120872ca */ /* 0x000fe200000e0000 */
[----:B------:R-:W-:Y:S01]  /*e130*/  UIADD3.X UR5, URZ, UR21, URZ, UP0, !UPT ;  /* 0x000000153f057290 */ /* 0x000fe200087fe43f */
[----:B------:R-:W-:Y:S01]  /*e140*/  R2UR UR11, R15 ;  /* 0x000000000f0b72ca */ /* 0x000fe200000e0000 */
[----:B------:R-:W-:Y:S01]  /*e150*/  UIADD3.X UR23, URZ, UR21, URZ, UP1, !UPT ;  /* 0x000000153f177290 */ /* 0x000fe20008ffe43f */
[----:B------:R-:W-:Y:S01]  /*e160*/  R2UR UR10, R20 ;  /* 0x00000000140a72ca */ /* 0x000fe200000e0000 */
[----:B------:R-:W-:Y:S01]  /*e170*/  UMOV UR6, 0x0 ;  /* 0x0000000000067882 */ /* 0x000fe20000000000 */
[----:B------:R-:W-:Y:S01]  /*e180*/  R2UR UR12, R6 ;  /* 0x00000000060c72ca */ /* 0x000fe200000e0000 */
[----:B------:R-:W-:Y:S01]  /*e190*/  UMOV UR7, 0x10000000 ;  /* 0x1000000000077882 */ /* 0x000fe20000000000 */
[----:B------:R-:W-:-:S02]  /*e1a0*/  IADD3 R4, R4, -0x1, RZ ;  /* 0xffffffff04047810 */ /* 0x000fc40007ffe0ff */
[----:B------:R-:W-:Y:S02]  /*e1b0*/  R2UR UR18, R14 ;  /* 0x000000000e1272ca */ /* 0x000fe400000e0000 */
[----:B------:R-:W-:Y:S01]  /*e1c0*/  ISETP.GT.AND P3, PT, R4, 0x1, PT ;  /* 0x000000010400780c */ /* 0x000fe20003f64270 */
[----:B------:R-:W-:Y:S01]  /*e1d0*/  UIADD3 UR13, UR8, 0x6300, URZ ;  /* 0x00006300080d7890 */ /* 0x000fe2000fffe03f */
[----:B------:R-:W-:Y:S01]  /*e1e0*/  IADD3 R7, R7, 0x1, RZ ;  /* 0x0000000107077810 */ /* 0x000fe20007ffe0ff */
[----:B------:R-:W-:Y:S01]  /*e1f0*/  UIADD3 UR14, UR8, 0x1e300, URZ ;  /* 0x0001e300080e7890 */ /* 0x000fe2000fffe03f */
[----:B------:R-:W-:Y:S02]  /*e200*/  IADD3 R20, R20, 0x40, RZ ;  /* 0x0000004014147810 */ /* 0x000fe40007ffe0ff */
[----:B------:R-:W-:Y:S02]  /*e210*/  ISETP.NE.AND P1, PT, R7, 0xc, PT ;  /* 0x0000000c0700780c */ /* 0x000fe40003f25270 */
[----:B------:R-:W-:-:S02]  /*e220*/  UMOV UR8, UR13 ;  /* 0x0000000d00087c82 */ /* 0x000fc40008000000 */
[----:B------:R1:W-:Y:S01]  /*e230*/  UTMALDG.3D [UR8], [UR4], desc[UR6] ;  /* 0x00000608040075b4 */ /* 0x0003e20008011000 */
[----:B------:R-:W-:Y:S02]  /*e240*/  SEL R8, RZ, 0x1, P1 ;  /* 0x00000001ff087807 */ /* 0x000fe40000800000 */
[----:B------:R-:W-:Y:S02]  /*e250*/  SEL R7, R7, RZ, P1 ;  /* 0x000000ff07077207 */ /* 0x000fe40000800000 */
[----:B------:R-:W-:Y:S01]  /*e260*/  LOP3.LUT R5, R5, R8, RZ, 0x3c, !PT ;  /* 0x0000000805057212 */ /* 0x000fe200078e3cff */
[----:B-1----:R-:W-:Y:S01]  /*e270*/  UMOV UR8, UR14 ;  /* 0x0000000e00087c82 */ /* 0x002fe20008000000 */
[----:B------:R-:W-:Y:S02]  /*e280*/  UMOV UR11, UR18 ;  /* 0x00000012000b7c82 */ /* 0x000fe40008000000 */
[----:B------:R1:W-:Y:S02]  /*e290*/  UTMALDG.3D [UR8], [UR22], desc[UR6] ;  /* 0x00000608160075b4 */ /* 0x0003e40008011000 */
[----:B-1----:R-:W-:Y:S05]  /*e2a0*/  @P3 BRA `(.L_x_345) ;  /* 0xfffffffc00503947 */ /* 0x002fea000383ffff */
.L_x_341:
[----:B------:R-:W-:Y:S05]  /*e2b0*/  BSYNC B1 ;  /* 0x0000000000017941 */ /* 0x000fea0003800000 */
.L_x_340:
[----:B------:R-:W-:Y:S01]  /*e2c0*/  LOP3.LUT P3, RZ, R13, 0xff, RZ, 0xc0, !PT ;  /* 0x000000ff0dff7812 */ /* 0x000fe2000786c0ff */
[----:B------:R-:W-:Y:S01]  /*e2d0*/  IMAD.IADD R12, R3, 0x1, R12 ;  /* 0x00000001030c7824 */ /* 0x000fe200078e020c */
[----:B------:R-:W-:Y:S01]  /*e2e0*/  IADD3 R16, P4, R16, UR38, RZ ;  /* 0x0000002610107c10 */ /* 0x000fe2000ff9e0ff */
[----:B------:R-:W-:Y:S01]  /*e2f0*/  ULDC.64 UR4, c[0x0][0x8f8] ;  /* 0x00023e0000047ab9 */ /* 0x000fe20000000a00 */
[----:B------:R-:W-:Y:S01]  /*e300*/  BSSY B1, `(.L_x_346) ;  /* 0x000006b000017945 */ /* 0x000fe20003800000 */
[----:B------:R-:W-:Y:S02]  /*e310*/  PRMT R13, RZ, 0x7610, R13 ;  /* 0x00007610ff0d7816 */ /* 0x000fe4000000000d */
[----:B------:R-:W-:Y:S02]  /*e320*/  ISETP.GT.U32.AND P1, PT, R12, 0xb, PT ;  /* 0x0000000b0c00780c */ /* 0x000fe40003f24070 */
[----:B------:R-:W-:Y:S02]  /*e330*/  IADD3.X R17, R17, UR37, RZ, P4, !PT ;  /* 0x0000002511117c10 */ /* 0x000fe4000a7fe4ff */
[----:B------:R-:W-:-:S02]  /*e340*/  ISETP.LT.U32.AND P1, PT, R3, 0xc, P1 ;  /* 0x0000000c0300780c */ /* 0x000fc40000f21070 */
[----:B------:R-:W1:Y:S01]  /*e350*/  @P3 S2R R5, SR_CgaCtaId ;  /* 0x0000000000053919 */ /* 0x000e620000008800 */
[----:B------:R-:W-:-:S04]  /*e360*/  @P3 MOV R4, 0x400 ;  /* 0x0000040000043802 */ /* 0x000fc80000000f00 */
[----:B-1----:R-:W-:Y:S01]  /*e370*/  @P3 LEA R6, R5, R4, 0x18 ;  /* 0x0000000405063211 */ /* 0x002fe200078ec0ff */
[----:B------:R-:W-:Y:S01]  /*e380*/  IMAD.WIDE.U32 R4, R12, -0x55555555, RZ ;  /* 0xaaaaaaab0c047825 */ /* 0x000fe200078e00ff */
[----:B------:R-:W-:Y:S02]  /*e390*/  MOV R4, 0xffffffff ;  /* 0xffffffff00047802 */ /* 0x000fe40000000f00 */
[----:B------:R1:W-:Y:S01]  /*e3a0*/  @P3 SYNCS.ARRIVE.TRANS64.A1T0 RZ, [R6+URZ+0x108], RZ ;  /* 0x000108ff06ff39a7 */ /* 0x0003e2000810003f */
[----:B------:R-:W-:Y:S02]  /*e3b0*/  ISETP.GE.U32.AND P3, PT, R3, 0xc, PT ;  /* 0x0000000c0300780c */ /* 0x000fe40003f66070 */
[----:B------:R-:W-:Y:S02]  /*e3c0*/  SHF.R.U32.HI R7, RZ, 0x3, R5 ;  /* 0x00000003ff077819 */ /* 0x000fe40000011605 */
[----:B------:R-:W-:Y:S02]  /*e3d0*/  SEL R5, RZ, 0x1, !P1 ;  /* 0x00000001ff057807 */ /* 0x000fe40004800000 */
[----:B------:R-:W-:Y:S01]  /*e3e0*/  ISETP.GE.U32.AND P1, PT, R16, UR4, PT ;  /* 0x0000000410007c0c */ /* 0x000fe2000bf26070 */
[----:B------:R-:W-:Y:S01]  /*e3f0*/  IMAD R12, R7, -0xc, R12 ;  /* 0xfffffff4070c7824 */ /* 0x000fe200078e020c */
[----:B------:R-:W-:-:S02]  /*e400*/  LOP3.LUT R0, R0, R5, RZ, 0x3c, !PT ;  /* 0x0000000500007212 */ /* 0x000fc400078e3cff */
[----:B------:R-:W-:Y:S02]  /*e410*/  ISETP.GE.U32.AND.EX P1, PT, R17, UR5, PT, P1 ;  /* 0x0000000511007c0c */ /* 0x000fe4000bf26110 */
[----:B------:R-:W-:Y:S02]  /*e420*/  MOV R5, 0xffffffff ;  /* 0xffffffff00057802 */ /* 0x000fe40000000f00 */
[--C-:B------:R-:W-:Y:S02]  /*e430*/  @P3 LOP3.LUT R0, R0, 0x1, R7.reuse, 0x78, !PT ;  /* 0x0000000100003812 */ /* 0x100fe400078e7807 */
[----:B-1----:R-:W-:Y:S02]  /*e440*/  MOV R6, 0xffffffff ;  /* 0xffffffff00067802 */ /* 0x002fe40000000f00 */
[----:B------:R-:W-:-:S05]  /*e450*/  PRMT R7, RZ, 0x7610, R7 ;  /* 0x00007610ff077816 */ /* 0x000fca0000000007 */
[----:B------:R-:W-:Y:S05]  /*e460*/  @P1 BRA `(.L_x_347) ;  /* 0x0000000400501947 */ /* 0x000fea0003800000 */
[----:B------:R-:W-:Y:S01]  /*e470*/  ULDC.64 UR4, c[0x0][0x8d0] ;  /* 0x0002340000047ab9 */ /* 0x000fe20000000a00 */
[----:B------:R-:W1:Y:S01]  /*e480*/  S2R R15, SR_CTAID.X ;  /* 0x00000000000f7919 */ /* 0x000e620000002500 */
[----:B------:R-:W-:Y:S01]  /*e490*/  ISETP.NE.U32.AND P1, PT, RZ, UR4, PT ;  /* 0x00000004ff007c0c */ /* 0x000fe2000bf25070 */
[----:B------:R-:W-:Y:S01]  /*e4a0*/  ULDC UR7, c[0x0][0x8d8] ;  /* 0x0002360000077ab9 */ /* 0x000fe20000000800 */
[----:B------:R-:W-:Y:S01]  /*e4b0*/  MOV R4, R16 ;  /* 0x0000001000047202 */ /* 0x000fe20000000f00 */
[----:B------:R-:W2:Y:S01]  /*e4c0*/  S2R R14, SR_CTAID.Y ;  /* 0x00000000000e7919 */ /* 0x000ea20000002600 */
[----:B------:R-:W-:Y:S01]  /*e4d0*/  ISETP.NE.AND.EX P1, PT, RZ, UR5, PT, P1 ;  /* 0x00000005ff007c0c */ /* 0x000fe2000bf25310 */
[----:B------:R-:W-:-:S12]  /*e4e0*/  IMAD.MOV.U32 R5, RZ, RZ, R17 ;  /* 0x000000ffff057224 */ /* 0x000fd800078e0011 */
[----:B------:R-:W-:Y:S05]  /*e4f0*/  @!P1 BRA `(.L_x_348) ;  /* 0x0000000000289947 */ /* 0x000fea0003800000 */
[----:B------:R-:W-:Y:S02]  /*e500*/  ULDC UR6, c[0x0][0x8dc] ;  /* 0x0002370000067ab9 */ /* 0x000fe40000000800 */
[----:B------:R-:W-:-:S04]  /*e510*/  IADD3 R9, P1, R16, UR6, RZ ;  /* 0x0000000610097c10 */ /* 0x000fc8000ff3e0ff */
[----:B------:R-:W-:-:S05]  /*e520*/  IADD3.X R21, RZ, R17, RZ, P1, !PT ;  /* 0x00000011ff157210 */ /* 0x000fca0000ffe4ff */
[----:B------:R-:W-:-:S04]  /*e530*/  IMAD.WIDE.U32 R6, R21, UR4, RZ ;  /* 0x0000000415067c25 */ /* 0x000fc8000f8e00ff */
[----:B------:R-:W-:-:S04]  /*e540*/  IMAD.WIDE.U32 R6, P1, R9, UR5, R6 ;  /* 0x0000000509067c25 */ /* 0x000fc8000f820006 */
[----:B------:R-:W-:Y:S01]  /*e550*/  IMAD.WIDE.U32 R8, R9, UR4, RZ ;  /* 0x0000000409087c25 */ /* 0x000fe2000f8e00ff */
[----:B------:R-:W-:Y:S02]  /*e560*/  IADD3.X R5, RZ, RZ, RZ, P1, !PT ;  /* 0x000000ffff057210 */ /* 0x000fe40000ffe4ff */
[----:B------:R-:W-:Y:S02]  /*e570*/  MOV R4, R7 ;  /* 0x0000000700047202 */ /* 0x000fe40000000f00 */
[----:B------:R-:W-:-:S05]  /*e580*/  IADD3 RZ, P1, R9, R6, RZ ;  /* 0x0000000609ff7210 */ /* 0x000fca0007f3e0ff */
[----:B------:R-:W-:-:S08]  /*e590*/  IMAD.WIDE.U32.X R4, R21, UR5, R4, P1 ;  /* 0x0000000515047c25 */ /* 0x000fd000088e0404 */
.L_x_348:
[--C-:B------:R-:W-:Y:S01]  /*e5a0*/  SHF.R.U64 R8, R4, UR7, R5.reuse ;  /* 0x0000000704087c19 */ /* 0x100fe20008001205 */
[----:B------:R-:W-:Y:S01]  /*e5b0*/  ULDC.64 UR4, c[0x0][0x8c8] ;  /* 0x0002320000047ab9 */ /* 0x000fe20000000a00 */
[----:B------:R-:W-:Y:S01]  /*e5c0*/  SHF.R.U32.HI R4, RZ, UR7, R5 ;  /* 0x00000007ff047c19 */ /* 0x000fe20008011605 */
[----:B------:R-:W3:Y:S01]  /*e5d0*/  LDC R24, c[0x0][0x144] ;  /* 0x00005100ff187b82 */ /* 0x000ee20000000800 */
[----:B------:R-:W-:Y:S01]  /*e5e0*/  IADD3 R7, P1, RZ, -R8, RZ ;  /* 0x80000008ff077210 */ /* 0x000fe20007f3e0ff */
[----:B------:R-:W-:Y:S01]  /*e5f0*/  ULDC.64 UR8, c[0x0][0x8e8] ;  /* 0x00023a0000087ab9 */ /* 0x000fe20000000a00 */
[----:B-1----:R-:W-:Y:S01]  /*e600*/  I2FP.F32.U32 R9, R15 ;  /* 0x0000000f00097245 */ /* 0x002fe20000201000 */
[----:B------:R-:W-:Y:S01]  /*e610*/  ULDC UR6, c[0x0][0x8b0] ;  /* 0x00022c0000067ab9 */ /* 0x000fe20000000800 */
[----:B------:R-:W-:Y:S02]  /*e620*/  IADD3.X R4, RZ, ~R4, RZ, P1, !PT ;  /* 0x80000004ff047210 */ /* 0x000fe40000ffe4ff */
[----:B------:R-:W-:Y:S01]  /*e630*/  ISETP.NE.U32.AND P1, PT, RZ, UR8, PT ;  /* 0x00000008ff007c0c */ /* 0x000fe2000bf25070 */
[----:B------:R-:W1:Y:S02]  /*e640*/  LDC R21, c[0x0][0x148] ;  /* 0x00005200ff157b82 */ /* 0x000e640000000800 */
[----:B------:R-:W-:Y:S01]  /*e650*/  IMAD R6, R4, UR4, RZ ;  /* 0x0000000404067c24 */ /* 0x000fe2000f8e02ff */
[----:B------:R-:W-:Y:S01]  /*e660*/  ISETP.NE.AND.EX P1, PT, RZ, UR9, PT, P1 ;  /* 0x00000009ff007c0c */ /* 0x000fe2000bf25310 */
[----:B------:R-:W-:Y:S01]  /*e670*/  IMAD.WIDE.U32 R4, R7, UR4, R16 ;  /* 0x0000000407047c25 */ /* 0x000fe2000f8e0010 */
[----:B------:R-:W-:-:S03]  /*e680*/  ULDC UR4, c[0x0][0x150] ;  /* 0x0000540000047ab9 */ /* 0x000fc60000000800 */
[----:B------:R-:W-:Y:S02]  /*e690*/  IMAD R7, R7, UR5, R6 ;  /* 0x0000000507077c24 */ /* 0x000fe4000f8e0206 */
[----:B------:R-:W-:Y:S01]  /*e6a0*/  FMUL R6, R9, UR4 ;  /* 0x0000000409067c20 */ /* 0x000fe20008400000 */
[----:B------:R-:W-:Y:S01]  /*e6b0*/  ULDC UR4, c[0x0][0x8c0] ;  /* 0x0002300000047ab9 */ /* 0x000fe20000000800 */
[----:B------:R-:W-:Y:S01]  /*e6c0*/  ULDC UR5, c[0x0][0x154] ;  /* 0x0000550000057ab9 */ /* 0x000fe20000000800 */
[----:B------:R-:W-:-:S03]  /*e6d0*/  IMAD.IADD R5, R5, 0x1, R7 ;  /* 0x0000000105057824 */ /* 0x000fc600078e0207 */
[----:B------:R-:W4:Y:S02]  /*e6e0*/  F2I.U32.TRUNC.NTZ R6, R6 ;  /* 0x0000000600067305 */ /* 0x000f24000020f000 */
[----:B------:R-:W-:Y:S02]  /*e6f0*/  SHF.R.U64 R9, R4, UR4, R5 ;  /* 0x0000000404097c19 */ /* 0x000fe40008001205 */
[----:B--2---:R-:W-:-:S05]  /*e700*/  I2FP.F32.U32 R4, R14 ;  /* 0x0000000e00047245 */ /* 0x004fca0000201000 */
[----:B------:R-:W-:Y:S01]  /*e710*/  FMUL R22, R4, UR5 ;  /* 0x0000000504167c20 */ /* 0x000fe20008400000 */
[----:B------:R-:W-:Y:S01]  /*e720*/  SHF.R.U32.HI R4, RZ, UR4, R5 ;  /* 0x00000004ff047c19 */ /* 0x000fe20008011605 */
[----:B------:R-:W-:-:S03]  /*e730*/  ULDC UR4, c[0x0][0x900] ;  /* 0x0002400000047ab9 */ /* 0x000fc60000000800 */
[--C-:B------:R-:W-:Y:S01]  /*e740*/  SHF.R.U64 R20, R9, UR6, R4.reuse ;  /* 0x0000000609147c19 */ /* 0x100fe20008001204 */
[----:B------:R-:W2:Y:S01]  /*e750*/  F2I.U32.TRUNC.NTZ R22, R22 ;  /* 0x0000001600167305 */ /* 0x000ea2000020f000 */
[----:B------:R-:W-:Y:S02]  /*e760*/  SHF.R.U32.HI R5, RZ, UR6, R4 ;  /* 0x00000006ff057c19 */ /* 0x000fe40008011604 */
[----:B----4-:R-:W-:Y:S02]  /*e770*/  IADD3 R6, -R6, RZ, RZ ;  /* 0x000000ff06067210 */ /* 0x010fe40007ffe1ff */
[--C-:B------:R-:W-:Y:S02]  /*e780*/  SHF.R.U64 R18, R20, UR4, R5.reuse ;  /* 0x0000000414127c19 */ /* 0x100fe40008001205 */
[----:B------:R-:W-:Y:S01]  /*e790*/  SHF.R.U32.HI R23, RZ, UR4, R5 ;  /* 0x00000004ff177c19 */ /* 0x000fe20008011605 */
[----:B---3--:R-:W-:Y:S01]  /*e7a0*/  IMAD R15, R24, R6, R15 ;  /* 0x00000006180f7224 */ /* 0x008fe200078e020f */
[----:B------:R-:W-:-:S02]  /*e7b0*/  MOV R4, R18 ;  /* 0x0000001200047202 */ /* 0x000fc40000000f00 */
[----:B------:R-:W-:Y:S01]  /*e7c0*/  MOV R5, R23 ;  /* 0x0000001700057202 */ /* 0x000fe20000000f00 */
[----:B------:R-:W-:Y:S06]  /*e7d0*/  @!P1 BRA `(.L_x_349) ;  /* 0x0000000000289947 */ /* 0x000fec0003800000 */
[----:B------:R-:W-:Y:S02]  /*e7e0*/  ULDC UR4, c[0x0][0x8f4] ;  /* 0x00023d0000047ab9 */ /* 0x000fe40000000800 */
[----:B------:R-:W-:-:S04]  /*e7f0*/  IADD3 R5, P1, R18, UR4, RZ ;  /* 0x0000000412057c10 */ /* 0x000fc8000ff3e0ff */
[----:B------:R-:W-:-:S05]  /*e800*/  IADD3.X R23, RZ, R23, RZ, P1, !PT ;  /* 0x00000017ff177210 */ /* 0x000fca0000ffe4ff */
[----:B------:R-:W-:-:S04]  /*e810*/  IMAD.WIDE.U32 R6, R23, UR8, RZ ;  /* 0x0000000817067c25 */ /* 0x000fc8000f8e00ff */
[----:B------:R-:W-:-:S04]  /*e820*/  IMAD.WIDE.U32 R6, P1, R5, UR9, R6 ;  /* 0x0000000905067c25 */ /* 0x000fc8000f820006 */
[----:B------:R-:W-:Y:S01]  /*e830*/  IMAD.WIDE.U32 R4, R5, UR8, RZ ;  /* 0x0000000805047c25 */ /* 0x000fe2000f8e00ff */
[----:B------:R-:W-:-:S04]  /*e840*/  MOV R4, R7 ;  /* 0x0000000700047202 */ /* 0x000fc80000000f00 */
[----:B------:R-:W-:Y:S01]  /*e850*/  IADD3 RZ, P3, R5, R6, RZ ;  /* 0x0000000605ff7210 */ /* 0x000fe20007f7e0ff */
[----:B------:R-:W-:-:S04]  /*e860*/  IMAD.X R5, RZ, RZ, RZ, P1 ;  /* 0x000000ffff057224 */ /* 0x000fc800008e06ff */
[----:B------:R-:W-:-:S08]  /*e870*/  IMAD.WIDE.U32.X R4, R23, UR9, R4, P3 ;  /* 0x0000000917047c25 */ /* 0x000fd000098e0404 */
.L_x_349:
[----:B------:R-:W-:Y:S01]  /*e880*/  ISETP.NE.AND P1, PT, R2, 0x1, PT ;  /* 0x000000010200780c */ /* 0x000fe20003f25270 */
[----:B------:R-:W-:Y:S01]  /*e890*/  ULDC UR4, c[0x0][0x8f0] ;  /* 0x00023c0000047ab9 */ /* 0x000fe20000000800 */
[----:B--2---:R-:W-:Y:S01]  /*e8a0*/  IADD3 R22, -R22, RZ, RZ ;  /* 0x000000ff16167210 */ /* 0x004fe20007ffe1ff */
[----:B------:R-:W-:Y:S01]  /*e8b0*/  ULDC UR5, c[0x0][0x8b8] ;  /* 0x00022e0000057ab9 */ /* 0x000fe20000000800 */
[----:B------:R-:W-:Y:S01]  /*e8c0*/  SHF.R.U64 R5, R4, UR4, R5 ;  /* 0x0000000404057c19 */ /* 0x000fe20008001205 */
[----:B------:R-:W-:Y:S01]  /*e8d0*/  ULDC UR4, c[0x0][0x8e0] ;  /* 0x0002380000047ab9 */ /* 0x000fe20000000800 */
[----:B------:R-:W-:Y:S01]  /*e8e0*/  LOP3.LUT R20, R20, UR16, RZ, 0xc0, !PT ;  /* 0x0000001014147c12 */ /* 0x000fe2000f8ec0ff */
[----:B------:R-:W-:Y:S01]  /*e8f0*/  IMAD.MOV.U32 R6, RZ, RZ, R8 ;  /* 0x000000ffff067224 */ /* 0x000fe200078e0008 */
[----:B------:R-:W-:Y:S02]  /*e900*/  IADD3 R7, -R5, RZ, RZ ;  /* 0x000000ff05077210 */ /* 0x000fe40007ffe1ff */
[----:B------:R-:W-:Y:S01]  /*e910*/  LOP3.LUT R9, R9, UR15, RZ, 0xc0, !PT ;  /* 0x0000000f09097c12 */ /* 0x000fe2000f8ec0ff */
[----:B------:R-:W-:-:S02]  /*e920*/  IMAD R20, R5, UR17, R20 ;  /* 0x0000001105147c24 */ /* 0x000fc4000f8e0214 */
[----:B-1----:R-:W-:Y:S02]  /*e930*/  @P1 IMAD R15, R21, R22, R14 ;  /* 0x00000016150f1224 */ /* 0x002fe400078e020e */
[----:B------:R-:W-:Y:S01]  /*e940*/  IMAD R18, R7, UR4, R18 ;  /* 0x0000000407127c24 */ /* 0x000fe2000f8e0212 */
[----:B------:R-:W-:Y:S01]  /*e950*/  ULDC UR4, c[0x0][0x8a8] ;  /* 0x00022a0000047ab9 */ /* 0x000fe20000000800 */
[----:B------:R-:W-:Y:S01]  /*e960*/  IMAD R15, R20, UR5, R15 ;  /* 0x00000005140f7c24 */ /* 0x000fe2000f8e020f */
[----:B------:R-:W-:Y:S01]  /*e970*/  MOV R7, 0x1 ;  /* 0x0000000100077802 */ /* 0x000fe20000000f00 */
[----:B------:R-:W-:-:S05]  /*e980*/  IMAD R18, R18, UR4, R9 ;  /* 0x0000000412127c24 */ /* 0x000fca000f8e0209 */
[----:B------:R-:W-:Y:S02]  /*e990*/  SEL R4, R18, R15, !P1 ;  /* 0x0000000f12047207 */ /* 0x000fe40004800000 */
[----:B------:R-:W-:-:S07]  /*e9a0*/  SEL R5, R15, R18, !P1 ;  /* 0x000000120f057207 */ /* 0x000fce0004800000 */
.L_x_347:
[----:B------:R-:W-:Y:S05]  /*e9b0*/  BSYNC B1 ;  /* 0x0000000000017941 */ /* 0x000fea0003800000 */
.L_x_346:
[----:B------:R-:W-:-:S13]  /*e9c0*/  LOP3.LUT P1, RZ, R7, 0xff, RZ, 0xc0, !PT ;  /* 0x000000ff07ff7812 */ /* 0x000fda000782c0ff */
[----:B------:R-:W-:Y:S05]  /*e9d0*/  @P1 BRA `(.L_x_350) ;  /* 0xfffffff400501947 */ /* 0x000fea000383ffff */
[----:B------:R-:W-:Y:S05]  /*e9e0*/  BSYNC B0 ;  /* 0x0000000000007941 */ /* 0x000fea0003800000 */
.L_x_338:
[----:B------:R-:W-:-:S03]  /*e9f0*/  UMOV UR4, 0xffffffff ;  /* 0xffffffff00047882 */ /* 0x000fc60000000000 */
[----:B------:R-:W-:Y:S05]  /*ea00*/  BRA.DIV UR4, `(.L_x_351) ;  /* 0x0000000e04407947 */ /* 0x000fea000b800000 */
[----:B------:R-:W-:-:S13]  /*ea10*/  ELECT P6, URZ, PT ;  /* 0x00000000003f782f */ /* 0x000fda00038c0000 */
.L_x_384:
[----:B------:R-:W-:Y:S04]  /*ea20*/  BSSY B0, `(.L_x_352) ;  /* 0x0000073000007945 */ /* 0x000fe80003800000 */
[----:B------:R-:W-:Y:S05]  /*ea30*/  @!P6 BRA `(.L_x_353) ;  /* 0x0000000400c4e947 */ /* 0x000fea0003800000 */
[----:B------:R-:W-:-:S04]  /*ea40*/  LOP3.LUT R19, R19, 0x2, RZ, 0xfc, !PT ;  /* 0x0000000213137812 */ /* 0x000fc800078efcff */
[----:B------:R-:W-:-:S13]  /*ea50*/  ISETP.NE.AND P0, PT, R19, 0x3, PT ;  /* 0x000000031300780c */ /* 0x000fda0003f05270 */
[----:B------:R-:W-:Y:S05]  /*ea60*/  @!P0 BRA `(.L_x_354) ;  /* 0x0000000000048947 */ /* 0x000fea0003800000 */
[----:B------:R-:W-:Y:S01]  /*ea70*/  BPT.TRAP 0x1 ;  /* 0x000000040000795c */ /* 0x000fe20000300000 */
.L_x_354:
[----:B------:R-:W1:Y:S01]  /*ea80*/  S2R R3, SR_CgaCtaId ;  /* 0x0000000000037919 */ /* 0x000e620000008800 */
[----:B------:R-:W-:-:S04]  /*ea90*/  MOV R2, 0x400 ;  /* 0x0000040000027802 */ /* 0x000fc80000000f00 */
[----:B-1----:R-:W-:Y:S02]  /*eaa0*/  LEA R3, R3, R2, 0x18 ;  /* 0x0000000203037211 */ /* 0x002fe400078ec0ff */
[----:B------:R-:W-:Y:S02]  /*eab0*/  SHF.L.U32 R2, R0, 0x1f, RZ ;  /* 0x0000001f00027819 */ /* 0x000fe400000006ff */
[----:B------:R-:W-:-:S04]  /*eac0*/  IADD3 R3, R3, 0x60, RZ ;  /* 0x0000006003037810 */ /* 0x000fc80007ffe0ff */
[C---:B------:R-:W-:Y:S02]  /*ead0*/  LEA R7, R12.reuse, R3, 0x3 ;  /* 0x000000030c077211 */ /* 0x040fe400078e18ff */
[----:B------:R-:W-:Y:S02]  /*eae0*/  IADD3 R12, R12, 0x1, RZ ;  /* 0x000000010c0c7810 */ /* 0x000fe40007ffe0ff */
[----:B------:R-:W1:Y:S02]  /*eaf0*/  SYNCS.PHASECHK.TRANS64.TRYWAIT P0, [R7+URZ], R2 ;  /* 0x00000002070075a7 */ /* 0x000e64000800017f */
[----:B------:R-:W-:-:S04]  /*eb00*/  ISETP.NE.AND P1, PT, R12, 0xc, PT ;  /* 0x0000000c0c00780c */ /* 0x000fc80003f25270 */
[----:B------:R-:W-:Y:S02]  /*eb10*/  SEL R5, RZ, 0x1, P1 ;  /* 0x00000001ff057807 */ /* 0x000fe40000800000 */
[----:B------:R-:W-:Y:S02]  /*eb20*/  SEL R12, R12, RZ, P1 ;  /* 0x000000ff0c0c7207 */ /* 0x000fe40000800000 */
[----:B------:R-:W-:Y:S02]  /*eb30*/  LOP3.LUT R5, R0, R5, RZ, 0x3c, !PT ;  /* 0x0000000500057212 */ /* 0x000fe400078e3cff */
[----:B------:R-:W-:Y:S02]  /*eb40*/  LEA R9, R12, R3, 0x3 ;  /* 0x000000030c097211 */ /* 0x000fe400078e18ff */
[----:B------:R-:W-:Y:S01]  /*eb50*/  SHF.L.U32 R4, R5, 0x1f, RZ ;  /* 0x0000001f05047819 */ /* 0x000fe200000006ff */
[----:B-1----:R-:W-:Y:S06]  /*eb60*/  @!P0 BRA `(.L_x_355) ;  /* 0x0000000c00088947 */ /* 0x002fec0003800000 */
.L_x_385:
[----:B------:R-:W2:Y:S01]  /*eb70*/  SYNCS.PHASECHK.TRANS64.TRYWAIT P0, [R9+URZ], R4 ;  /* 0x00000004090075a7 */ /* 0x000ea2000800017f */
[----:B------:R-:W-:-:S05]  /*eb80*/  VIADD R0, R12, 0x1 ;  /* 0x000000010c007836 */ /* 0x000fca0000000000 */
[----:B------:R-:W-:-:S04]  /*eb90*/  ISETP.NE.AND P1, PT, R0, 0xc, PT ;  /* 0x0000000c0000780c */ /* 0x000fc80003f25270 */
[----:B-1----:R-:W-:Y:S02]  /*eba0*/  SEL R2, RZ, 0x1, P1 ;  /* 0x00000001ff027807 */ /* 0x002fe40000800000 */
[----:B------:R-:W-:Y:S02]  /*ebb0*/  SEL R0, R0, RZ, P1 ;  /* 0x000000ff00007207 */ /* 0x000fe40000800000 */
[----:B------:R-:W-:Y:S02]  /*ebc0*/  LOP3.LUT R7, R5, R2, RZ, 0x3c, !PT ;  /* 0x0000000205077212 */ /* 0x000fe400078e3cff */
[----:B------:R-:W-:Y:S02]  /*ebd0*/  LEA R6, R0, R3, 0x3 ;  /* 0x0000000300067211 */ /* 0x000fe400078e18ff */
[----:B------:R-:W-:Y:S01]  /*ebe0*/  SHF.L.U32 R5, R7, 0x1f, RZ ;  /* 0x0000001f07057819 */ /* 0x000fe200000006ff */
[----:B--2---:R-:W-:Y:S06]  /*ebf0*/  @!P0 BRA `(.L_x_356) ;  /* 0x0000000800f88947 */ /* 0x004fec0003800000 */
.L_x_386:
[----:B------:R-:W2:Y:S01]  /*ec00*/  SYNCS.PHASECHK.TRANS64.TRYWAIT P0, [R6+URZ], R5 ;  /* 0x00000005060075a7 */ /* 0x000ea2000800017f */
[----:B------:R-:W-:-:S04]  /*ec10*/  IADD3 R0, R0, 0x1, RZ ;  /* 0x0000000100007810 */ /* 0x000fc80007ffe0ff */
[----:B------:R-:W-:-:S04]  /*ec20*/  ISETP.NE.AND P1, PT, R0, 0xc, PT ;  /* 0x0000000c0000780c */ /* 0x000fc80003f25270 */
[----:B------:R-:W-:Y:S02]  /*ec30*/  SEL R2, RZ, 0x1, P1 ;  /* 0x00000001ff027807 */ /* 0x000fe40000800000 */
[----:B------:R-:W-:Y:S02]  /*ec40*/  SEL R0, R0, RZ, P1 ;  /* 0x000000ff00007207 */ /* 0x000fe40000800000 */
[----:B------:R-:W-:Y:S02]  /*ec50*/  LOP3.LUT R7, R7, R2, RZ, 0x3c, !PT ;  /* 0x0000000207077212 */ /* 0x000fe400078e3cff */
[----:B-1----:R-:W-:Y:S02]  /*ec60*/  LEA R9, R0, R3, 0x3 ;  /* 0x0000000300097211 */ /* 0x002fe400078e18ff */
[----:B------:R-:W-:Y:S01]  /*ec70*/  SHF.L.U32 R4, R7, 0x1f, RZ ;  /* 0x0000001f07047819 */ /* 0x000fe200000006ff */
[----:B--2---:R-:W-:Y:S06]  /*ec80*/  @!P0 BRA `(.L_x_357) ;  /* 0x0000000800e88947 */ /* 0x004fec0003800000 */
.L_x_387:
[----:B------:R-:W2:Y:S01]  /*ec90*/  SYNCS.PHASECHK.TRANS64.TRYWAIT P0, [R9+URZ], R4 ;  /* 0x00000004090075a7 */ /* 0x000ea2000800017f */
[----:B------:R-:W-:-:S04]  /*eca0*/  IADD3 R0, R0, 0x1, RZ ;  /* 0x0000000100007810 */ /* 0x000fc80007ffe0ff */
[----:B------:R-:W-:-:S04]  /*ecb0*/  ISETP.NE.AND P1, PT, R0, 0xc, PT ;  /* 0x0000000c0000780c */ /* 0x000fc80003f25270 */
[----:B------:R-:W-:Y:S02]  /*ecc0*/  SEL R2, RZ, 0x1, P1 ;  /* 0x00000001ff027807 */ /* 0x000fe40000800000 */
[----:B------:R-:W-:Y:S02]  /*ecd0*/  SEL R0, R0, RZ, P1 ;  /* 0x000000ff00007207 */ /* 0x000fe40000800000 */
[----:B------:R-:W-:-:S03]  /*ece0*/  LOP3.LUT R7, R7, R2, RZ, 0x3c, !PT ;  /* 0x0000000207077212 */ /* 0x000fc600078e3cff */
[----:B-1----:R-:W-:Y:S01]  /*ecf0*/  IMAD R6, R0, 0x8, R3 ;  /* 0x0000000800067824 */ /* 0x002fe200078e0203 */
[----:B------:R-:W-:Y:S01]  /*ed00*/  SHF.L.U32 R5, R7, 0x1f, RZ ;  /* 0x0000001f07057819 */ /* 0x000fe200000006ff */
[----:B--2---:R-:W-:Y:S06]  /*ed10*/  @!P0 BRA `(.L_x_358) ;  /* 0x0000000800d88947 */ /* 0x004fec0003800000 */
.L_x_388:
        /* <DEDUP_REMOVED lines=9> */
.L_x_389:
        /* <DEDUP_REMOVED lines=9> */
.L_x_390:
[----:B------:R-:W2:Y:S01]  /*ee40*/  SYNCS.PHASECHK.TRANS64.TRYWAIT P0, [R6+URZ], R5 ;  /* 0x00000005060075a7 */ /* 0x000ea2000800017f */
[----:B------:R-:W-:-:S05]  /*ee50*/  VIADD R0, R0, 0x1 ;  /* 0x0000000100007836 */ /* 0x000fca0000000000 */
[----:B------:R-:W-:-:S04]  /*ee60*/  ISETP.NE.AND P1, PT, R0, 0xc, PT ;  /* 0x0000000c0000780c */ /* 0x000fc80003f25270 */
[----:B------:R-:W-:Y:S02]  /*ee70*/  SEL R2, RZ, 0x1, P1 ;  /* 0x00000001ff027807 */ /* 0x000fe40000800000 */
[----:B------:R-:W-:Y:S02]  /*ee80*/  SEL R0, R0, RZ, P1 ;  /* 0x000000ff00007207 */ /* 0x000fe40000800000 */
[----:B------:R-:W-:Y:S02]  /*ee90*/  LOP3.LUT R7, R7, R2, RZ, 0x3c, !PT ;  /* 0x0000000207077212 */ /* 0x000fe400078e3cff */
[----:B-1----:R-:W-:Y:S02]  /*eea0*/  LEA R9, R0, R3, 0x3 ;  /* 0x0000000300097211 */ /* 0x002fe400078e18ff */
[----:B------:R-:W-:Y:S01]  /*eeb0*/  SHF.L.U32 R4, R7, 0x1f, RZ ;  /* 0x0000001f07047819 */ /* 0x000fe200000006ff */
[----:B--2---:R-:W-:Y:S06]  /*eec0*/  @!P0 BRA `(.L_x_361) ;  /* 0x0000000800a88947 */ /* 0x004fec0003800000 */
.L_x_391:
        /* <DEDUP_REMOVED lines=9> */
.L_x_392:
        /* <DEDUP_REMOVED lines=9> */
.L_x_393:
        /* <DEDUP_REMOVED lines=9> */
.L_x_394:
[----:B------:R-:W2:Y:S01]  /*f080*/  SYNCS.PHASECHK.TRANS64.TRYWAIT P0, [R6+URZ], R5 ;  /* 0x00000005060075a7 */ /* 0x000ea2000800017f */
[----:B------:R-:W-:-:S04]  /*f090*/  IADD3 R0, R0, 0x1, RZ ;  /* 0x0000000100007810 */ /* 0x000fc80007ffe0ff */
[----:B------:R-:W-:-:S04]  /*f0a0*/  ISETP.NE.AND P1, PT, R0, 0xc, PT ;  /* 0x0000000c0000780c */ /* 0x000fc80003f25270 */
[----:B------:R-:W-:Y:S02]  /*f0b0*/  SEL R2, RZ, 0x1, P1 ;  /* 0x00000001ff027807 */ /* 0x000fe40000800000 */
[----:B------:R-:W-:Y:S02]  /*f0c0*/  SEL R0, R0, RZ, P1 ;  /* 0x000000ff00007207 */ /* 0x000fe40000800000 */
[----:B------:R-:W-:Y:S01]  /*f0d0*/  LOP3.LUT R2, R7, R2, RZ, 0x3c, !PT ;  /* 0x0000000207027212 */ /* 0x000fe200078e3cff */
[----:B--2---:R-:W-:Y:S06]  /*f0e0*/  @!P0 BRA `(.L_x_365) ;  /* 0x0000000800708947 */ /* 0x004fec0003800000 */
.L_x_395:
[----:B------:R-:W-:Y:S02]  /*f0f0*/  LEA R3, R0, R3, 0x3 ;  /* 0x0000000300037211 */ /* 0x000fe400078e18ff */
[----:B------:R-:W-:-:S07]  /*f100*/  SHF.L.U32 R0, R2, 0x1f, RZ ;  /* 0x0000001f02007819 */ /* 0x000fce00000006ff */
.L_x_366:
[----:B---3--:R3:W4:Y:S02]  /*f110*/  SYNCS.PHASECHK.TRANS64.TRYWAIT P0, [R3+URZ], R0 ;  /* 0x00000000030075a7 */ /* 0x008724000800017f */
[----:B----4-:R-:W-:Y:S05]  /*f120*/  @!P0 NANOSLEEP.SYNCS 0x989680 ;  /* 0x009896800000895d */ /* 0x010fea0003900000 */
[----:B------:R-:W4:Y:S02]  /*f130*/  @!P0 SYNCS.PHASECHK.TRANS64 P0, [R3+URZ], R0 ;  /* 0x00000000030085a7 */ /* 0x000f24000800007f */
[----:B----4-:R-:W-:Y:S05]  /*f140*/  @!P0 BRA `(.L_x_366) ;  /* 0xfffffffc00f08947 */ /* 0x010fea000383ffff */
.L_x_353:
[----:B------:R-:W-:Y:S05]  /*f150*/  BSYNC B0 ;  /* 0x0000000000007941 */ /* 0x000fea0003800000 */
.L_x_352:
[----:B------:R-:W-:Y:S05]  /*f160*/  EXIT ;  /* 0x000000000000794d */ /* 0x000fea0003800000 */
.L_x_21:
[----:B--2---:R-:W-:-:S04]  /*f170*/  IMAD.U32 R5, RZ, RZ, UR5 ;  /* 0x00000005ff057e24 */ /* 0x004fc8000f8e00ff */
[----:B------:R2:W3:Y:S03]  /*f180*/  SYNCS.PHASECHK.TRANS64.TRYWAIT P0, [R5+URZ], R0 ;  /* 0x00000000050075a7 */ /* 0x0004e6000800017f */
[----:B---3--:R-:W-:Y:S05]  /*f190*/  @!P0 NANOSLEEP.SYNCS 0x989680 ;  /* 0x009896800000895d */ /* 0x008fea0003900000 */
[----:B------:R-:W3:Y:S02]  /*f1a0*/  @!P0 SYNCS.PHASECHK.TRANS64 P0, [R5+URZ], R0 ;  /* 0x00000000050085a7 */ /* 0x000ee4000800007f */
[----:B---3--:R-:W-:Y:S05]  /*f1b0*/  @!P0 BRA `(.L_x_21) ;  /* 0xfffffffc00ec8947 */ /* 0x008fea000383ffff */
[----:B------:R-:W-:Y:S05]  /*f1c0*/  BRA `(.L_x_20) ;  /* 0xffffff2800547947 */ /* 0x000fea000383ffff */
.L_x_27:
[----:B--2---:R-:W-:-:S04]  /*f1d0*/  MOV R5, UR8 ;  /* 0x0000000800057c02 */ /* 0x004fc80008000f00 */
[----:B------:R2:W3:Y:S03]  /*f1e0*/  SYNCS.PHASECHK.TRANS64.TRYWAIT P0, [R5+URZ], R4 ;  /* 0x00000004050075a7 */ /* 0x0004e6000800017f */
[----:B---3--:R-:W-:Y:S05]  /*f1f0*/  @!P0 NANOSLEEP.SYNCS 0x989680 ;  /* 0x009896800000895d */ /* 0x008fea0003900000 */
[----:B------:R-:W3:Y:S02]  /*f200*/  @!P0 SYNCS.PHASECHK.TRANS64 P0, [R5+URZ], R4 ;  /* 0x00000004050085a7 */ /* 0x000ee4000800007f */
[----:B---3--:R-:W-:Y:S05]  /*f210*/  @!P0 BRA `(.L_x_27) ;  /* 0xfffffffc00ec8947 */ /* 0x008fea000383ffff */
[----:B------:R-:W-:Y:S05]  /*f220*/  BRA `(.L_x_26) ;  /* 0xffffff3000987947 */ /* 0x000fea000383ffff */
.L_x_51:
[----:B---3--:R3:W4:Y:S02]  /*f230*/  SYNCS.PHASECHK.TRANS64.TRYWAIT P2, [R13+URZ+0xc0], R0 ;  /* 0x0000c0000d0075a7 */ /* 0x008724000804017f */
[----:B----4-:R-:W-:Y:S05]  /*f240*/  @!P2 NANOSLEEP.SYNCS 0x989680 ;  /* 0x009896800000a95d */ /* 0x010fea0003900000 */
[----:B------:R-:W4:Y:S02]  /*f250*/  @!P2 SYNCS.PHASECHK.TRANS64 P2, [R13+URZ+0xc0], R0 ;  /* 0x0000c0000d00a5a7 */ /* 0x000f24000804007f */
[----:B----4-:R-:W-:Y:S05]  /*f260*/  @!P2 BRA `(.L_x_51) ;  /* 0xfffffffc00f0a947 */ /* 0x010fea000383ffff */
[----:B------:R-:W-:Y:S05]  /*f270*/  BRA `(.L_x_367) ;  /* 0xffffff44009c7947 */ /* 0x000fea000383ffff */
.L_x_110:
[----:B-1----:R1:W2:Y:S02]  /*f280*/  SYNCS.PHASECHK.TRANS64.TRYWAIT P2, [R14+URZ+0xc0], R3 ;  /* 0x0000c0030e0075a7 */ /* 0x0022a4000804017f */
[----:B--2---:R-:W-:Y:S05]  /*f290*/  @!P2 NANOSLEEP.SYNCS 0x989680 ;  /* 0x009896800000a95d */ /* 0x004fea0003900000 */
[----:B------:R-:W2:Y:S02]  /*f2a0*/  @!P2 SYNCS.PHASECHK.TRANS64 P2, [R14+URZ+0xc0], R3 ;  /* 0x0000c0030e00a5a7 */ /* 0x000ea4000804007f */
[----:B--2---:R-:W-:Y:S05]  /*f2b0*/  @!P2 BRA `(.L_x_110) ;  /* 0xfffffffc00f0a947 */ /* 0x004fea000383ffff */
[----:B------:R-:W-:Y:S05]  /*f2c0*/  BRA `(.L_x_368) ;  /* 0xffffff6800347947 */ /* 0x000fea000383ffff */
.L_x_169:
[----:B-1----:R1:W2:Y:S02]  /*f2d0*/  SYNCS.PHASECHK.TRANS64.TRYWAIT P2, [R13+URZ+0xc0], R0 ;  /* 0x0000c0000d0075a7 */ /* 0x0022a4000804017f */
[----:B--2---:R-:W-:Y:S05]  /*f2e0*/  @!P2 NANOSLEEP.SYNCS 0x989680 ;  /* 0x009896800000a95d */ /* 0x004fea0003900000 */
[----:B------:R-:W2:Y:S02]  /*f2f0*/  @!P2 SYNCS.PHASECHK.TRANS64 P2, [R13+URZ+0xc0], R0 ;  /* 0x0000c0000d00a5a7 */ /* 0x000ea4000804007f */
[----:B--2---:R-:W-:Y:S05]  /*f300*/  @!P2 BRA `(.L_x_169) ;  /* 0xfffffffc00f0a947 */ /* 0x004fea000383ffff */
[----:B------:R-:W-:Y:S05]  /*f310*/  BRA `(.L_x_369) ;  /* 0xffffff8800587947 */ /* 0x000fea000383ffff */
.L_x_228:
[----:B-1----:R1:W2:Y:S02]  /*f320*/  SYNCS.PHASECHK.TRANS64.TRYWAIT P0, [R3+URZ+0xc0], R0 ;  /* 0x0000c000030075a7 */ /* 0x0022a4000800017f */
[----:B--2---:R-:W-:Y:S05]  /*f330*/  @!P0 NANOSLEEP.SYNCS 0x989680 ;  /* 0x009896800000895d */ /* 0x004fea0003900000 */
[----:B------:R-:W2:Y:S02]  /*f340*/  @!P0 SYNCS.PHASECHK.TRANS64 P0, [R3+URZ+0xc0], R0 ;  /* 0x0000c000030085a7 */ /* 0x000ea4000800007f */
[----:B--2---:R-:W-:Y:S05]  /*f350*/  @!P0 BRA `(.L_x_228) ;  /* 0xfffffffc00f08947 */ /* 0x004fea000383ffff */
[----:B------:R-:W-:Y:S05]  /*f360*/  BRA `(.L_x_370) ;  /* 0xffffffa8007c7947 */ /* 0x000fea000383ffff */
.L_x_292:
[----:B-1----:R-:W-:-:S04]  /*f370*/  MOV R10, UR4 ;  /* 0x00000004000a7c02 */ /* 0x002fc80008000f00 */
[----:B------:R1:W2:Y:S03]  /*f380*/  SYNCS.PHASECHK.TRANS64.TRYWAIT P0, [R10+URZ+0x108], R3 ;  /* 0x000108030a0075a7 */ /* 0x0002a6000800017f */
[----:B--2---:R-:W-:Y:S05]  /*f390*/  @!P0 NANOSLEEP.SYNCS 0x989680 ;  /* 0x009896800000895d */ /* 0x004fea0003900000 */
[----:B------:R-:W2:Y:S02]  /*f3a0*/  @!P0 SYNCS.PHASECHK.TRANS64 P0, [R10+URZ+0x108], R3 ;  /* 0x000108030a0085a7 */ /* 0x000ea4000800007f */
[----:B--2---:R-:W-:Y:S05]  /*f3b0*/  @!P0 BRA `(.L_x_292) ;  /* 0xfffffffc00ec8947 */ /* 0x004fea000383ffff */
[----:B------:R-:W-:Y:S05]  /*f3c0*/  BRA `(.L_x_291) ;  /* 0xffffffd400dc7947 */ /* 0x000fea000383ffff */
.L_x_301:
[----:B-1----:R-:W-:-:S04]  /*f3d0*/  MOV R5, UR5 ;  /* 0x0000000500057c02 */ /* 0x002fc80008000f00 */
[----:B------:R1:W2:Y:S03]  /*f3e0*/  SYNCS.PHASECHK.TRANS64.TRYWAIT P1, [R5+URZ+0xe0], R4 ;  /* 0x0000e004050075a7 */ /* 0x0002a6000802017f */
[----:B--2---:R-:W-:Y:S05]  /*f3f0*/  @!P1 NANOSLEEP.SYNCS 0x989680 ;  /* 0x009896800000995d */ /* 0x004fea0003900000 */
[----:B------:R-:W2:Y:S02]  /*f400*/  @!P1 SYNCS.PHASECHK.TRANS64 P1, [R5+URZ+0xe0], R4 ;  /* 0x0000e004050095a7 */ /* 0x000ea4000802007f */
[----:B--2---:R-:W-:Y:S05]  /*f410*/  @!P1 BRA `(.L_x_301) ;  /* 0xfffffffc00ec9947 */ /* 0x004fea000383ffff */
[----:B------:R-:W-:Y:S05]  /*f420*/  BRA `(.L_x_371) ;  /* 0xffffffd800c87947 */ /* 0x000fea000383ffff */
.L_x_307:
[----:B-12---:R-:W-:-:S04]  /*f430*/  MOV R5, UR5 ;  /* 0x0000000500057c02 */ /* 0x006fc80008000f00 */
[----:B------:R1:W2:Y:S03]  /*f440*/  SYNCS.PHASECHK.TRANS64.TRYWAIT P1, [R5+URZ+0xe8], R4 ;  /* 0x0000e804050075a7 */ /* 0x0002a6000802017f */
[----:B--2---:R-:W-:Y:S05]  /*f450*/  @!P1 NANOSLEEP.SYNCS 0x989680 ;  /* 0x009896800000995d */ /* 0x004fea0003900000 */
[----:B------:R-:W2:Y:S02]  /*f460*/  @!P1 SYNCS.PHASECHK.TRANS64 P1, [R5+URZ+0xe8], R4 ;  /* 0x0000e804050095a7 */ /* 0x000ea4000802007f */
[----:B--2---:R-:W-:Y:S05]  /*f470*/  @!P1 BRA `(.L_x_307) ;  /* 0xfffffffc00ec9947 */ /* 0x004fea000383ffff */
[----:B------:R-:W-:Y:S05]  /*f480*/  BRA `(.L_x_372) ;  /* 0xffffffdc00107947 */ /* 0x000fea000383ffff */
.L_x_313:
[----:B-123--:R-:W-:-:S04]  /*f490*/  IMAD.U32 R5, RZ, RZ, UR5 ;  /* 0x00000005ff057e24 */ /* 0x00efc8000f8e00ff */
[----:B------:R1:W2:Y:S03]  /*f4a0*/  SYNCS.PHASECHK.TRANS64.TRYWAIT P1, [R5+URZ+0xf0], R4 ;  /* 0x0000f004050075a7 */ /* 0x0002a6000802017f */
[----:B--2---:R-:W-:Y:S05]  /*f4b0*/  @!P1 NANOSLEEP.SYNCS 0x989680 ;  /* 0x009896800000995d */ /* 0x004fea0003900000 */
[----:B------:R-:W2:Y:S02]  /*f4c0*/  @!P1 SYNCS.PHASECHK.TRANS64 P1, [R5+URZ+0xf0], R4 ;  /* 0x0000f004050095a7 */ /* 0x000ea4000802007f */
[----:B--2---:R-:W-:Y:S05]  /*f4d0*/  @!P1 BRA `(.L_x_313) ;  /* 0xfffffffc00ec9947 */ /* 0x004fea000383ffff */
[----:B------:R-:W-:Y:S05]  /*f4e0*/  BRA `(.L_x_373) ;  /* 0xffffffdc00607947 */ /* 0x000fea000383ffff */
.L_x_319:
[----:B-1234-:R-:W-:-:S04]  /*f4f0*/  MOV R5, UR5 ;  /* 0x0000000500057c02 */ /* 0x01efc80008000f00 */
[----:B------:R1:W2:Y:S03]  /*f500*/  SYNCS.PHASECHK.TRANS64.TRYWAIT P1, [R5+URZ+0xf8], R4 ;  /* 0x0000f804050075a7 */ /* 0x0002a6000802017f */
[----:B--2---:R-:W-:Y:S05]  /*f510*/  @!P1 NANOSLEEP.SYNCS 0x989680 ;  /* 0x009896800000995d */ /* 0x004fea0003900000 */
[----:B------:R-:W2:Y:S02]  /*f520*/  @!P1 SYNCS.PHASECHK.TRANS64 P1, [R5+URZ+0xf8], R4 ;  /* 0x0000f804050095a7 */ /* 0x000ea4000802007f */
[----:B--2---:R-:W-:Y:S05]  /*f530*/  @!P1 BRA `(.L_x_319) ;  /* 0xfffffffc00ec9947 */ /* 0x004fea000383ffff */
[----:B------:R-:W-:Y:S05]  /*f540*/  BRA `(.L_x_374) ;  /* 0xffffffdc00b07947 */ /* 0x000fea000383ffff */
.L_x_331:
[----:B-1----:R1:W3:Y:S02]  /*f550*/  SYNCS.PHASECHK.TRANS64.TRYWAIT P0, [R3+URZ+0xe0], R0 ;  /* 0x0000e000030075a7 */ /* 0x0022e4000800017f */
[----:B---3--:R-:W-:Y:S05]  /*f560*/  @!P0 NANOSLEEP.SYNCS 0x989680 ;  /* 0x009896800000895d */ /* 0x008fea0003900000 */
[----:B------:R-:W3:Y:S02]  /*f570*/  @!P0 SYNCS.PHASECHK.TRANS64 P0, [R3+URZ+0xe0], R0 ;  /* 0x0000e000030085a7 */ /* 0x000ee4000800007f */
[----:B---3--:R-:W-:Y:S05]  /*f580*/  @!P0 BRA `(.L_x_331) ;  /* 0xfffffffc00f08947 */ /* 0x008fea000383ffff */
[----:B------:R-:W-:Y:S05]  /*f590*/  BRA `(.L_x_375) ;  /* 0xffffffe400b07947 */ /* 0x000fea000383ffff */
.L_x_333:
[----:B---3--:R3:W4:Y:S02]  /*f5a0*/  SYNCS.PHASECHK.TRANS64.TRYWAIT P0, [R3+URZ+0xe8], R0 ;  /* 0x0000e800030075a7 */ /* 0x008724000800017f */
[----:B----4-:R-:W-:Y:S05]  /*f5b0*/  @!P0 NANOSLEEP.SYNCS 0x989680 ;  /* 0x009896800000895d */ /* 0x010fea0003900000 */
[----:B------:R-:W4:Y:S02]  /*f5c0*/  @!P0 SYNCS.PHASECHK.TRANS64 P0, [R3+URZ+0xe8], R0 ;  /* 0x0000e800030085a7 */ /* 0x000f24000800007f */
[----:B----4-:R-:W-:Y:S05]  /*f5d0*/  @!P0 BRA `(.L_x_333) ;  /* 0xfffffffc00f08947 */ /* 0x010fea000383ffff */
[----:B------:R-:W-:Y:S05]  /*f5e0*/  BRA `(.L_x_376) ;  /* 0xffffffe400ac7947 */ /* 0x000fea000383ffff */
.L_x_335:
[----:B----4-:R4:W1:Y:S02]  /*f5f0*/  SYNCS.PHASECHK.TRANS64.TRYWAIT P0, [R3+URZ+0xf0], R0 ;  /* 0x0000f000030075a7 */ /* 0x010864000800017f */
[----:B-1----:R-:W-:Y:S05]  /*f600*/  @!P0 NANOSLEEP.SYNCS 0x989680 ;  /* 0x009896800000895d */ /* 0x002fea0003900000 */
[----:B------:R-:W1:Y:S02]  /*f610*/  @!P0 SYNCS.PHASECHK.TRANS64 P0, [R3+URZ+0xf0], R0 ;  /* 0x0000f000030085a7 */ /* 0x000e64000800007f */
[----:B-1----:R-:W-:Y:S05]  /*f620*/  @!P0 BRA `(.L_x_335) ;  /* 0xfffffffc00f08947 */ /* 0x002fea000383ffff */
[----:B------:R-:W-:Y:S05]  /*f630*/  BRA `(.L_x_377) ;  /* 0xffffffe400a87947 */ /* 0x000fea000383ffff */
.L_x_339:
[----:B------:R-:W-:Y:S01]  /*f640*/  BSSY B1, `(.L_x_378) ;  /* 0x0000006000017945 */ /* 0x000fe20003800000 */
[----:B------:R-:W-:-:S07]  /*f650*/  MOV R15, 0xffffffff ;  /* 0xffffffff000f7802 */ /* 0x000fce0000000f00 */
[----:B------:R-:W-:Y:S05]  /*f660*/  WARPSYNC.COLLECTIVE R15, `(.L_x_379) ;  /* 0x000000000f0c7348 */ /* 0x000fea0003c00000 */
[----:B------:R-:W-:Y:S02]  /*f670*/  ELECT P6, UR62, PT ;  /* 0x00000000003e782f */ /* 0x000fe400038c0000 */
[----:B------:R-:W-:Y:S01]  /*f680*/  MOV R14, UR62 ;  /* 0x0000003e000e7c02 */ /* 0x000fe20008000f00 */
[----:B------:R-:W-:Y:S10]  /*f690*/  ENDCOLLECTIVE ;  /* 0x000000000000791b */ /* 0x000ff40003800000 */
.L_x_379:
[----:B------:R-:W-:Y:S05]  /*f6a0*/  BSYNC B1 ;  /* 0x0000000000017941 */ /* 0x000fea0003800000 */
.L_x_378:
[----:B------:R-:W-:Y:S05]  /*f6b0*/  BRA `(.L_x_380) ;  /* 0xffffffe800247947 */ /* 0x000fea000383ffff */
.L_x_342:
[----:B--2---:R2:W3:Y:S02]  /*f6c0*/  SYNCS.PHASECHK.TRANS64.TRYWAIT P1, [R21+URZ+0x60], R8 ;  /* 0x00006008150075a7 */ /* 0x0044e4000802017f */
[----:B---3--:R-:W-:Y:S05]  /*f6d0*/  @!P1 NANOSLEEP.SYNCS 0x989680 ;  /* 0x009896800000995d */ /* 0x008fea0003900000 */
[----:B------:R-:W3:Y:S02]  /*f6e0*/  @!P1 SYNCS.PHASECHK.TRANS64 P1, [R21+URZ+0x60], R8 ;  /* 0x00006008150095a7 */ /* 0x000ee4000802007f */
[----:B---3--:R-:W-:Y:S05]  /*f6f0*/  @!P1 BRA `(.L_x_342) ;  /* 0xfffffffc00f09947 */ /* 0x008fea000383ffff */
[----:B------:R-:W-:Y:S05]  /*f700*/  BRA `(.L_x_381) ;  /* 0xffffffe800587947 */ /* 0x000fea000383ffff */
.L_x_351:
[----:B------:R-:W-:Y:S01]  /*f710*/  BSSY B0, `(.L_x_382) ;  /* 0x0000006000007945 */ /* 0x000fe20003800000 */
[----:B------:R-:W-:-:S07]  /*f720*/  MOV R15, 0xffffffff ;  /* 0xffffffff000f7802 */ /* 0x000fce0000000f00 */
[----:B------:R-:W-:Y:S05]  /*f730*/  WARPSYNC.COLLECTIVE R15, `(.L_x_383) ;  /* 0x000000000f0c7348 */ /* 0x000fea0003c00000 */
[----:B------:R-:W-:Y:S02]  /*f740*/  ELECT P6, UR62, PT ;  /* 0x00000000003e782f */ /* 0x000fe400038c0000 */
[----:B------:R-:W-:Y:S01]  /*f750*/  MOV R14, UR62 ;  /* 0x0000003e000e7c02 */ /* 0x000fe20008000f00 */
[----:B------:R-:W-:Y:S10]  /*f760*/  ENDCOLLECTIVE ;  /* 0x000000000000791b */ /* 0x000ff40003800000 */
.L_x_383:
[----:B------:R-:W-:Y:S05]  /*f770*/  BSYNC B0 ;  /* 0x0000000000007941 */ /* 0x000fea0003800000 */
.L_x_382:
[----:B------:R-:W-:Y:S05]  /*f780*/  BRA `(.L_x_384) ;  /* 0xfffffff000a47947 */ /* 0x000fea000383ffff */
.L_x_355:
[----:B-1----:R1:W2:Y:S02]  /*f790*/  SYNCS.PHASECHK.TRANS64.TRYWAIT P0, [R7+URZ], R2 ;  /* 0x00000002070075a7 */ /* 0x0022a4000800017f */
[----:B--2---:R-:W-:Y:S05]  /*f7a0*/  @!P0 NANOSLEEP.SYNCS 0x989680 ;  /* 0x009896800000895d */ /* 0x004fea0003900000 */
[----:B------:R-:W2:Y:S02]  /*f7b0*/  @!P0 SYNCS.PHASECHK.TRANS64 P0, [R7+URZ], R2 ;  /* 0x00000002070085a7 */ /* 0x000ea4000800007f */
[----:B--2---:R-:W-:Y:S05]  /*f7c0*/  @!P0 BRA `(.L_x_355) ;  /* 0xfffffffc00f08947 */ /* 0x004fea000383ffff */
[----:B------:R-:W-:Y:S05]  /*f7d0*/  BRA `(.L_x_385) ;  /* 0xfffffff000e47947 */ /* 0x000fea000383ffff */
.L_x_356:
[----:B-1----:R1:W2:Y:S02]  /*f7e0*/  SYNCS.PHASECHK.TRANS64.TRYWAIT P0, [R9+URZ], R4 ;  /* 0x00000004090075a7 */ /* 0x0022a4000800017f */
[----:B--2---:R-:W-:Y:S05]  /*f7f0*/  @!P0 NANOSLEEP.SYNCS 0x989680 ;  /* 0x009896800000895d */ /* 0x004fea0003900000 */
[----:B------:R-:W2:Y:S02]  /*f800*/  @!P0 SYNCS.PHASECHK.TRANS64 P0, [R9+URZ], R4 ;  /* 0x00000004090085a7 */ /* 0x000ea4000800007f */
[----:B--2---:R-:W-:Y:S05]  /*f810*/  @!P0 BRA `(.L_x_356) ;  /* 0xfffffffc00f08947 */ /* 0x004fea000383ffff */
[----:B------:R-:W-:Y:S05]  /*f820*/  BRA `(.L_x_386) ;  /* 0xfffffff000f47947 */ /* 0x000fea000383ffff */
.L_x_357:
[----:B-1----:R1:W2:Y:S02]  /*f830*/  SYNCS.PHASECHK.TRANS64.TRYWAIT P0, [R6+URZ], R5 ;  /* 0x00000005060075a7 */ /* 0x0022a4000800017f */
[----:B--2---:R-:W-:Y:S05]  /*f840*/  @!P0 NANOSLEEP.SYNCS 0x989680 ;  /* 0x009896800000895d */ /* 0x004fea0003900000 */
[----:B------:R-:W2:Y:S02]  /*f850*/  @!P0 SYNCS.PHASECHK.TRANS64 P0, [R6+URZ], R5 ;  /* 0x00000005060085a7 */ /* 0x000ea4000800007f */
[----:B--2---:R-:W-:Y:S05]  /*f860*/  @!P0 BRA `(.L_x_357) ;  /* 0xfffffffc00f08947 */ /* 0x004fea000383ffff */
[----:B------:R-:W-:Y:S05]  /*f870*/  BRA `(.L_x_387) ;  /* 0xfffffff400047947 */ /* 0x000fea000383ffff */
.L_x_358:
[----:B-1----:R1:W2:Y:S02]  /*f880*/  SYNCS.PHASECHK.TRANS64.TRYWAIT P0, [R9+URZ], R4 ;  /* 0x00000004090075a7 */ /* 0x0022a4000800017f */
[----:B--2---:R-:W-:Y:S05]  /*f890*/  @!P0 NANOSLEEP.SYNCS 0x989680 ;  /* 0x009896800000895d */ /* 0x004fea0003900000 */
[----:B------:R-:W2:Y:S02]  /*f8a0*/  @!P0 SYNCS.PHASECHK.TRANS64 P0, [R9+URZ], R4 ;  /* 0x00000004090085a7 */ /* 0x000ea4000800007f */
[----:B--2---:R-:W-:Y:S05]  /*f8b0*/  @!P0 BRA `(.L_x_358) ;  /* 0xfffffffc00f08947 */ /* 0x004fea000383ffff */
[----:B------:R-:W-:Y:S05]  /*f8c0*/  BRA `(.L_x_388) ;  /* 0xfffffff400147947 */ /* 0x000fea000383ffff */
.L_x_359:
[----:B-1----:R1:W2:Y:S02]  /*f8d0*/  SYNCS.PHASECHK.TRANS64.TRYWAIT P0, [R6+URZ], R5 ;  /* 0x00000005060075a7 */ /* 0x0022a4000800017f */
[----:B--2---:R-:W-:Y:S05]  /*f8e0*/  @!P0 NANOSLEEP.SYNCS 0x989680 ;  /* 0x009896800000895d */ /* 0x004fea0003900000 */
[----:B------:R-:W2:Y:S02]  /*f8f0*/  @!P0 SYNCS.PHASECHK.TRANS64 P0, [R6+URZ], R5 ;  /* 0x00000005060085a7 */ /* 0x000ea4000800007f */
[----:B--2---:R-:W-:Y:S05]  /*f900*/  @!P0 BRA `(.L_x_359) ;  /* 0xfffffffc00f08947 */ /* 0x004fea000383ffff */
[----:B------:R-:W-:Y:S05]  /*f910*/  BRA `(.L_x_389) ;  /* 0xfffffff400247947 */ /* 0x000fea000383ffff */
.L_x_360:
[----:B-1----:R1:W2:Y:S02]  /*f920*/  SYNCS.PHASECHK.TRANS64.TRYWAIT P0, [R9+URZ], R4 ;  /* 0x00000004090075a7 */ /* 0x0022a4000800017f */
[----:B--2---:R-:W-:Y:S05]  /*f930*/  @!P0 NANOSLEEP.SYNCS 0x989680 ;  /* 0x009896800000895d */ /* 0x004fea0003900000 */
[----:B------:R-:W2:Y:S02]  /*f940*/  @!P0 SYNCS.PHASECHK.TRANS64 P0, [R9+URZ], R4 ;  /* 0x00000004090085a7 */ /* 0x000ea4000800007f */
[----:B--2---:R-:W-:Y:S05]  /*f950*/  @!P0 BRA `(.L_x_360) ;  /* 0xfffffffc00f08947 */ /* 0x004fea000383ffff */
[----:B------:R-:W-:Y:S05]  /*f960*/  BRA `(.L_x_390) ;  /* 0xfffffff400347947 */ /* 0x000fea000383ffff */
.L_x_361:
[----:B-1----:R1:W2:Y:S02]  /*f970*/  SYNCS.PHASECHK.TRANS64.TRYWAIT P0, [R6+URZ], R5 ;  /* 0x00000005060075a7 */ /* 0x0022a4000800017f */
[----:B--2---:R-:W-:Y:S05]  /*f980*/  @!P0 NANOSLEEP.SYNCS 0x989680 ;  /* 0x009896800000895d */ /* 0x004fea0003900000 */
[----:B------:R-:W2:Y:S02]  /*f990*/  @!P0 SYNCS.PHASECHK.TRANS64 P0, [R6+URZ], R5 ;  /* 0x00000005060085a7 */ /* 0x000ea4000800007f */
[----:B--2---:R-:W-:Y:S05]  /*f9a0*/  @!P0 BRA `(.L_x_361) ;  /* 0xfffffffc00f08947 */ /* 0x004fea000383ffff */
[----:B------:R-:W-:Y:S05]  /*f9b0*/  BRA `(.L_x_391) ;  /* 0xfffffff400447947 */ /* 0x000fea000383ffff */
.L_x_362:
[----:B-1----:R1:W2:Y:S02]  /*f9c0*/  SYNCS.PHASECHK.TRANS64.TRYWAIT P0, [R9+URZ], R4 ;  /* 0x00000004090075a7 */ /* 0x0022a4000800017f */
[----:B--2---:R-:W-:Y:S05]  /*f9d0*/  @!P0 NANOSLEEP.SYNCS 0x989680 ;  /* 0x009896800000895d */ /* 0x004fea0003900000 */
[----:B------:R-:W2:Y:S02]  /*f9e0*/  @!P0 SYNCS.PHASECHK.TRANS64 P0, [R9+URZ], R4 ;  /* 0x00000004090085a7 */ /* 0x000ea4000800007f */
[----:B--2---:R-:W-:Y:S05]  /*f9f0*/  @!P0 BRA `(.L_x_362) ;  /* 0xfffffffc00f08947 */ /* 0x004fea000383ffff */
[----:B------:R-:W-:Y:S05]  /*fa00*/  BRA `(.L_x_392) ;  /* 0xfffffff400547947 */ /* 0x000fea000383ffff */
.L_x_363:
[----:B-1----:R1:W2:Y:S02]  /*fa10*/  SYNCS.PHASECHK.TRANS64.TRYWAIT P0, [R6+URZ], R5 ;  /* 0x00000005060075a7 */ /* 0x0022a4000800017f */
[----:B--2---:R-:W-:Y:S05]  /*fa20*/  @!P0 NANOSLEEP.SYNCS 0x989680 ;  /* 0x009896800000895d */ /* 0x004fea0003900000 */
[----:B------:R-:W2:Y:S02]  /*fa30*/  @!P0 SYNCS.PHASECHK.TRANS64 P0, [R6+URZ], R5 ;  /* 0x00000005060085a7 */ /* 0x000ea4000800007f */
[----:B--2---:R-:W-:Y:S05]  /*fa40*/  @!P0 BRA `(.L_x_363) ;  /* 0xfffffffc00f08947 */ /* 0x004fea000383ffff */
[----:B------:R-:W-:Y:S05]  /*fa50*/  BRA `(.L_x_393) ;  /* 0xfffffff400647947 */ /* 0x000fea000383ffff */
.L_x_364:
[----:B-1----:R1:W2:Y:S02]  /*fa60*/  SYNCS.PHASECHK.TRANS64.TRYWAIT P0, [R9+URZ], R4 ;  /* 0x00000004090075a7 */ /* 0x0022a4000800017f */
[----:B--2---:R-:W-:Y:S05]  /*fa70*/  @!P0 NANOSLEEP.SYNCS 0x989680 ;  /* 0x009896800000895d */ /* 0x004fea0003900000 */
[----:B------:R-:W2:Y:S02]  /*fa80*/  @!P0 SYNCS.PHASECHK.TRANS64 P0, [R9+URZ], R4 ;  /* 0x00000004090085a7 */ /* 0x000ea4000800007f */
[----:B--2---:R-:W-:Y:S05]  /*fa90*/  @!P0 BRA `(.L_x_364) ;  /* 0xfffffffc00f08947 */ /* 0x004fea000383ffff */
[----:B------:R-:W-:Y:S05]  /*faa0*/  BRA `(.L_x_394) ;  /* 0xfffffff400747947 */ /* 0x000fea000383ffff */
.L_x_365:
[----:B--2---:R2:W3:Y:S02]  /*fab0*/  SYNCS.PHASECHK.TRANS64.TRYWAIT P0, [R6+URZ], R5 ;  /* 0x00000005060075a7 */ /* 0x0044e4000800017f */
[----:B---3--:R-:W-:Y:S05]  /*fac0*/  @!P0 NANOSLEEP.SYNCS 0x989680 ;  /* 0x009896800000895d */ /* 0x008fea0003900000 */
[----:B------:R-:W3:Y:S02]  /*fad0*/  @!P0 SYNCS.PHASECHK.TRANS64 P0, [R6+URZ], R5 ;  /* 0x00000005060085a7 */ /* 0x000ee4000800007f */
[----:B---3--:R-:W-:Y:S05]  /*fae0*/  @!P0 BRA `(.L_x_365) ;  /* 0xfffffffc00f08947 */ /* 0x008fea000383ffff */
[----:B------:R-:W-:Y:S05]  /*faf0*/  BRA `(.L_x_395) ;  /* 0xfffffff4007c7947 */ /* 0x000fea000383ffff */
        .weak           $__internal_0_$__cuda_sm20_rcp_rn_f32_slowpath
        .type           $__internal_0_$__cuda_sm20_rcp_rn_f32_slowpath,@function
        .size           $__internal_0_$__cuda_sm20_rcp_rn_f32_slowpath,(.L_x_401 - $__internal_0_$__cuda_sm20_rcp_rn_f32_slowpath)
$__internal_0_$__cuda_sm20_rcp_rn_f32_slowpath:
[----:B------:R-:W-:Y:S01]  /*fb00*/  SHF.L.U32 R3, R0, 0x1, RZ ;  /* 0x0000000100037819 */ /* 0x000fe200000006ff */
[----:B------:R-:W-:Y:S03]  /*fb10*/  BSSY B0, `(.L_x_396) ;  /* 0x0000030000007945 */ /* 0x000fe60003800000 */
[----:B------:R-:W-:-:S04]  /*fb20*/  SHF.R.U32.HI R3, RZ, 0x18, R3 ;  /* 0x00000018ff037819 */ /* 0x000fc80000011603 */
[----:B------:R-:W-:-:S13]  /*fb30*/  ISETP.NE.U32.AND P2, PT, R3, RZ, PT ;  /* 0x000000ff0300720c */ /* 0x000fda0003f45070 */
[----:B------:R-:W-:Y:S05]  /*fb40*/  @P2 BRA `(.L_x_397) ;  /* 0x0000000000282947 */ /* 0x000fea0003800000 */
[----:B------:R-:W-:-:S05]  /*fb50*/  IMAD.SHL.U32 R3, R0, 0x2, RZ ;  /* 0x0000000200037824 */ /* 0x000fca00078e00ff */
[----:B------:R-:W-:-:S13]  /*fb60*/  ISETP.NE.AND P2, PT, R3, RZ, PT ;  /* 0x000000ff0300720c */ /* 0x000fda0003f45270 */
[----:B------:R-:W-:Y:S01]  /*fb70*/  @P2 FFMA R36, R0, 1.84467440737095516160e+19, RZ ;  /* 0x5f80000000242823 */ /* 0x000fe200000000ff */
[----:B------:R-:W-:Y:S08]  /*fb80*/  @!P2 MUFU.RCP R5, R0 ;  /* 0x000000000005a308 */ /* 0x000ff00000001000 */
[----:B------:R-:W1:Y:S02]  /*fb90*/  @P2 MUFU.RCP R3, R36 ;  /* 0x0000002400032308 */ /* 0x000e640000001000 */
[----:B-1----:R-:W-:-:S04]  /*fba0*/  @P2 FFMA R35, R36, R3, -1 ;  /* 0xbf80000024232423 */ /* 0x002fc80000000003 */
[----:B------:R-:W-:-:S04]  /*fbb0*/  @P2 FADD.FTZ R38, -R35, -RZ ;  /* 0x800000ff23262221 */ /* 0x000fc80000010100 */
[----:B------:R-:W-:-:S04]  /*fbc0*/  @P2 FFMA R3, R3, R38, R3 ;  /* 0x0000002603032223 */ /* 0x000fc80000000003 */
[----:B------:R-:W-:Y:S01]  /*fbd0*/  @P2 FFMA R5, R3, 1.84467440737095516160e+19, RZ ;  /* 0x5f80000003052823 */ /* 0x000fe200000000ff */
[----:B------:R-:W-:Y:S06]  /*fbe0*/  BRA `(.L_x_398) ;  /* 0x0000000000887947 */ /* 0x000fec0003800000 */
.L_x_397:
[----:B------:R-:W-:-:S04]  /*fbf0*/  IADD3 R5, R3, -0xfd, RZ ;  /* 0xffffff0303057810 */ /* 0x000fc80007ffe0ff */
[----:B------:R-:W-:-:S13]  /*fc00*/  ISETP.GT.U32.AND P2, PT, R5, 0x1, PT ;  /* 0x000000010500780c */ /* 0x000fda0003f44070 */
[----:B------:R-:W-:Y:S05]  /*fc10*/  @P2 BRA `(.L_x_399) ;  /* 0x0000000000782947 */ /* 0x000fea0003800000 */
[----:B------:R-:W-:Y:S01]  /*fc20*/  LOP3.LUT R41, R0, 0x7fffff, RZ, 0xc0, !PT ;  /* 0x007fffff00297812 */ /* 0x000fe200078ec0ff */
[----:B------:R-:W-:Y:S01]  /*fc30*/  VIADD R3, R3, 0xffffff04 ;  /* 0xffffff0403037836 */ /* 0x000fe20000000000 */
[----:B------:R-:W-:Y:S02]  /*fc40*/  MOV R38, 0x3 ;  /* 0x0000000300267802 */ /* 0x000fe40000000f00 */
[----:B------:R-:W-:-:S04]  /*fc50*/  LOP3.LUT R41, R41, 0x3f800000, RZ, 0xfc, !PT ;  /* 0x3f80000029297812 */ /* 0x000fc800078efcff */
[----:B------:R-:W1:Y:S02]  /*fc60*/  MUFU.RCP R36, R41 ;  /* 0x0000002900247308 */ /* 0x000e640000001000 */
[----:B-1----:R-:W-:-:S04]  /*fc70*/  FFMA R37, R41, R36, -1 ;  /* 0xbf80000029257423 */ /* 0x002fc80000000024 */
[----:B------:R-:W-:-:S04]  /*fc80*/  FADD.FTZ R37, -R37, -RZ ;  /* 0x800000ff25257221 */ /* 0x000fc80000010100 */
[CCC-:B------:R-:W-:Y:S01]  /*fc90*/  FFMA.RM R35, R36.reuse, R37.reuse, R36.reuse ;  /* 0x0000002524237223 */ /* 0x1c0fe20000004024 */
[----:B------:R-:W-:Y:S01]  /*fca0*/  FFMA.RP R36, R36, R37, R36 ;  /* 0x0000002524247223 */ /* 0x000fe20000008024 */
[----:B------:R-:W-:-:S03]  /*fcb0*/  SHF.L.U32 R37, R38, R5, RZ ;  /* 0x0000000526257219 */ /* 0x000fc600000006ff */
[C---:B------:R-:W-:Y:S02]  /*fcc0*/  LOP3.LUT R39, R35.reuse, 0x7fffff, RZ, 0xc0, !PT ;  /* 0x007fffff23277812 */ /* 0x040fe400078ec0ff */
[----:B------:R-:W-:Y:S02]  /*fcd0*/  FSETP.NEU.FTZ.AND P2, PT, R35, R36, PT ;  /* 0x000000242300720b */ /* 0x000fe40003f5d000 */
[----:B------:R-:W-:Y:S02]  /*fce0*/  LOP3.LUT R36, R39, 0x800000, RZ, 0xfc, !PT ;  /* 0x0080000027247812 */ /* 0x000fe400078efcff */
[----:B------:R-:W-:Y:S02]  /*fcf0*/  SEL R35, RZ, 0xffffffff, !P2 ;  /* 0xffffffffff237807 */ /* 0x000fe40005000000 */
[----:B------:R-:W-:Y:S02]  /*fd00*/  LOP3.LUT R38, R37, R36, RZ, 0xc0, !PT ;  /* 0x0000002425267212 */ /* 0x000fe400078ec0ff */
[----:B------:R-:W-:-:S02]  /*fd10*/  IADD3 R35, -R35, RZ, RZ ;  /* 0x000000ff23237210 */ /* 0x000fc40007ffe1ff */
[-C--:B------:R-:W-:Y:S02]  /*fd20*/  SHF.R.U32.HI R38, RZ, R5.reuse, R38 ;  /* 0x00000005ff267219 */ /* 0x080fe40000011626 */
[--C-:B------:R-:W-:Y:S02]  /*fd30*/  LOP3.LUT P3, RZ, R35, R5, R36.reuse, 0xf8, !PT ;  /* 0x0000000523ff7212 */ /* 0x100fe4000786f824 */
[C---:B------:R-:W-:Y:S02]  /*fd40*/  LOP3.LUT P2, RZ, R38.reuse, 0x1, RZ, 0xc0, !PT ;  /* 0x0000000126ff7812 */ /* 0x040fe4000784c0ff */
[----:B------:R-:W-:Y:S02]  /*fd50*/  LOP3.LUT P4, RZ, R38, 0x2, RZ, 0xc0, !PT ;  /* 0x0000000226ff7812 */ /* 0x000fe4000788c0ff */
[----:B------:R-:W-:Y:S02]  /*fd60*/  SHF.R.U32.HI R3, RZ, R3, R36 ;  /* 0x00000003ff037219 */ /* 0x000fe40000011624 */
[----:B------:R-:W-:-:S02]  /*fd70*/  PLOP3.LUT P2, PT, P2, P3, P4, 0xe0, 0x0 ;  /* 0x000000000000781c */ /* 0x000fc40001747c40 */
[----:B------:R-:W-:Y:S02]  /*fd80*/  LOP3.LUT P3, RZ, R0, 0x7fffff, RZ, 0xc0, !PT ;  /* 0x007fffff00ff7812 */ /* 0x000fe4000786c0ff */
[----:B------:R-:W-:-:S04]  /*fd90*/  SEL R5, RZ, 0x1, !P2 ;  /* 0x00000001ff057807 */ /* 0x000fc80005000000 */
[----:B------:R-:W-:-:S04]  /*fda0*/  IADD3 R5, -R5, RZ, RZ ;  /* 0x000000ff05057210 */ /* 0x000fc80007ffe1ff */
[----:B------:R-:W-:-:S13]  /*fdb0*/  ISETP.GE.AND P2, PT, R5, RZ, PT ;  /* 0x000000ff0500720c */ /* 0x000fda0003f46270 */
[----:B------:R-:W-:-:S04]  /*fdc0*/  @!P2 IADD3 R3, R3, 0x1, RZ ;  /* 0x000000010303a810 */ /* 0x000fc80007ffe0ff */
[----:B------:R-:W-:-:S04]  /*fdd0*/  @!P3 SHF.L.U32 R3, R3, 0x1, RZ ;  /* 0x000000010303b819 */ /* 0x000fc800000006ff */
[----:B------:R-:W-:Y:S01]  /*fde0*/  LOP3.LUT R5, R3, 0x80000000, R0, 0xf8, !PT ;  /* 0x8000000003057812 */ /* 0x000fe200078ef800 */
[----:B------:R-:W-:Y:S06]  /*fdf0*/  BRA `(.L_x_398) ;  /* 0x0000000000047947 */ /* 0x000fec0003800000 */
.L_x_399:
[----:B------:R1:W2:Y:S02]  /*fe00*/  MUFU.RCP R5, R0 ;  /* 0x0000000000057308 */ /* 0x0002a40000001000 */
.L_x_398:
[----:B------:R-:W-:Y:S05]  /*fe10*/  BSYNC B0 ;  /* 0x0000000000007941 */ /* 0x000fea0003800000 */
.L_x_396:
[----:B-12---:R-:W-:Y:S02]  /*fe20*/  MOV R0, R5 ;  /* 0x0000000500007202 */ /* 0x006fe40000000f00 */
[----:B------:R-:W-:-:S04]  /*fe30*/  MOV R5, 0x0 ;  /* 0x0000000000057802 */ /* 0x000fc80000000f00 */
[----:B------:R-:W-:Y:S05]  /*fe40*/  RET.REL.NODEC R4 `(_ZN7cutlass13device_kernelINS_4gemm6kernel13GemmUniversalIN4cute5tupleIJiiiiEEENS1_10collective13CollectiveMmaINS1_37MainloopSm90TmaGmmaWarpSpecializedFP8ILi12ENS5_IJNS4_1CILi1EEESB_SB_EEENS1_35KernelTmaWarpSpecializedCooperativeEEENS5_IJNSA_ILi128EEESF_NSA_ILi64EEEEEENS_12float_e4m3_tENS5_IJlSB_lEEESI_SJ_NS4_8TiledMMAINS4_8MMA_AtomIJNS4_4SM904GMMA31MMA_64x128x32_F32E4M3E4M3_SS_TNILNSN_7ScaleInE1ELSP_1EEEEEENS4_6LayoutINS5_IJNSA_ILi2EEESB_SB_EEENS5_IJSB_NSA_ILi0EEESV_EEEEENS5_IJNS4_10UnderscoreESY_SY_EEEEENS4_13SM90_TMA_LOADENS4_14ComposedLayoutINS4_7SwizzleILi2ELi4ELi3EEENS4_18smem_ptr_flag_bitsILi8EEENSS_INS5_IJNSA_ILi8EEESG_EEENS5_IJSG_SB_EEEEEEEvNS4_8identityES11_S1B_vS1C_EENS_8epilogue10collective18CollectiveEpilogueINS1E_22Sm90TmaWarpSpecializedILi4ELi2ELi16ELb0ELb0EEEJSH_NS5_IJSF_NSA_ILi32EEEEEESI_SJ_SI_SJ_NS1E_6fusion15FusionCallbacksIS1I_NS1L_13LinCombEltActINS1E_6thread4SiLuESI_fSI_fLNS_15FloatRoundStyleE2EEESH_S1K_JEEES11_NS12_INS13_ILi1ELi4ELi3EEES16_NSS_INS5_IJS17_S1J_EEENS5_IJS1J_SB_EEEEEEENS4_39AutoVectorizingCopyWithAssumedAlignmentILi128EEENS4_14SM90_TMA_STOREES1X_S1Z_NS4_9Copy_AtomIJNS4_17SM90_U32x4_STSM_NENS_6half_tEEEEvEEEvvEEEEvNT_6ParamsE) ;  /* 0xffffff00046c7950 */ /* 0x000fea0003c3ffff */
.L_x_400:
[----:B------:R-:W-:-:S00]  /*fe50*/  BRA `(.L_x_400) ;  /* 0xfffffffc00fc7947 */ /* 0x000fc0000383ffff */
[----:B------:R-:W-:-:S00]  /*fe60*/  NOP ;  /* 0x0000000000007918 */ /* 0x000fc00000000000 */
        /* <DEDUP_REMOVED lines=9> */
.L_x_401:


//--------------------- .nv.global.init           --------------------------
	.section	.nv.global.init,"aw",@progbits
.nv.global.init:
	.type		$str$24,@object
	.size		$str$24,($str$25 - $str$24)
$str$24:
        /*0000*/ 	.byte	0x28, 0x61, 0x64, 0x64, 0x72, 0x65, 0x73, 0x73, 0x20, 0x26, 0x20, 0x6d, 0x61, 0x73, 0x6b, 0x29
        /*0010*/ 	.byte	0x20, 0x3d, 0x3d, 0x20, 0x30, 0x00
	.type		$str$25,@object
	.size		$str$25,(__unnamed_1 - $str$25)
$str$25:
        /*0016*/ 	.byte	0x2f, 0x74, 0x6d, 0x70, 0x2f, 0x63, 0x75, 0x74, 0x6c, 0x61, 0x73, 0x73, 0x5f, 0x73, 0x77, 0x65
        /*0026*/ 	.byte	0x65, 0x70, 0x5f, 0x73, 0x72, 0x63, 0x2f, 0x69, 0x6e, 0x63, 0x6c, 0x75, 0x64, 0x65, 0x2f, 0x63
        /*0036*/ 	.byte	0x75, 0x74, 0x65, 0x2f, 0x70, 0x6f, 0x69, 0x6e, 0x74, 0x65, 0x72, 0x5f, 0x66, 0x6c, 0x61, 0x67
        /*0046*/ 	.byte	0x67, 0x65, 0x64, 0x2e, 0x68, 0x70, 0x70, 0x00
	.type		__unnamed_1,@object
	.size		__unnamed_1,(__unnamed_2 - __unnamed_1)
__unnamed_1:
        /*004e*/ 	.byte	0x61, 0x75, 0x74, 0x6f, 0x20, 0x63, 0x75, 0x74, 0x65, 0x3a, 0x3a, 0x61, 0x73, 0x5f, 0x70, 0x6f
        /* <DEDUP_REMOVED lines=27> */
        /*020e*/ 	.byte	0x3a, 0x43, 0x3c, 0x34, 0x30, 0x39, 0x36, 0x3e, 0x3e, 0x3e, 0x3e, 0x3e, 0x5d, 0x00
	.type		__unnamed_2,@object
	.size		__unnamed_2,(.L_1 - __unnamed_2)
__unnamed_2:
        /* <DEDUP_REMOVED lines=29> */
.L_1:


//--------------------- .nv.shared._ZN7cutlass13device_kernelINS_4gemm6kernel13GemmUniversalIN4cute5tupleIJiiiiEEENS1_10collective13CollectiveMmaINS1_37MainloopSm90TmaGmmaWarpSpecializedFP8ILi12ENS5_IJNS4_1CILi1EEESB_SB_EEENS1_35KernelTmaWarpSpecializedCooperativeEEENS5_IJNSA_ILi128EEESF_NSA_ILi64EEEEEENS_12float_e4m3_tENS5_IJlSB_lEEESI_SJ_NS4_8TiledMMAINS4_8MMA_AtomIJNS4_4SM904GMMA31MMA_64x128x32_F32E4M3E4M3_SS_TNILNSN_7ScaleInE1ELSP_1EEEEEENS4_6LayoutINS5_IJNSA_ILi2EEESB_SB_EEENS5_IJSB_NSA_ILi0EEESV_EEEEENS5_IJNS4_10UnderscoreESY_SY_EEEEENS4_13SM90_TMA_LOADENS4_14ComposedLayoutINS4_7SwizzleILi2ELi4ELi3EEENS4_18smem_ptr_flag_bitsILi8EEENSS_INS5_IJNSA_ILi8EEESG_EEENS5_IJSG_SB_EEEEEEEvNS4_8identityES11_S1B_vS1C_EENS_8epilogue10collective18CollectiveEpilogueINS1E_22Sm90TmaWarpSpecializedILi4ELi2ELi16ELb0ELb0EEEJSH_NS5_IJSF_NSA_ILi32EEEEEESI_SJ_SI_SJ_NS1E_6fusion15FusionCallbacksIS1I_NS1L_13LinCombEltActINS1E_6thread4SiLuESI_fSI_fLNS_15FloatRoundStyleE2EEESH_S1K_JEEES11_NS12_INS13_ILi1ELi4ELi3EEES16_NSS_INS5_IJS17_S1J_EEENS5_IJS1J_SB_EEEEEEENS4_39AutoVectorizingCopyWithAssumedAlignmentILi128EEENS4_14SM90_TMA_STOREES1X_S1Z_NS4_9Copy_AtomIJNS4_17SM90_U32x4_STSM_NENS_6half_tEEEEvEEEvvEEEEvNT_6ParamsE --------------------------
	.section	.nv.shared._ZN7cutlass13device_kernelINS_4gemm6kernel13GemmUniversalIN4cute5tupleIJiiiiEEENS1_10collective13CollectiveMmaINS1_37MainloopSm90TmaGmmaWarpSpecializedFP8ILi12ENS5_IJNS4_1CILi1EEESB_SB_EEENS1_35KernelTmaWarpSpecializedCooperativeEEENS5_IJNSA_ILi128EEESF_NSA_ILi64EEEEEENS_12float_e4m3_tENS5_IJlSB_lEEESI_SJ_NS4_8TiledMMAINS4_8MMA_AtomIJNS4_4SM904GMMA31MMA_64x128x32_F32E4M3E4M3_SS_TNILNSN_7ScaleInE1ELSP_1EEEEEENS4_6LayoutINS5_IJNSA_ILi2EEESB_SB_EEENS5_IJSB_NSA_ILi0EEESV_EEEEENS5_IJNS4_10UnderscoreESY_SY_EEEEENS4_13SM90_TMA_LOADENS4_14ComposedLayoutINS4_7SwizzleILi2ELi4ELi3EEENS4_18smem_ptr_flag_bitsILi8EEENSS_INS5_IJNSA_ILi8EEESG_EEENS5_IJSG_SB_EEEEEEEvNS4_8identityES11_S1B_vS1C_EENS_8epilogue10collective18CollectiveEpilogueINS1E_22Sm90TmaWarpSpecializedILi4ELi2ELi16ELb0ELb0EEEJSH_NS5_IJSF_NSA_ILi32EEEEEESI_SJ_SI_SJ_NS1E_6fusion15FusionCallbacksIS1I_NS1L_13LinCombEltActINS1E_6thread4SiLuESI_fSI_fLNS_15FloatRoundStyleE2EEESH_S1K_JEEES11_NS12_INS13_ILi1ELi4ELi3EEES16_NSS_INS5_IJS17_S1J_EEENS5_IJS1J_SB_EEEEEEENS4_39AutoVectorizingCopyWithAssumedAlignmentILi128EEENS4_14SM90_TMA_STOREES1X_S1Z_NS4_9Copy_AtomIJNS4_17SM90_U32x4_STSM_NENS_6half_tEEEEvEEEvvEEEEvNT_6ParamsE,"aw",@nobits
	.sectionflags	@""
	.align	16
	.zero		1024


//--------------------- .nv.shared.reserved.0     --------------------------
	.section	.nv.shared.reserved.0,"aw",@nobits
	.weak		__nv_reservedSMEM_offset_0_alias
	.size		__nv_reservedSMEM_offset_0_alias, 0, 0
	.other		__nv_reservedSMEM_offset_0_alias,@"STO_CUDA_RESERVED_SHARED STV_DEFAULT"
__nv_reservedSMEM_offset_0_alias:
	.zero		0


//--------------------- .nv.global                --------------------------
	.section	.nv.global,"aw",@nobits
.nv.global:
	.type		_ZN39_INTERNAL_8f0984c5_4_k_cu_21963136_27884cute1_E,@object
	.size		_ZN39_INTERNAL_8f0984c5_4_k_cu_21963136_27884cute1_E,(_ZN39_INTERNAL_8f0984c5_4_k_cu_21963136_27884cuda3std3__45__cpo6cbeginE - _ZN39_INTERNAL_8f0984c5_4_k_cu_21963136_27884cute1_E)
_ZN39_INTERNAL_8f0984c5_4_k_cu_21963136_27884cute1_E:
	.zero		1
	.type		_ZN39_INTERNAL_8f0984c5_4_k_cu_21963136_27884cuda3std3__45__cpo6cbeginE,@object
	.size		_ZN39_INTERNAL_8f0984c5_4_k_cu_21963136_27884cuda3std3__45__cpo6cbeginE,(_ZN39_INTERNAL_8f0984c5_4_k_cu_21963136_27884cuda3std3__48in_placeE - _ZN39_INTERNAL_8f0984c5_4_k_cu_21963136_27884cuda3std3__45__cpo6cbeginE)
_ZN39_INTERNAL_8f0984c5_4_k_cu_21963136_27884cuda3std3__45__cpo6cbeginE:
	.zero		1
	.type		_ZN39_INTERNAL_8f0984c5_4_k_cu_21963136_27884cuda3std3__48in_placeE,@object
	.size		_ZN39_INTERNAL_8f0984c5_4_k_cu_21963136_27884cuda3std3__48in_placeE,(_ZN39_INTERNAL_8f0984c5_4_k_cu_21963136_27884cuda3std6ranges3__45__cpo9iter_moveE - _ZN39_INTERNAL_8f0984c5_4_k_cu_21963136_27884cuda3std3__48in_placeE)
_ZN39_INTERNAL_8f0984c5_4_k_cu_21963136_27884cuda3std3__48in_placeE:
	.zero		1
	.type		_ZN39_INTERNAL_8f0984c5_4_k_cu_21963136_27884cuda3std6ranges3__45__cpo9iter_moveE,@object
	.size		_ZN39_INTERNAL_8f0984c5_4_k_cu_21963136_27884cuda3std6ranges3__45__cpo9iter_moveE,(_ZN39_INTERNAL_8f0984c5_4_k_cu_21963136_27884cuda3std3__45__cpo5beginE - _ZN39_INTERNAL_8f0984c5_4_k_cu_21963136_27884cuda3std6ranges3__45__cpo9iter_moveE)
_ZN39_INTERNAL_8f0984c5_4_k_cu_21963136_27884cuda3std6ranges3__45__cpo9iter_moveE:
	.zero		1
	.type		_ZN39_INTERNAL_8f0984c5_4_k_cu_21963136_27884cuda3std3__45__cpo5beginE,@object
	.size		_ZN39_INTERNAL_8f0984c5_4_k_cu_21963136_27884cuda3std3__45__cpo5beginE,(_ZN39_INTERNAL_8f0984c5_4_k_cu_21963136_27884cuda3std3__441_GLOBAL__N__8f0984c5_4_k_cu_21963136_27886ignoreE - _ZN39_INTERNAL_8f0984c5_4_k_cu_21963136_27884cuda3std3__45__cpo5beginE)
_ZN39_INTERNAL_8f0984c5_4_k_cu_21963136_27884cuda3std3__45__cpo5beginE:
	.zero		1
	.type		_ZN39_INTERNAL_8f0984c5_4_k_cu_21963136_27884cuda3std3__441_GLOBAL__N__8f0984c5_4_k_cu_21963136_27886ignoreE,@object
	.size		_ZN39_INTERNAL_8f0984c5_4_k_cu_21963136_27884cuda3std3__441_GLOBAL__N__8f0984c5_4_k_cu_21963136_27886ignoreE,(_ZN39_INTERNAL_8f0984c5_4_k_cu_21963136_27884cute7productE - _ZN39_INTERNAL_8f0984c5_4_k_cu_21963136_27884cuda3std3__441_GLOBAL__N__8f0984c5_4_k_cu_21963136_27886ignoreE)
_ZN39_INTERNAL_8f0984c5_4_k_cu_21963136_27884cuda3std3__441_GLOBAL__N__8f0984c5_4_k_cu_21963136_27886ignoreE:
	.zero		1
	.type		_ZN39_INTERNAL_8f0984c5_4_k_cu_21963136_27884cute7productE,@object
	.size		_ZN39_INTERNAL_8f0984c5_4_k_cu_21963136_27884cute7productE,(_ZN39_INTERNAL_8f0984c5_4_k_cu_21963136_27884cuda3std3__45__cpo3endE - _ZN39_INTERNAL_8f0984c5_4_k_cu_21963136_27884cute7productE)
_ZN39_INTERNAL_8f0984c5_4_k_cu_21963136_27884cute7productE:
	.zero		1
	.type		_ZN39_INTERNAL_8f0984c5_4_k_cu_21963136_27884cuda3std3__45__cpo3endE,@object
	.size		_ZN39_INTERNAL_8f0984c5_4_k_cu_21963136_27884cuda3std3__45__cpo3endE,(_ZN39_INTERNAL_8f0984c5_4_k_cu_21963136_27884cuda3std3__419piecewise_constructE - _ZN39_INTERNAL_8f0984c5_4_k_cu_21963136_27884cuda3std3__45__cpo3endE)
_ZN39_INTERNAL_8f0984c5_4_k_cu_21963136_27884cuda3std3__45__cpo3endE:
	.zero		1
	.type		_ZN39_INTERNAL_8f0984c5_4_k_cu_21963136_27884cuda3std3__419piecewise_constructE,@object
	.size		_ZN39_INTERNAL_8f0984c5_4_k_cu_21963136_27884cuda3std3__419piecewise_constructE,(_ZN39_INTERNAL_8f0984c5_4_k_cu_21963136_27884cuda3std3__45__cpo4cendE - _ZN39_INTERNAL_8f0984c5_4_k_cu_21963136_27884cuda3std3__419piecewise_constructE)
_ZN39_INTERNAL_8f0984c5_4_k_cu_21963136_27884cuda3std3__419piecewise_constructE:
	.zero		1
	.type		_ZN39_INTERNAL_8f0984c5_4_k_cu_21963136_27884cuda3std3__45__cpo4cendE,@object
	.size		_ZN39_INTERNAL_8f0984c5_4_k_cu_21963136_27884cuda3std3__45__cpo4cendE,(_ZN39_INTERNAL_8f0984c5_4_k_cu_21963136_27884cuda3std6ranges3__45__cpo4swapE - _ZN39_INTERNAL_8f0984c5_4_k_cu_21963136_27884cuda3std3__45__cpo4cendE)
_ZN39_INTERNAL_8f0984c5_4_k_cu_21963136_27884cuda3std3__45__cpo4cendE:
	.zero		1
	.type		_ZN39_INTERNAL_8f0984c5_4_k_cu_21963136_27884cuda3std6ranges3__45__cpo4swapE,@object
	.size		_ZN39_INTERNAL_8f0984c5_4_k_cu_21963136_27884cuda3std6ranges3__45__cpo4swapE,(.L_9 - _ZN39_INTERNAL_8f0984c5_4_k_cu_21963136_27884cuda3std6ranges3__45__cpo4swapE)
_ZN39_INTERNAL_8f0984c5_4_k_cu_21963136_27884cuda3std6ranges3__45__cpo4swapE:
	.zero		1
.L_9:


//--------------------- .nv.constant0._ZN7cutlass13device_kernelINS_4gemm6kernel13GemmUniversalIN4cute5tupleIJiiiiEEENS1_10collective13CollectiveMmaINS1_37MainloopSm90TmaGmmaWarpSpecializedFP8ILi12ENS5_IJNS4_1CILi1EEESB_SB_EEENS1_35KernelTmaWarpSpecializedCooperativeEEENS5_IJNSA_ILi128EEESF_NSA_ILi64EEEEEENS_12float_e4m3_tENS5_IJlSB_lEEESI_SJ_NS4_8TiledMMAINS4_8MMA_AtomIJNS4_4SM904GMMA31MMA_64x128x32_F32E4M3E4M3_SS_TNILNSN_7ScaleInE1ELSP_1EEEEEENS4_6LayoutINS5_IJNSA_ILi2EEESB_SB_EEENS5_IJSB_NSA_ILi0EEESV_EEEEENS5_IJNS4_10UnderscoreESY_SY_EEEEENS4_13SM90_TMA_LOADENS4_14ComposedLayoutINS4_7SwizzleILi2ELi4ELi3EEENS4_18smem_ptr_flag_bitsILi8EEENSS_INS5_IJNSA_ILi8EEESG_EEENS5_IJSG_SB_EEEEEEEvNS4_8identityES11_S1B_vS1C_EENS_8epilogue10collective18CollectiveEpilogueINS1E_22Sm90TmaWarpSpecializedILi4ELi2ELi16ELb0ELb0EEEJSH_NS5_IJSF_NSA_ILi32EEEEEESI_SJ_SI_SJ_NS1E_6fusion15FusionCallbacksIS1I_NS1L_13LinCombEltActINS1E_6thread4SiLuESI_fSI_fLNS_15FloatRoundStyleE2EEESH_S1K_JEEES11_NS12_INS13_ILi1ELi4ELi3EEES16_NSS_INS5_IJS17_S1J_EEENS5_IJS1J_SB_EEEEEEENS4_39AutoVectorizingCopyWithAssumedAlignmentILi128EEENS4_14SM90_TMA_STOREES1X_S1Z_NS4_9Copy_AtomIJNS4_17SM90_U32x4_STSM_NENS_6half_tEEEEvEEEvvEEEEvNT_6ParamsE --------------------------
	.section	.nv.constant0._ZN7cutlass13device_kernelINS_4gemm6kernel13GemmUniversalIN4cute5tupleIJiiiiEEENS1_10collective13CollectiveMmaINS1_37MainloopSm90TmaGmmaWarpSpecializedFP8ILi12ENS5_IJNS4_1CILi1EEESB_SB_EEENS1_35KernelTmaWarpSpecializedCooperativeEEENS5_IJNSA_ILi128EEESF_NSA_ILi64EEEEEENS_12float_e4m3_tENS5_IJlSB_lEEESI_SJ_NS4_8TiledMMAINS4_8MMA_AtomIJNS4_4SM904GMMA31MMA_64x128x32_F32E4M3E4M3_SS_TNILNSN_7ScaleInE1ELSP_1EEEEEENS4_6LayoutINS5_IJNSA_ILi2EEESB_SB_EEENS5_IJSB_NSA_ILi0EEESV_EEEEENS5_IJNS4_10UnderscoreESY_SY_EEEEENS4_13SM90_TMA_LOADENS4_14ComposedLayoutINS4_7SwizzleILi2ELi4ELi3EEENS4_18smem_ptr_flag_bitsILi8EEENSS_INS5_IJNSA_ILi8EEESG_EEENS5_IJSG_SB_EEEEEEEvNS4_8identityES11_S1B_vS1C_EENS_8epilogue10collective18CollectiveEpilogueINS1E_22Sm90TmaWarpSpecializedILi4ELi2ELi16ELb0ELb0EEEJSH_NS5_IJSF_NSA_ILi32EEEEEESI_SJ_SI_SJ_NS1E_6fusion15FusionCallbacksIS1I_NS1L_13LinCombEltActINS1E_6thread4SiLuESI_fSI_fLNS_15FloatRoundStyleE2EEESH_S1K_JEEES11_NS12_INS13_ILi1ELi4ELi3EEES16_NSS_INS5_IJS17_S1J_EEENS5_IJS1J_SB_EEEEEEENS4_39AutoVectorizingCopyWithAssumedAlignmentILi128EEENS4_14SM90_TMA_STOREES1X_S1Z_NS4_9Copy_AtomIJNS4_17SM90_U32x4_STSM_NENS_6half_tEEEEvEEEvvEEEEvNT_6ParamsE,"a",@progbits
	.sectionflags	@""
	.align	4
.nv.constant0._ZN7cutlass13device_kernelINS_4gemm6kernel13GemmUniversalIN4cute5tupleIJiiiiEEENS1_10collective13CollectiveMmaINS1_37MainloopSm90TmaGmmaWarpSpecializedFP8ILi12ENS5_IJNS4_1CILi1EEESB_SB_EEENS1_35KernelTmaWarpSpecializedCooperativeEEENS5_IJNSA_ILi128EEESF_NSA_ILi64EEEEEENS_12float_e4m3_tENS5_IJlSB_lEEESI_SJ_NS4_8TiledMMAINS4_8MMA_AtomIJNS4_4SM904GMMA31MMA_64x128x32_F32E4M3E4M3_SS_TNILNSN_7ScaleInE1ELSP_1EEEEEENS4_6LayoutINS5_IJNSA_ILi2EEESB_SB_EEENS5_IJSB_NSA_ILi0EEESV_EEEEENS5_IJNS4_10UnderscoreESY_SY_EEEEENS4_13SM90_TMA_LOADENS4_14ComposedLayoutINS4_7SwizzleILi2ELi4ELi3EEENS4_18smem_ptr_flag_bitsILi8EEENSS_INS5_IJNSA_ILi8EEESG_EEENS5_IJSG_SB_EEEEEEEvNS4_8identityES11_S1B_vS1C_EENS_8epilogue10collective18CollectiveEpilogueINS1E_22Sm90TmaWarpSpecializedILi4ELi2ELi16ELb0ELb0EEEJSH_NS5_IJSF_NSA_ILi32EEEEEESI_SJ_SI_SJ_NS1E_6fusion15FusionCallbacksIS1I_NS1L_13LinCombEltActINS1E_6thread4SiLuESI_fSI_fLNS_15FloatRoundStyleE2EEESH_S1K_JEEES11_NS12_INS13_ILi1ELi4ELi3EEES16_NSS_INS5_IJS17_S1J_EEENS5_IJS1J_SB_EEEEEEENS4_39AutoVectorizingCopyWithAssumedAlignmentILi128EEENS4_14SM90_TMA_STOREES1X_S1Z_NS4_9Copy_AtomIJNS4_17SM90_U32x4_STSM_NENS_6half_tEEEEvEEEvvEEEEvNT_6ParamsE:
	.zero		2432


//--------------------- SYMBOLS --------------------------

	.type		.nv.reservedSmem.offset0,@object
	.size		.nv.reservedSmem.offset0,0x4
	.type		__assertfail,@function
